	.target	sm_80

	.elftype	@"ET_EXEC"


//--------------------- .note.nv.tkinfo           --------------------------
	.section	.note.nv.tkinfo,"",@"SHT_NOTE"
	.sectionflags	@"SHF_NOTE_NV_TKINFO"
	.tkinfo
        /*0018*/ 	.word	0x00000002
        /*0030*/ 	.string	""
        /*0030*/ 	.string	"ptxas"
        /*0030*/ 	.string	"Cuda compilation tools, release 13.0, V13.0.88"
        /*0030*/ 	.string	"Build cuda_13.0.r13.0/compiler.36424714_0"
        /*0030*/ 	.string	"-v  -suppress-debug-info  -lineinfo  -arch sm_80 "



//--------------------- .note.nv.cuinfo           --------------------------
	.section	.note.nv.cuinfo,"",@"SHT_NOTE"
	.sectionflags	@"SHF_NOTE_NV_CUINFO"
        /*0018*/ 	.short	0x0002
        /*001a*/ 	.short	0x0050
        /*001c*/ 	.short	0x0082
	.zero		2


//--------------------- .nv.info                  --------------------------
	.section	.nv.info,"",@"SHT_CUDA_INFO"
	.align	4


	//----- nvinfo : EIATTR_REGCOUNT
	.align		4
        /*0000*/ 	.byte	0x04, 0x2f
        /*0002*/ 	.short	(.L_1 - .L_0)
	.align		4
.L_0:
        /*0004*/ 	.word	index@(matmul_kernel)
        /*0008*/ 	.word	0x000000ff


	//----- nvinfo : EIATTR_FRAME_SIZE
	.align		4
.L_1:
        /*000c*/ 	.byte	0x04, 0x11
        /*000e*/ 	.short	(.L_3 - .L_2)
	.align		4
.L_2:
        /*0010*/ 	.word	index@(matmul_kernel)
        /*0014*/ 	.word	0x000006a0


	//----- nvinfo : EIATTR_MIN_STACK_SIZE
	.align		4
.L_3:
        /*0018*/ 	.byte	0x04, 0x12
        /*001a*/ 	.short	(.L_5 - .L_4)
	.align		4
.L_4:
        /*001c*/ 	.word	index@(matmul_kernel)
        /*0020*/ 	.word	0x000006a0
.L_5:


//--------------------- .nv.info.matmul_kernel    --------------------------
	.section	.nv.info.matmul_kernel,"",@"SHT_CUDA_INFO"
	.sectionflags	@""
	.align	4


	//----- nvinfo : EIATTR_CUDA_API_VERSION
	.align		4
        /*0000*/ 	.byte	0x04, 0x37
        /*0002*/ 	.short	(.L_7 - .L_6)
.L_6:
        /*0004*/ 	.word	0x00000082


	//----- nvinfo : EIATTR_SW2861232_WAR
	.align		4
.L_7:
        /*0008*/ 	.byte	0x01, 0x35
	.zero		2


	//----- nvinfo : EIATTR_PARAM_CBANK
	.align		4
        /*000c*/ 	.byte	0x04, 0x0a
        /*000e*/ 	.short	(.L_9 - .L_8)
	.align		4
.L_8:
        /*0010*/ 	.word	index@(.nv.constant0.matmul_kernel)
        /*0014*/ 	.short	0x0160
        /*0016*/ 	.short	0x0050


	//----- nvinfo : EIATTR_CBANK_PARAM_SIZE
	.align		4
.L_9:
        /*0018*/ 	.byte	0x03, 0x19
        /*001a*/ 	.short	0x0050


	//----- nvinfo : EIATTR_KPARAM_INFO
	.align		4
        /*001c*/ 	.byte	0x04, 0x17
        /*001e*/ 	.short	(.L_11 - .L_10)
.L_10:
        /*0020*/ 	.word	0x00000000
        /*0024*/ 	.short	0x000d
        /*0026*/ 	.short	0x0048
        /*0028*/ 	.byte	0x00, 0xf4, 0x21, 0x00


	//----- nvinfo : EIATTR_KPARAM_INFO
	.align		4
.L_11:
        /*002c*/ 	.byte	0x04, 0x17
        /*002e*/ 	.short	(.L_13 - .L_12)
.L_12:
        /*0030*/ 	.word	0x00000000
        /*0034*/ 	.short	0x000c
        /*0036*/ 	.short	0x0040
        /*0038*/ 	.byte	0x00, 0xf4, 0x21, 0x00


	//----- nvinfo : EIATTR_KPARAM_INFO
	.align		4
.L_13:
        /*003c*/ 	.byte	0x04, 0x17
        /*003e*/ 	.short	(.L_15 - .L_14)
.L_14:
        /*0040*/ 	.word	0x00000000
        /*0044*/ 	.short	0x000b
        /*0046*/ 	.short	0x0038
        /*0048*/ 	.byte	0x00, 0xf0, 0x11, 0x00


	//----- nvinfo : EIATTR_KPARAM_INFO
	.align		4
.L_15:
        /*004c*/ 	.byte	0x04, 0x17
        /*004e*/ 	.short	(.L_17 - .L_16)
.L_16:
        /*0050*/ 	.word	0x00000000
        /*0054*/ 	.short	0x000a
        /*0056*/ 	.short	0x0034
        /*0058*/ 	.byte	0x00, 0xf0, 0x11, 0x00


	//----- nvinfo : EIATTR_KPARAM_INFO
	.align		4
.L_17:
        /*005c*/ 	.byte	0x04, 0x17
        /*005e*/ 	.short	(.L_19 - .L_18)
.L_18:
        /*0060*/ 	.word	0x00000000
        /*0064*/ 	.short	0x0009
        /*0066*/ 	.short	0x0030
        /*0068*/ 	.byte	0x00, 0xf0, 0x11, 0x00


	//----- nvinfo : EIATTR_KPARAM_INFO
	.align		4
.L_19:
        /*006c*/ 	.byte	0x04, 0x17
        /*006e*/ 	.short	(.L_21 - .L_20)
.L_20:
        /*0070*/ 	.word	0x00000000
        /*0074*/ 	.short	0x0008
        /*0076*/ 	.short	0x002c
        /*0078*/ 	.byte	0x00, 0xf0, 0x11, 0x00


	//----- nvinfo : EIATTR_KPARAM_INFO
	.align		4
.L_21:
        /*007c*/ 	.byte	0x04, 0x17
        /*007e*/ 	.short	(.L_23 - .L_22)
.L_22:
        /*0080*/ 	.word	0x00000000
        /*0084*/ 	.short	0x0007
        /*0086*/ 	.short	0x0028
        /*0088*/ 	.byte	0x00, 0xf0, 0x11, 0x00


	//----- nvinfo : EIATTR_KPARAM_INFO
	.align		4
.L_23:
        /*008c*/ 	.byte	0x04, 0x17
        /*008e*/ 	.short	(.L_25 - .L_24)
.L_24:
        /*0090*/ 	.word	0x00000000
        /*0094*/ 	.short	0x0006
        /*0096*/ 	.short	0x0024
        /*0098*/ 	.byte	0x00, 0xf0, 0x11, 0x00


	//----- nvinfo : EIATTR_KPARAM_INFO
	.align		4
.L_25:
        /*009c*/ 	.byte	0x04, 0x17
        /*009e*/ 	.short	(.L_27 - .L_26)
.L_26:
        /*00a0*/ 	.word	0x00000000
        /*00a4*/ 	.short	0x0005
        /*00a6*/ 	.short	0x0020
        /*00a8*/ 	.byte	0x00, 0xf0, 0x11, 0x00


	//----- nvinfo : EIATTR_KPARAM_INFO
	.align		4
.L_27:
        /*00ac*/ 	.byte	0x04, 0x17
        /*00ae*/ 	.short	(.L_29 - .L_28)
.L_28:
        /*00b0*/ 	.word	0x00000000
        /*00b4*/ 	.short	0x0004
        /*00b6*/ 	.short	0x001c
        /*00b8*/ 	.byte	0x00, 0xf0, 0x11, 0x00


	//----- nvinfo : EIATTR_KPARAM_INFO
	.align		4
.L_29:
        /*00bc*/ 	.byte	0x04, 0x17
        /*00be*/ 	.short	(.L_31 - .L_30)
.L_30:
        /*00c0*/ 	.word	0x00000000
        /*00c4*/ 	.short	0x0003
        /*00c6*/ 	.short	0x0018
        /*00c8*/ 	.byte	0x00, 0xf0, 0x11, 0x00


	//----- nvinfo : EIATTR_KPARAM_INFO
	.align		4
.L_31:
        /*00cc*/ 	.byte	0x04, 0x17
        /*00ce*/ 	.short	(.L_33 - .L_32)
.L_32:
        /*00d0*/ 	.word	0x00000000
        /*00d4*/ 	.short	0x0002
        /*00d6*/ 	.short	0x0010
        /*00d8*/ 	.byte	0x00, 0xf4, 0x21, 0x00


	//----- nvinfo : EIATTR_KPARAM_INFO
	.align		4
.L_33:
        /*00dc*/ 	.byte	0x04, 0x17
        /*00de*/ 	.short	(.L_35 - .L_34)
.L_34:
        /*00e0*/ 	.word	0x00000000
        /*00e4*/ 	.short	0x0001
        /*00e6*/ 	.short	0x0008
        /*00e8*/ 	.byte	0x00, 0xf4, 0x21, 0x00


	//----- nvinfo : EIATTR_KPARAM_INFO
	.align		4
.L_35:
        /*00ec*/ 	.byte	0x04, 0x17
        /*00ee*/ 	.short	(.L_37 - .L_36)
.L_36:
        /*00f0*/ 	.word	0x00000000
        /*00f4*/ 	.short	0x0000
        /*00f6*/ 	.short	0x0000
        /*00f8*/ 	.byte	0x00, 0xf4, 0x21, 0x00


	//----- nvinfo : EIATTR_MAXREG_COUNT
	.align		4
.L_37:
        /*00fc*/ 	.byte	0x03, 0x1b
        /*00fe*/ 	.short	0x00ff


	//----- nvinfo : EIATTR_NUM_BARRIERS
	.align		4
        /*0100*/ 	.byte	0x02, 0x4c
        /*0102*/ 	.byte	0x01
	.zero		1


	//----- nvinfo : EIATTR_ANNOTATIONS
	.align		4
        /*0104*/ 	.byte	0x04, 0x55
        /*0106*/ 	.short	(.L_39 - .L_38)


	//   ....[0]....
.L_38:
        /*0108*/ 	.word	0x00000001
        /*010c*/ 	.byte	0xe0, 0x07, 0x00, 0x00, 0x01, 0x00, 0x00, 0x00, 0xc0, 0x0e, 0x00, 0x00, 0x01, 0x00, 0x00, 0x00
        /* <DEDUP_REMOVED lines=605> */
        /*26ec*/ 	.byte	0x60, 0x54, 0x01, 0x00


	//----- nvinfo : EIATTR_MERCURY_ISA_VERSION
	.align		4
.L_39:
        /*26f0*/ 	.byte	0x03, 0x5f
        /*26f2*/ 	.short	0x0000


	//----- nvinfo : EIATTR_EXIT_INSTR_OFFSETS
	.align		4
        /*26f4*/ 	.byte	0x04, 0x1c
        /*26f6*/ 	.short	(.L_41 - .L_40)


	//   ....[0]....
.L_40:
        /*26f8*/ 	.word	0x000191e0


	//   ....[1]....
        /*26fc*/ 	.word	0x00019200


	//----- nvinfo : EIATTR_REQNTID
	.align		4
.L_41:
        /*2700*/ 	.byte	0x04, 0x10
        /*2702*/ 	.short	(.L_43 - .L_42)
.L_42:
        /*2704*/ 	.word	0x00000080
        /*2708*/ 	.word	0x00000001
        /*270c*/ 	.word	0x00000001
.L_43:


//--------------------- .nv.callgraph             --------------------------
	.section	.nv.callgraph,"",@"SHT_CUDA_CALLGRAPH"
	.align	4
	.sectionentsize	8
	.align		4
        /*0000*/ 	.word	0x00000000
	.align		4
        /*0004*/ 	.word	0xffffffff
	.align		4
        /*0008*/ 	.word	0x00000000
	.align		4
        /*000c*/ 	.word	0xfffffffe
	.align		4
        /*0010*/ 	.word	0x00000000
	.align		4
        /*0014*/ 	.word	0xfffffffd
	.align		4
        /*0018*/ 	.word	0x00000000
	.align		4
        /*001c*/ 	.word	0xfffffffc


//--------------------- .nv.rel.action            --------------------------
	.section	.nv.rel.action,"",@"SHT_CUDA_RELOCINFO"
	.align	8
	.sectionentsize	8
        /*0000*/ 	.byte	0x73, 0x00, 0x00, 0x00, 0x00, 0x00, 0x00, 0x00, 0x00, 0x00, 0x00, 0x11, 0x25, 0x00, 0x05, 0x36


//--------------------- .nv.constant0.matmul_kernel --------------------------
	.section	.nv.constant0.matmul_kernel,"a",@progbits
	.sectionflags	@""
	.align	4
.nv.constant0.matmul_kernel:
	.zero		432


//--------------------- .text.matmul_kernel       --------------------------
	.section	.text.matmul_kernel,"ax",@progbits
	.sectioninfo	@"SHI_REGISTERS=255"
	.align	128
        .global         matmul_kernel
        .type           matmul_kernel,@function
        .size           matmul_kernel,(.L_x_4 - matmul_kernel)
        .other          matmul_kernel,@"STO_CUDA_ENTRY STV_DEFAULT"
matmul_kernel:
.text.matmul_kernel:
[----:B------:R-:W-:-:S03]  /*0000*/  IMAD.MOV.U32 R1, RZ, RZ, c[0x0][0x28] ;  /* 0x00000a00ff017624 */ /* 0x000fc600078e00ff */
[----:B------:R-:W-:Y:S01]  /*0010*/  IMAD.MOV.U32 R0, RZ, RZ, c[0x0][0x17c] ;  /* 0x00005f00ff007624 */ /* 0x000fe200078e00ff */
[----:B------:R-:W1:Y:S01]  /*0020*/  S2R R7, SR_CTAID.X ;  /* 0x0000000000077919 */ /* 0x000e620000002500 */
[----:B------:R-:W-:Y:S01]  /*0030*/  IADD3 R1, R1, -0x6a0, RZ ;  /* 0xfffff96001017810 */ /* 0x000fe20007ffe0ff */
[----:B------:R-:W-:Y:S01]  /*0040*/  IMAD.MOV.U32 R229, RZ, RZ, c[0x0][0x188] ;  /* 0x00006200ffe57624 */ /* 0x000fe200078e00ff */
[----:B------:R-:W-:Y:S01]  /*0050*/  ULDC.64 UR4, c[0x0][0x118] ;  /* 0x0000460000047ab9 */ /* 0x000fe20000000a00 */
[----:B------:R-:W-:Y:S01]  /*0060*/  IADD3 R0, R0, 0x7f, RZ ;  /* 0x0000007f00007810 */ /* 0x000fe20007ffe0ff */
[----:B------:R-:W2:Y:S01]  /*0070*/  S2R R98, SR_TID.X ;  /* 0x0000000000627919 */ /* 0x000ea20000002100 */
[C---:B------:R-:W-:Y:S02]  /*0080*/  IMAD R251, R229.reuse, 0xc, RZ ;  /* 0x0000000ce5fb7824 */ /* 0x040fe400078e02ff */
[----:B------:R-:W-:Y:S01]  /*0090*/  SHF.R.S32.HI R3, RZ, 0x1f, R0 ;  /* 0x0000001fff037819 */ /* 0x000fe20000011400 */
[----:B------:R-:W-:-:S02]  /*00a0*/  IMAD.SHL.U32 R247, R229, 0x10, RZ ;  /* 0x00000010e5f77824 */ /* 0x000fc400078e00ff */
[----:B------:R-:W-:Y:S01]  /*00b0*/  IMAD R243, R229, 0x14, RZ ;  /* 0x00000014e5f37824 */ /* 0x000fe200078e02ff */
[----:B------:R-:W-:Y:S01]  /*00c0*/  LEA.HI R3, R3, R0, RZ, 0x7 ;  /* 0x0000000003037211 */ /* 0x000fe200078f38ff */
[C---:B------:R-:W-:Y:S02]  /*00d0*/  IMAD R239, R229.reuse, 0x18, RZ ;  /* 0x00000018e5ef7824 */ /* 0x040fe400078e02ff */
[C---:B------:R-:W-:Y:S01]  /*00e0*/  IMAD R234, R229.reuse, 0x1c, RZ ;  /* 0x0000001ce5ea7824 */ /* 0x040fe200078e02ff */
[----:B------:R-:W-:Y:S01]  /*00f0*/  SHF.R.S32.HI R3, RZ, 0x7, R3 ;  /* 0x00000007ff037819 */ /* 0x000fe20000011403 */
[C---:B------:R-:W-:Y:S02]  /*0100*/  IMAD R250, R229.reuse, 0xd, RZ ;  /* 0x0000000de5fa7824 */ /* 0x040fe400078e02ff */
[----:B------:R-:W-:Y:S02]  /*0110*/  IMAD R246, R229, 0x11, RZ ;  /* 0x00000011e5f67824 */ /* 0x000fe400078e02ff */
[----:B------:R-:W-:-:S02]  /*0120*/  IMAD.SHL.U32 R4, R3, 0x8, RZ ;  /* 0x0000000803047824 */ /* 0x000fc400078e00ff */
[C---:B------:R-:W-:Y:S01]  /*0130*/  IMAD R242, R229.reuse, 0x15, RZ ;  /* 0x00000015e5f27824 */ /* 0x040fe200078e02ff */
[----:B-1----:R-:W-:Y:S01]  /*0140*/  IABS R8, R7 ;  /* 0x0000000700087213 */ /* 0x002fe20000000000 */
[C---:B------:R-:W-:Y:S01]  /*0150*/  IMAD R237, R229.reuse, 0x19, RZ ;  /* 0x00000019e5ed7824 */ /* 0x040fe200078e02ff */
[-C--:B------:R-:W-:Y:S01]  /*0160*/  IABS R5, R4.reuse ;  /* 0x0000000400057213 */ /* 0x080fe20000000000 */
[C---:B------:R-:W-:Y:S01]  /*0170*/  IMAD R233, R229.reuse, 0x1d, RZ ;  /* 0x0000001de5e97824 */ /* 0x040fe200078e02ff */
[----:B------:R-:W-:Y:S01]  /*0180*/  IABS R10, R4 ;  /* 0x00000004000a7213 */ /* 0x000fe20000000000 */
[C---:B------:R-:W-:Y:S01]  /*0190*/  IMAD R249, R229.reuse, 0xe, RZ ;  /* 0x0000000ee5f97824 */ /* 0x040fe200078e02ff */
[----:B------:R-:W1:Y:S01]  /*01a0*/  I2F.RP R0, R5 ;  /* 0x0000000500007306 */ /* 0x000e620000209400 */
[C---:B--2---:R-:W-:Y:S01]  /*01b0*/  LOP3.LUT R85, R98.reuse, 0x7f, RZ, 0xc0, !PT ;  /* 0x0000007f62557812 */ /* 0x044fe200078ec0ff */
[C---:B------:R-:W-:Y:S01]  /*01c0*/  IMAD R245, R229.reuse, 0x12, RZ ;  /* 0x00000012e5f57824 */ /* 0x040fe200078e02ff */
[----:B------:R-:W-:Y:S01]  /*01d0*/  LOP3.LUT R238, R98, 0x60, RZ, 0xc0, !PT ;  /* 0x0000006062ee7812 */ /* 0x000fe200078ec0ff */
[----:B------:R-:W-:-:S02]  /*01e0*/  IMAD R241, R229, 0x16, RZ ;  /* 0x00000016e5f17824 */ /* 0x000fc400078e02ff */
[C---:B------:R-:W-:Y:S01]  /*01f0*/  IMAD R236, R229.reuse, 0x1a, RZ ;  /* 0x0000001ae5ec7824 */ /* 0x040fe200078e02ff */
[----:B------:R-:W-:Y:S01]  /*0200*/  SHF.R.U32.HI R238, RZ, 0x1, R238 ;  /* 0x00000001ffee7819 */ /* 0x000fe200000116ee */
[C---:B------:R-:W-:Y:S02]  /*0210*/  IMAD R232, R229.reuse, 0x1e, RZ ;  /* 0x0000001ee5e87824 */ /* 0x040fe400078e02ff */
[----:B------:R-:W-:Y:S02]  /*0220*/  IMAD.MOV.U32 R230, RZ, RZ, 0x1f ;  /* 0x0000001fffe67424 */ /* 0x000fe400078e00ff */
[C---:B------:R-:W-:Y:S02]  /*0230*/  IMAD R252, R229.reuse, 0xb, RZ ;  /* 0x0000000be5fc7824 */ /* 0x040fe400078e02ff */
[C---:B------:R-:W-:Y:S01]  /*0240*/  IMAD R248, R229.reuse, 0xf, RZ ;  /* 0x0000000fe5f87824 */ /* 0x040fe200078e02ff */
[----:B------:R-:W-:Y:S01]  /*0250*/  IADD3 R230, R230, c[0x0][0x180], RZ ;  /* 0x00006000e6e67a10 */ /* 0x000fe20007ffe0ff */
[----:B-1----:R-:W1:Y:S01]  /*0260*/  MUFU.RCP R0, R0 ;  /* 0x0000000000007308 */ /* 0x002e620000001000 */
[----:B------:R-:W-:-:S02]  /*0270*/  IMAD R244, R229, 0x13, RZ ;  /* 0x00000013e5f47824 */ /* 0x000fc400078e02ff */
[C---:B------:R-:W-:Y:S02]  /*0280*/  IMAD R240, R229.reuse, 0x17, RZ ;  /* 0x00000017e5f07824 */ /* 0x040fe400078e02ff */
[C---:B------:R-:W-:Y:S02]  /*0290*/  IMAD R235, R229.reuse, 0x1b, RZ ;  /* 0x0000001be5eb7824 */ /* 0x040fe400078e02ff */
[----:B------:R-:W-:Y:S01]  /*02a0*/  IMAD R231, R229, 0x1f, RZ ;  /* 0x0000001fe5e77824 */ /* 0x000fe200078e02ff */
[----:B-1----:R-:W-:Y:S01]  /*02b0*/  IADD3 R2, R0, 0xffffffe, RZ ;  /* 0x0ffffffe00027810 */ /* 0x002fe20007ffe0ff */
[----:B------:R-:W-:-:S03]  /*02c0*/  IMAD.MOV R0, RZ, RZ, -R10 ;  /* 0x000000ffff007224 */ /* 0x000fc600078e0a0a */
[----:B------:R1:W2:Y:S02]  /*02d0*/  F2I.FTZ.U32.TRUNC.NTZ R3, R2 ;  /* 0x0000000200037305 */ /* 0x0002a4000021f000 */
[----:B-1----:R-:W-:Y:S02]  /*02e0*/  IMAD.MOV.U32 R2, RZ, RZ, RZ ;  /* 0x000000ffff027224 */ /* 0x002fe400078e00ff */
[----:B--2---:R-:W-:-:S04]  /*02f0*/  IMAD.MOV R6, RZ, RZ, -R3 ;  /* 0x000000ffff067224 */ /* 0x004fc800078e0a03 */
[----:B------:R-:W-:Y:S02]  /*0300*/  IMAD R9, R6, R5, RZ ;  /* 0x0000000506097224 */ /* 0x000fe400078e02ff */
[----:B------:R-:W-:Y:S01]  /*0310*/  IMAD.MOV.U32 R6, RZ, RZ, R8 ;  /* 0x000000ffff067224 */ /* 0x000fe200078e0008 */
[----:B------:R-:W-:Y:S01]  /*0320*/  IABS R8, c[0x0][0x17c] ;  /* 0x00005f0000087a13 */ /* 0x000fe20000000000 */
[----:B------:R-:W-:-:S06]  /*0330*/  IMAD.HI.U32 R3, R3, R9, R2 ;  /* 0x0000000903037227 */ /* 0x000fcc00078e0002 */
[----:B------:R-:W-:-:S04]  /*0340*/  IMAD.HI.U32 R3, R3, R6, RZ ;  /* 0x0000000603037227 */ /* 0x000fc800078e00ff */
[----:B------:R-:W-:-:S05]  /*0350*/  IMAD R0, R3, R0, R6 ;  /* 0x0000000003007224 */ /* 0x000fca00078e0206 */
[----:B------:R-:W-:-:S13]  /*0360*/  ISETP.GT.U32.AND P1, PT, R5, R0, PT ;  /* 0x000000000500720c */ /* 0x000fda0003f24070 */
[----:B------:R-:W-:Y:S01]  /*0370*/  @!P1 IMAD.IADD R0, R0, 0x1, -R5 ;  /* 0x0000000100009824 */ /* 0x000fe200078e0a05 */
[----:B------:R-:W-:Y:S02]  /*0380*/  @!P1 IADD3 R3, R3, 0x1, RZ ;  /* 0x0000000103039810 */ /* 0x000fe40007ffe0ff */
[----:B------:R-:W-:Y:S02]  /*0390*/  ISETP.NE.AND P1, PT, R4, RZ, PT ;  /* 0x000000ff0400720c */ /* 0x000fe40003f25270 */
[----:B------:R-:W-:Y:S02]  /*03a0*/  ISETP.GE.U32.AND P0, PT, R0, R5, PT ;  /* 0x000000050000720c */ /* 0x000fe40003f06070 */
[----:B------:R-:W-:-:S04]  /*03b0*/  LOP3.LUT R0, R7, R4, RZ, 0x3c, !PT ;  /* 0x0000000407007212 */ /* 0x000fc800078e3cff */
[----:B------:R-:W-:Y:S01]  /*03c0*/  ISETP.GE.AND P2, PT, R0, RZ, PT ;  /* 0x000000ff0000720c */ /* 0x000fe20003f46270 */
[----:B------:R-:W-:-:S05]  /*03d0*/  IMAD.MOV.U32 R0, RZ, RZ, c[0x0][0x178] ;  /* 0x00005e00ff007624 */ /* 0x000fca00078e00ff */
[----:B------:R-:W-:Y:S02]  /*03e0*/  IADD3 R0, R0, 0xff, RZ ;  /* 0x000000ff00007810 */ /* 0x000fe40007ffe0ff */
[----:B------:R-:W-:-:S05]  /*03f0*/  @P0 IADD3 R3, R3, 0x1, RZ ;  /* 0x0000000103030810 */ /* 0x000fca0007ffe0ff */
[----:B------:R-:W-:Y:S01]  /*0400*/  IMAD.MOV.U32 R2, RZ, RZ, R3 ;  /* 0x000000ffff027224 */ /* 0x000fe200078e0003 */
[----:B------:R-:W-:-:S03]  /*0410*/  SHF.R.S32.HI R3, RZ, 0x1f, R0 ;  /* 0x0000001fff037819 */ /* 0x000fc60000011400 */
[----:B------:R-:W-:Y:S01]  /*0420*/  @!P2 IMAD.MOV R2, RZ, RZ, -R2 ;  /* 0x000000ffff02a224 */ /* 0x000fe200078e0a02 */
[----:B------:R-:W-:Y:S02]  /*0430*/  @!P1 LOP3.LUT R2, RZ, R4, RZ, 0x33, !PT ;  /* 0x00000004ff029212 */ /* 0x000fe400078e33ff */
[----:B------:R-:W-:-:S03]  /*0440*/  LEA.HI R3, R3, R0, RZ, 0x8 ;  /* 0x0000000003037211 */ /* 0x000fc600078f40ff */
[----:B------:R-:W-:-:S05]  /*0450*/  IMAD.SHL.U32 R10, R2, 0x8, RZ ;  /* 0x00000008020a7824 */ /* 0x000fca00078e00ff */
[----:B------:R-:W-:-:S04]  /*0460*/  LEA.HI.SX32 R3, R3, -R10, 0x18 ;  /* 0x8000000a03037211 */ /* 0x000fc800078fc2ff */
[----:B------:R-:W-:Y:S01]  /*0470*/  IMNMX R12, R3, 0x8, PT ;  /* 0x00000008030c7817 */ /* 0x000fe20003800200 */
[----:B------:R-:W-:Y:S02]  /*0480*/  IMAD.MOV R3, RZ, RZ, -R2 ;  /* 0x000000ffff037224 */ /* 0x000fe400078e0a02 */
[----:B------:R-:W-:Y:S01]  /*0490*/  IMAD.MOV.U32 R2, RZ, RZ, R8 ;  /* 0x000000ffff027224 */ /* 0x000fe200078e0008 */
[----:B------:R-:W-:Y:S01]  /*04a0*/  IABS R6, R12 ;  /* 0x0000000c00067213 */ /* 0x000fe20000000000 */
[----:B------:R-:W-:Y:S02]  /*04b0*/  IMAD R13, R4, R3, R7 ;  /* 0x00000003040d7224 */ /* 0x000fe400078e0207 */
[----:B------:R-:W-:Y:S01]  /*04c0*/  IMAD.MOV.U32 R4, RZ, RZ, RZ ;  /* 0x000000ffff047224 */ /* 0x000fe200078e00ff */
[----:B------:R-:W1:Y:S02]  /*04d0*/  I2F.RP R0, R6 ;  /* 0x0000000600007306 */ /* 0x000e640000209400 */
[----:B------:R-:W-:-:S06]  /*04e0*/  IABS R8, R13 ;  /* 0x0000000d00087213 */ /* 0x000fcc0000000000 */
[----:B------:R-:W2:Y:S08]  /*04f0*/  I2F.RP R7, R2 ;  /* 0x0000000200077306 */ /* 0x000eb00000209400 */
[----:B-1----:R-:W1:Y:S08]  /*0500*/  MUFU.RCP R0, R0 ;  /* 0x0000000000007308 */ /* 0x002e700000001000 */
[----:B--2---:R-:W-:Y:S01]  /*0510*/  MUFU.RCP R7, R7 ;  /* 0x0000000700077308 */ /* 0x004fe20000001000 */
[----:B-1----:R-:W-:-:S02]  /*0520*/  IADD3 R5, R0, 0xffffffe, RZ ;  /* 0x0ffffffe00057810 */ /* 0x002fc40007ffe0ff */
[----:B------:R-:W-:-:S05]  /*0530*/  IABS R0, c[0x0][0x178] ;  /* 0x00005e0000007a13 */ /* 0x000fca0000000000 */
[----:B------:R-:W1:Y:S02]  /*0540*/  F2I.FTZ.U32.TRUNC.NTZ R5, R5 ;  /* 0x0000000500057305 */ /* 0x000e64000021f000 */
[----:B-1----:R-:W-:-:S04]  /*0550*/  IMAD.MOV R9, RZ, RZ, -R5 ;  /* 0x000000ffff097224 */ /* 0x002fc800078e0a05 */
[----:B------:R-:W-:Y:S01]  /*0560*/  IMAD R3, R9, R6, RZ ;  /* 0x0000000609037224 */ /* 0x000fe200078e02ff */
[----:B------:R-:W-:-:S03]  /*0570*/  IABS R9, R12 ;  /* 0x0000000c00097213 */ /* 0x000fc60000000000 */
[----:B------:R-:W-:Y:S02]  /*0580*/  IMAD.HI.U32 R4, R5, R3, R4 ;  /* 0x0000000305047227 */ /* 0x000fe400078e0004 */
[----:B------:R-:W1:Y:S02]  /*0590*/  I2F.RP R5, R0 ;  /* 0x0000000000057306 */ /* 0x000e640000209400 */
[----:B------:R-:W-:Y:S02]  /*05a0*/  IMAD.MOV.U32 R3, RZ, RZ, R8 ;  /* 0x000000ffff037224 */ /* 0x000fe400078e0008 */
[----:B------:R-:W-:Y:S02]  /*05b0*/  IMAD.MOV R8, RZ, RZ, -R9 ;  /* 0x000000ffff087224 */ /* 0x000fe400078e0a09 */
[----:B------:R-:W-:-:S04]  /*05c0*/  IMAD.HI.U32 R4, R4, R3, RZ ;  /* 0x0000000304047227 */ /* 0x000fc800078e00ff */
[----:B------:R-:W-:Y:S01]  /*05d0*/  IMAD R3, R4, R8, R3 ;  /* 0x0000000804037224 */ /* 0x000fe200078e0203 */
[----:B------:R-:W-:-:S04]  /*05e0*/  IADD3 R8, R7, 0xffffffe, RZ ;  /* 0x0ffffffe07087810 */ /* 0x000fc80007ffe0ff */
[----:B------:R-:W-:Y:S01]  /*05f0*/  ISETP.GT.U32.AND P1, PT, R6, R3, PT ;  /* 0x000000030600720c */ /* 0x000fe20003f24070 */
[----:B-1----:R-:W1:Y:S08]  /*0600*/  MUFU.RCP R5, R5 ;  /* 0x0000000500057308 */ /* 0x002e700000001000 */
[----:B------:R2:W3:Y:S04]  /*0610*/  F2I.FTZ.U32.TRUNC.NTZ R9, R8 ;  /* 0x0000000800097305 */ /* 0x0004e8000021f000 */
[----:B------:R-:W-:Y:S01]  /*0620*/  @!P1 IMAD.IADD R3, R3, 0x1, -R6 ;  /* 0x0000000103039824 */ /* 0x000fe200078e0a06 */
[----:B------:R-:W-:-:S02]  /*0630*/  @!P1 IADD3 R4, R4, 0x1, RZ ;  /* 0x0000000104049810 */ /* 0x000fc40007ffe0ff */
[----:B------:R-:W-:Y:S02]  /*0640*/  ISETP.NE.AND P1, PT, R12, RZ, PT ;  /* 0x000000ff0c00720c */ /* 0x000fe40003f25270 */
[----:B------:R-:W-:Y:S01]  /*0650*/  ISETP.GE.U32.AND P0, PT, R3, R6, PT ;  /* 0x000000060300720c */ /* 0x000fe20003f06070 */
[----:B--2---:R-:W-:Y:S01]  /*0660*/  IMAD.MOV.U32 R8, RZ, RZ, RZ ;  /* 0x000000ffff087224 */ /* 0x004fe200078e00ff */
[----:B------:R-:W-:Y:S02]  /*0670*/  LOP3.LUT R3, R13, R12, RZ, 0x3c, !PT ;  /* 0x0000000c0d037212 */ /* 0x000fe400078e3cff */
[----:B-1----:R-:W-:Y:S02]  /*0680*/  IADD3 R6, R5, 0xffffffe, RZ ;  /* 0x0ffffffe05067810 */ /* 0x002fe40007ffe0ff */
[----:B------:R-:W-:Y:S01]  /*0690*/  ISETP.GE.AND P2, PT, R3, RZ, PT ;  /* 0x000000ff0300720c */ /* 0x000fe20003f46270 */
[----:B---3--:R-:W-:Y:S01]  /*06a0*/  IMAD.MOV R11, RZ, RZ, -R9 ;  /* 0x000000ffff0b7224 */ /* 0x008fe200078e0a09 */
[----:B------:R-:W1:Y:S01]  /*06b0*/  F2I.FTZ.U32.TRUNC.NTZ R7, R6 ;  /* 0x0000000600077305 */ /* 0x000e62000021f000 */
[----:B------:R-:W-:-:S02]  /*06c0*/  SHF.R.U32.HI R3, RZ, 0x5, R98 ;  /* 0x00000005ff037819 */ /* 0x000fc40000011662 */
[----:B------:R-:W-:Y:S02]  /*06d0*/  IMAD R11, R11, R2, RZ ;  /* 0x000000020b0b7224 */ /* 0x000fe400078e02ff */
[----:B------:R-:W-:Y:S02]  /*06e0*/  @P0 IADD3 R4, R4, 0x1, RZ ;  /* 0x0000000104040810 */ /* 0x000fe40007ffe0ff */
[----:B------:R-:W-:Y:S01]  /*06f0*/  SGXT.U32 R3, R3, 0x2 ;  /* 0x000000020303781a */ /* 0x000fe20000000000 */
[----:B------:R-:W-:-:S04]  /*0700*/  IMAD.HI.U32 R8, R9, R11, R8 ;  /* 0x0000000b09087227 */ /* 0x000fc800078e0008 */
[----:B------:R-:W-:Y:S02]  /*0710*/  IMAD.MOV.U32 R14, RZ, RZ, R4 ;  /* 0x000000ffff0e7224 */ /* 0x000fe400078e0004 */
[----:B------:R-:W-:Y:S02]  /*0720*/  IMAD.MOV.U32 R4, RZ, RZ, c[0x0][0x180] ;  /* 0x00006000ff047624 */ /* 0x000fe400078e00ff */
[----:B------:R-:W-:Y:S01]  /*0730*/  @!P2 IMAD.MOV R14, RZ, RZ, -R14 ;  /* 0x000000ffff0ea224 */ /* 0x000fe200078e0a0e */
[----:B------:R-:W-:Y:S01]  /*0740*/  @!P1 LOP3.LUT R14, RZ, R12, RZ, 0x33, !PT ;  /* 0x0000000cff0e9212 */ /* 0x000fe200078e33ff */
[----:B-1----:R-:W-:Y:S01]  /*0750*/  IMAD.MOV R15, RZ, RZ, -R7 ;  /* 0x000000ffff0f7224 */ /* 0x002fe200078e0a07 */
[C---:B------:R-:W-:Y:S01]  /*0760*/  IADD3 R5, R4.reuse, -0x1, RZ ;  /* 0xffffffff04057810 */ /* 0x040fe20007ffe0ff */
[----:B------:R-:W-:Y:S01]  /*0770*/  IMAD.MOV.U32 R6, RZ, RZ, RZ ;  /* 0x000000ffff067224 */ /* 0x000fe200078e00ff */
[----:B------:R-:W-:Y:S01]  /*0780*/  IADD3 R84, R4, -0x15, RZ ;  /* 0xffffffeb04547810 */ /* 0x000fe20007ffe0ff */
[----:B------:R-:W-:Y:S01]  /*0790*/  IMAD.SHL.U32 R16, R14, 0x80, RZ ;  /* 0x000000800e107824 */ /* 0x000fe200078e00ff */
[----:B------:R-:W-:Y:S01]  /*07a0*/  ISETP.GE.U32.AND P0, PT, R5, 0x7fffffe0, PT ;  /* 0x7fffffe00500780c */ /* 0x000fe20003f06070 */
[----:B------:R-:W-:-:S03]  /*07b0*/  IMAD R9, R15, R0, RZ ;  /* 0x000000000f097224 */ /* 0x000fc600078e02ff */
[----:B------:R-:W-:Y:S01]  /*07c0*/  LOP3.LUT R5, R16, R3, RZ, 0xfc, !PT ;  /* 0x0000000310057212 */ /* 0x000fe200078efcff */
[----:B------:R-:W-:Y:S01]  /*07d0*/  IMAD.MOV R3, RZ, RZ, -R14 ;  /* 0x000000ffff037224 */ /* 0x000fe200078e0a0e */
[----:B------:R1:W-:Y:S01]  /*07e0*/  STL [R1+0x238], R16 ;  /* 0x0002381001007387 */ /* 0x0003e20000100800 */
[----:B------:R-:W-:Y:S01]  /*07f0*/  IMAD.HI.U32 R6, R7, R9, R6 ;  /* 0x0000000907067227 */ /* 0x000fe200078e0006 */
[C---:B------:R-:W-:Y:S02]  /*0800*/  LOP3.LUT R14, R5.reuse, 0x7c, RZ, 0xfc, !PT ;  /* 0x0000007c050e7812 */ /* 0x040fe400078efcff */
[----:B------:R-:W-:Y:S01]  /*0810*/  LOP3.LUT R7, R5, 0x4, RZ, 0xfc, !PT ;  /* 0x0000000405077812 */ /* 0x000fe200078efcff */
[----:B------:R-:W-:Y:S01]  /*0820*/  IMAD R3, R12, R3, R13 ;  /* 0x000000030c037224 */ /* 0x000fe200078e020d */
[----:B------:R-:W-:Y:S02]  /*0830*/  IABS R21, R14 ;  /* 0x0000000e00157213 */ /* 0x000fe40000000000 */
[----:B------:R-:W-:Y:S01]  /*0840*/  IABS R11, R5 ;  /* 0x00000005000b7213 */ /* 0x000fe20000000000 */
[----:B------:R-:W-:Y:S01]  /*0850*/  IMAD.IADD R3, R10, 0x1, R3 ;  /* 0x000000010a037824 */ /* 0x000fe200078e0203 */
[----:B------:R-:W-:Y:S01]  /*0860*/  IABS R13, R7 ;  /* 0x00000007000d7213 */ /* 0x000fe20000000000 */
[----:B------:R-:W-:Y:S01]  /*0870*/  IMAD.HI.U32 R9, R8, R21, RZ ;  /* 0x0000001508097227 */ /* 0x000fe200078e00ff */
[----:B------:R-:W-:-:S02]  /*0880*/  ISETP.GE.AND P1, PT, R7, RZ, PT ;  /* 0x000000ff0700720c */ /* 0x000fc40003f26270 */
[C---:B-1----:R-:W-:Y:S01]  /*0890*/  LOP3.LUT R16, R5.reuse, 0x8, RZ, 0xfc, !PT ;  /* 0x0000000805107812 */ /* 0x042fe200078efcff */
[----:B------:R-:W-:Y:S01]  /*08a0*/  IMAD.MOV R10, RZ, RZ, -R9 ;  /* 0x000000ffff0a7224 */ /* 0x000fe200078e0a09 */
[C---:B------:R-:W-:Y:S01]  /*08b0*/  LOP3.LUT R18, R5.reuse, 0xc, RZ, 0xfc, !PT ;  /* 0x0000000c05127812 */ /* 0x040fe200078efcff */
[----:B------:R-:W-:Y:S01]  /*08c0*/  IMAD.HI.U32 R7, R8, R11, RZ ;  /* 0x0000000b08077227 */ /* 0x000fe200078e00ff */
[----:B------:R-:W-:Y:S02]  /*08d0*/  IABS R15, R16 ;  /* 0x00000010000f7213 */ /* 0x000fe40000000000 */
[C---:B------:R-:W-:Y:S01]  /*08e0*/  LOP3.LUT R22, R5.reuse, 0x14, RZ, 0xfc, !PT ;  /* 0x0000001405167812 */ /* 0x040fe200078efcff */
[----:B------:R-:W-:Y:S01]  /*08f0*/  IMAD R21, R2, R10, R21 ;  /* 0x0000000a02157224 */ /* 0x000fe200078e0215 */
[----:B------:R-:W-:Y:S01]  /*0900*/  LOP3.LUT R24, R5, 0x18, RZ, 0xfc, !PT ;  /* 0x0000001805187812 */ /* 0x000fe200078efcff */
[----:B------:R-:W-:Y:S01]  /*0910*/  IMAD.HI.U32 R9, R8, R13, RZ ;  /* 0x0000000d08097227 */ /* 0x000fe200078e00ff */
[----:B------:R-:W-:-:S02]  /*0920*/  IABS R17, R22 ;  /* 0x0000001600117213 */ /* 0x000fc40000000000 */
[C---:B------:R-:W-:Y:S01]  /*0930*/  ISETP.GT.U32.AND P4, PT, R2.reuse, R21, PT ;  /* 0x000000150200720c */ /* 0x040fe20003f84070 */
[----:B------:R-:W-:Y:S01]  /*0940*/  IMAD.MOV R7, RZ, RZ, -R7 ;  /* 0x000000ffff077224 */ /* 0x000fe200078e0a07 */
[----:B------:R-:W-:Y:S01]  /*0950*/  IABS R19, R24 ;  /* 0x0000001800137213 */ /* 0x000fe20000000000 */
[----:B------:R-:W-:Y:S01]  /*0960*/  IMAD.MOV R9, RZ, RZ, -R9 ;  /* 0x000000ffff097224 */ /* 0x000fe200078e0a09 */
[----:B------:R-:W-:Y:S01]  /*0970*/  LOP3.LUT R20, R5, 0x10, RZ, 0xfc, !PT ;  /* 0x0000001005147812 */ /* 0x000fe200078efcff */
[C---:B------:R-:W-:Y:S01]  /*0980*/  IMAD R7, R2.reuse, R7, R11 ;  /* 0x0000000702077224 */ /* 0x040fe200078e020b */
[----:B------:R-:W-:Y:S01]  /*0990*/  IABS R11, R18 ;  /* 0x00000012000b7213 */ /* 0x000fe20000000000 */
[----:B------:R-:W-:Y:S01]  /*09a0*/  IMAD R9, R2, R9, R13 ;  /* 0x0000000902097224 */ /* 0x000fe200078e020d */
[----:B------:R-:W-:Y:S01]  /*09b0*/  ISETP.GE.AND P2, PT, R14, RZ, PT ;  /* 0x000000ff0e00720c */ /* 0x000fe20003f46270 */
[----:B------:R-:W-:Y:S01]  /*09c0*/  IMAD.HI.U32 R10, R8, R15, RZ ;  /* 0x0000000f080a7227 */ /* 0x000fe200078e00ff */
[----:B------:R-:W-:-:S02]  /*09d0*/  ISETP.GT.U32.AND P3, PT, R2, R7, PT ;  /* 0x000000070200720c */ /* 0x000fc40003f64070 */
[C---:B------:R-:W-:Y:S01]  /*09e0*/  ISETP.GT.U32.AND P5, PT, R2.reuse, R9, PT ;  /* 0x000000090200720c */ /* 0x040fe20003fa4070 */
[----:B------:R-:W-:Y:S01]  /*09f0*/  @!P4 IMAD.IADD R21, R21, 0x1, -R2 ;  /* 0x000000011515c824 */ /* 0x000fe200078e0a02 */
[----:B------:R-:W-:Y:S01]  /*0a00*/  LOP3.LUT R26, R5, 0x4c, RZ, 0xfc, !PT ;  /* 0x0000004c051a7812 */ /* 0x000fe200078efcff */
[----:B------:R-:W-:Y:S02]  /*0a10*/  IMAD.MOV R10, RZ, RZ, -R10 ;  /* 0x000000ffff0a7224 */ /* 0x000fe400078e0a0a */
[----:B------:R-:W-:Y:S01]  /*0a20*/  IMAD.MOV.U32 R13, RZ, RZ, R11 ;  /* 0x000000ffff0d7224 */ /* 0x000fe200078e000b */
[C---:B------:R-:W-:Y:S01]  /*0a30*/  ISETP.GT.U32.AND P6, PT, R2.reuse, R21, PT ;  /* 0x000000150200720c */ /* 0x040fe20003fc4070 */
[----:B------:R-:W-:Y:S01]  /*0a40*/  IMAD R11, R2, R10, R15 ;  /* 0x0000000a020b7224 */ /* 0x000fe200078e020f */
[----:B------:R-:W-:Y:S01]  /*0a50*/  IABS R15, R20 ;  /* 0x00000014000f7213 */ /* 0x000fe20000000000 */
[----:B------:R-:W-:Y:S01]  /*0a60*/  IMAD.HI.U32 R12, R8, R17, RZ ;  /* 0x00000011080c7227 */ /* 0x000fe200078e00ff */
[----:B------:R-:W-:-:S03]  /*0a70*/  IABS R45, R26 ;  /* 0x0000001a002d7213 */ /* 0x000fc60000000000 */
[--C-:B------:R-:W-:Y:S01]  /*0a80*/  @!P3 IMAD.IADD R7, R7, 0x1, -R2.reuse ;  /* 0x000000010707b824 */ /* 0x100fe200078e0a02 */
[----:B------:R-:W-:Y:S01]  /*0a90*/  ISETP.GT.U32.AND P3, PT, R2, R11, PT ;  /* 0x0000000b0200720c */ /* 0x000fe20003f64070 */
[----:B------:R-:W-:Y:S02]  /*0aa0*/  @!P5 IMAD.IADD R9, R9, 0x1, -R2 ;  /* 0x000000010909d824 */ /* 0x000fe400078e0a02 */
[----:B------:R-:W-:Y:S01]  /*0ab0*/  IMAD.HI.U32 R10, R8, R13, RZ ;  /* 0x0000000d080a7227 */ /* 0x000fe200078e00ff */
[----:B------:R-:W-:-:S03]  /*0ac0*/  ISETP.GT.U32.AND P4, PT, R2, R7, PT ;  /* 0x000000070200720c */ /* 0x000fc60003f84070 */
[----:B------:R-:W-:Y:S01]  /*0ad0*/  @!P6 IMAD.IADD R21, R21, 0x1, -R2 ;  /* 0x000000011515e824 */ /* 0x000fe200078e0a02 */
[----:B------:R-:W-:Y:S01]  /*0ae0*/  ISETP.GT.U32.AND P6, PT, R2, R9, PT ;  /* 0x000000090200720c */ /* 0x000fe20003fc4070 */
[----:B------:R-:W-:-:S04]  /*0af0*/  IMAD.HI.U32 R14, R8, R19, RZ ;  /* 0x00000013080e7227 */ /* 0x000fc800078e00ff */
[----:B------:R-:W-:Y:S01]  /*0b00*/  @!P3 IMAD.IADD R11, R11, 0x1, -R2 ;  /* 0x000000010b0bb824 */ /* 0x000fe200078e0a02 */
[----:B------:R-:W-:Y:S01]  /*0b10*/  ISETP.GE.AND P3, PT, R5, RZ, PT ;  /* 0x000000ff0500720c */ /* 0x000fe20003f66270 */
[----:B------:R-:W-:Y:S02]  /*0b20*/  IMAD.MOV R12, RZ, RZ, -R12 ;  /* 0x000000ffff0c7224 */ /* 0x000fe400078e0a0c */
[----:B------:R-:W-:Y:S02]  /*0b30*/  IMAD.MOV R10, RZ, RZ, -R10 ;  /* 0x000000ffff0a7224 */ /* 0x000fe400078e0a0a */
[--C-:B------:R-:W-:Y:S01]  /*0b40*/  @!P4 IMAD.IADD R7, R7, 0x1, -R2.reuse ;  /* 0x000000010707c824 */ /* 0x100fe200078e0a02 */
[----:B------:R-:W-:Y:S01]  /*0b50*/  ISETP.GE.AND P4, PT, R16, RZ, PT ;  /* 0x000000ff1000720c */ /* 0x000fe20003f86270 */
[----:B------:R-:W-:Y:S01]  /*0b60*/  @!P6 IMAD.IADD R9, R9, 0x1, -R2 ;  /* 0x000000010909e824 */ /* 0x000fe200078e0a02 */
[C---:B------:R-:W-:Y:S01]  /*0b70*/  ISETP.GT.U32.AND P6, PT, R2.reuse, R11, PT ;  /* 0x0000000b0200720c */ /* 0x040fe20003fc4070 */
[----:B------:R-:W-:Y:S01]  /*0b80*/  IMAD.MOV R14, RZ, RZ, -R14 ;  /* 0x000000ffff0e7224 */ /* 0x000fe200078e0a0e */
[----:B------:R-:W-:Y:S01]  /*0b90*/  LOP3.LUT R16, R5, 0x20, RZ, 0xfc, !PT ;  /* 0x0000002005107812 */ /* 0x000fe200078efcff */
[----:B------:R-:W-:-:S02]  /*0ba0*/  IMAD R17, R2, R12, R17 ;  /* 0x0000000c02117224 */ /* 0x000fc400078e0211 */
[----:B------:R-:W-:Y:S01]  /*0bb0*/  IMAD R13, R2, R10, R13 ;  /* 0x0000000a020d7224 */ /* 0x000fe200078e020d */
[----:B------:R-:W-:Y:S01]  /*0bc0*/  IABS R23, R16 ;  /* 0x0000001000177213 */ /* 0x000fe20000000000 */
[----:B------:R-:W-:-:S03]  /*0bd0*/  IMAD.HI.U32 R10, R8, R15, RZ ;  /* 0x0000000f080a7227 */ /* 0x000fc600078e00ff */
[C---:B------:R-:W-:Y:S01]  /*0be0*/  ISETP.GT.U32.AND P5, PT, R2.reuse, R13, PT ;  /* 0x0000000d0200720c */ /* 0x040fe20003fa4070 */
[C---:B------:R-:W-:Y:S01]  /*0bf0*/  IMAD R19, R2.reuse, R14, R19 ;  /* 0x0000000e02137224 */ /* 0x040fe200078e0213 */
[----:B------:R-:W-:Y:S01]  /*0c00*/  LOP3.LUT R14, R5, 0x1c, RZ, 0xfc, !PT ;  /* 0x0000001c050e7812 */ /* 0x000fe200078efcff */
[----:B------:R-:W-:Y:S01]  /*0c10*/  @!P3 IMAD.MOV R7, RZ, RZ, -R7 ;  /* 0x000000ffff07b224 */ /* 0x000fe200078e0a07 */
[C---:B------:R-:W-:Y:S01]  /*0c20*/  ISETP.GT.U32.AND P3, PT, R2.reuse, R17, PT ;  /* 0x000000110200720c */ /* 0x040fe20003f64070 */
[----:B------:R-:W-:Y:S02]  /*0c30*/  IMAD.MOV R10, RZ, RZ, -R10 ;  /* 0x000000ffff0a7224 */ /* 0x000fe400078e0a0a */
[----:B------:R-:W-:Y:S01]  /*0c40*/  @!P6 IMAD.IADD R11, R11, 0x1, -R2 ;  /* 0x000000010b0be824 */ /* 0x000fe200078e0a02 */
[C---:B------:R-:W-:Y:S01]  /*0c50*/  ISETP.GT.U32.AND P6, PT, R2.reuse, R19, PT ;  /* 0x000000130200720c */ /* 0x040fe20003fc4070 */
[----:B------:R-:W-:Y:S02]  /*0c60*/  IMAD R15, R2, R10, R15 ;  /* 0x0000000a020f7224 */ /* 0x000fe400078e020f */
[----:B------:R-:W-:Y:S01]  /*0c70*/  IMAD.MOV.U32 R69, RZ, RZ, R21 ;  /* 0x000000ffff457224 */ /* 0x000fe200078e0015 */
[----:B------:R-:W-:Y:S01]  /*0c80*/  IABS R21, R14 ;  /* 0x0000000e00157213 */ /* 0x000fe20000000000 */
[----:B------:R-:W-:-:S04]  /*0c90*/  IMAD.HI.U32 R12, R8, R23, RZ ;  /* 0x00000017080c7227 */ /* 0x000fc800078e00ff */
[----:B------:R-:W-:Y:S01]  /*0ca0*/  @!P2 IMAD.MOV R69, RZ, RZ, -R69 ;  /* 0x000000ffff45a224 */ /* 0x000fe200078e0a45 */
[C---:B------:R-:W-:Y:S01]  /*0cb0*/  ISETP.GT.U32.AND P2, PT, R2.reuse, R15, PT ;  /* 0x0000000f0200720c */ /* 0x040fe20003f44070 */
[--C-:B------:R-:W-:Y:S02]  /*0cc0*/  @!P3 IMAD.IADD R17, R17, 0x1, -R2.reuse ;  /* 0x000000011111b824 */ /* 0x100fe400078e0a02 */
[----:B------:R-:W-:Y:S02]  /*0cd0*/  @!P6 IMAD.IADD R19, R19, 0x1, -R2 ;  /* 0x000000011313e824 */ /* 0x000fe400078e0a02 */
[----:B------:R-:W-:Y:S01]  /*0ce0*/  IMAD.MOV R12, RZ, RZ, -R12 ;  /* 0x000000ffff0c7224 */ /* 0x000fe200078e0a0c */
[C---:B------:R-:W-:Y:S01]  /*0cf0*/  ISETP.GT.U32.AND P6, PT, R2.reuse, R17, PT ;  /* 0x000000110200720c */ /* 0x040fe20003fc4070 */
[----:B------:R-:W-:Y:S02]  /*0d00*/  @!P5 IMAD.IADD R13, R13, 0x1, -R2 ;  /* 0x000000010d0dd824 */ /* 0x000fe400078e0a02 */
[----:B------:R-:W-:-:S02]  /*0d10*/  IMAD R23, R2, R12, R23 ;  /* 0x0000000c02177224 */ /* 0x000fc400078e0217 */
[----:B------:R-:W-:Y:S01]  /*0d20*/  IMAD.HI.U32 R10, R8, R21, RZ ;  /* 0x00000015080a7227 */ /* 0x000fe200078e00ff */
[----:B------:R-:W-:-:S03]  /*0d30*/  ISETP.GT.U32.AND P5, PT, R2, R13, PT ;  /* 0x0000000d0200720c */ /* 0x000fc60003fa4070 */
[----:B------:R-:W-:Y:S01]  /*0d40*/  @!P2 IMAD.IADD R15, R15, 0x1, -R2 ;  /* 0x000000010f0fa824 */ /* 0x000fe200078e0a02 */
[----:B------:R-:W-:Y:S01]  /*0d50*/  ISETP.GE.AND P2, PT, R22, RZ, PT ;  /* 0x000000ff1600720c */ /* 0x000fe20003f46270 */
[----:B------:R-:W-:Y:S01]  /*0d60*/  IMAD.MOV R10, RZ, RZ, -R10 ;  /* 0x000000ffff0a7224 */ /* 0x000fe200078e0a0a */
[----:B------:R-:W-:Y:S01]  /*0d70*/  LOP3.LUT R22, R5, 0x2c, RZ, 0xfc, !PT ;  /* 0x0000002c05167812 */ /* 0x000fe200078efcff */
[--C-:B------:R-:W-:Y:S01]  /*0d80*/  @!P6 IMAD.IADD R17, R17, 0x1, -R2.reuse ;  /* 0x000000011111e824 */ /* 0x100fe200078e0a02 */
[C---:B------:R-:W-:Y:S01]  /*0d90*/  ISETP.GT.U32.AND P3, PT, R2.reuse, R15, PT ;  /* 0x0000000f0200720c */ /* 0x040fe20003f64070 */
[C---:B------:R-:W-:Y:S01]  /*0da0*/  IMAD R21, R2.reuse, R10, R21 ;  /* 0x0000000a02157224 */ /* 0x040fe200078e0215 */
[C---:B------:R-:W-:Y:S01]  /*0db0*/  ISETP.GT.U32.AND P6, PT, R2.reuse, R23, PT ;  /* 0x000000170200720c */ /* 0x040fe20003fc4070 */
[----:B------:R-:W-:Y:S01]  /*0dc0*/  @!P4 IMAD.MOV R11, RZ, RZ, -R11 ;  /* 0x000000ffff0bc224 */ /* 0x000fe200078e0a0b */
[----:B------:R-:W-:Y:S01]  /*0dd0*/  ISETP.GT.U32.AND P4, PT, R2, R19, PT ;  /* 0x000000130200720c */ /* 0x000fe20003f84070 */
[----:B------:R-:W-:Y:S01]  /*0de0*/  @!P1 IMAD.MOV R9, RZ, RZ, -R9 ;  /* 0x000000ffff099224 */ /* 0x000fe200078e0a09 */
[----:B------:R-:W-:Y:S01]  /*0df0*/  ISETP.GE.AND P1, PT, R18, RZ, PT ;  /* 0x000000ff1200720c */ /* 0x000fe20003f26270 */
[--C-:B------:R-:W-:Y:S01]  /*0e00*/  @!P5 IMAD.IADD R13, R13, 0x1, -R2.reuse ;  /* 0x000000010d0dd824 */ /* 0x100fe200078e0a02 */
[----:B------:R-:W-:Y:S01]  /*0e10*/  LOP3.LUT R18, R5, 0x24, RZ, 0xfc, !PT ;  /* 0x0000002405127812 */ /* 0x000fe200078efcff */
[----:B------:R-:W-:Y:S01]  /*0e20*/  @!P2 IMAD.MOV R17, RZ, RZ, -R17 ;  /* 0x000000ffff11a224 */ /* 0x000fe200078e0a11 */
[----:B------:R-:W-:Y:S01]  /*0e30*/  ISETP.GE.AND P5, PT, R20, RZ, PT ;  /* 0x000000ff1400720c */ /* 0x000fe20003fa6270 */
[----:B------:R-:W-:Y:S01]  /*0e40*/  IMAD R30, R3, 0x100, R85 ;  /* 0x00000100031e7824 */ /* 0x000fe200078e0255 */
[----:B------:R-:W-:Y:S01]  /*0e50*/  IABS R25, R18 ;  /* 0x0000001200197213 */ /* 0x000fe20000000000 */
[--C-:B------:R-:W-:Y:S01]  /*0e60*/  @!P3 IMAD.IADD R15, R15, 0x1, -R2.reuse ;  /* 0x000000010f0fb824 */ /* 0x100fe200078e0a02 */
[----:B------:R-:W-:Y:S01]  /*0e70*/  ISETP.GT.U32.AND P3, PT, R2, R21, PT ;  /* 0x000000150200720c */ /* 0x000fe20003f64070 */
[--C-:B------:R-:W-:Y:S01]  /*0e80*/  @!P6 IMAD.IADD R23, R23, 0x1, -R2.reuse ;  /* 0x000000011717e824 */ /* 0x100fe200078e0a02 */
[----:B------:R-:W-:Y:S01]  /*0e90*/  LOP3.LUT R20, R5, 0x28, RZ, 0xfc, !PT ;  /* 0x0000002805147812 */ /* 0x000fe200078efcff */
[----:B------:R-:W-:Y:S01]  /*0ea0*/  IMAD.HI.U32 R10, R8, R25, RZ ;  /* 0x00000019080a7227 */ /* 0x000fe200078e00ff */
[----:B------:R-:W-:Y:S01]  /*0eb0*/  IABS R29, R22 ;  /* 0x00000016001d7213 */ /* 0x000fe20000000000 */
[----:B------:R1:W-:Y:S01]  /*0ec0*/  STL [R1+0x23c], R30 ;  /* 0x00023c1e01007387 */ /* 0x0003e20000100800 */
[----:B------:R-:W-:Y:S01]  /*0ed0*/  ISETP.GT.U32.AND P6, PT, R2, R23, PT ;  /* 0x000000170200720c */ /* 0x000fe20003fc4070 */
[----:B------:R-:W-:Y:S01]  /*0ee0*/  @!P4 IMAD.IADD R19, R19, 0x1, -R2 ;  /* 0x000000011313c824 */ /* 0x000fe200078e0a02 */
[----:B------:R-:W-:Y:S01]  /*0ef0*/  ISETP.GE.AND P4, PT, R14, RZ, PT ;  /* 0x000000ff0e00720c */ /* 0x000fe20003f86270 */
[----:B------:R-:W-:Y:S01]  /*0f00*/  IMAD.MOV R14, RZ, RZ, -R10 ;  /* 0x000000ffff0e7224 */ /* 0x000fe200078e0a0a */
[----:B------:R-:W-:Y:S01]  /*0f10*/  IABS R27, R20 ;  /* 0x00000014001b7213 */ /* 0x000fe20000000000 */
[----:B------:R-:W-:Y:S01]  /*0f20*/  @!P5 IMAD.MOV R15, RZ, RZ, -R15 ;  /* 0x000000ffff0fd224 */ /* 0x000fe200078e0a0f */
[----:B------:R-:W-:Y:S01]  /*0f30*/  ISETP.GE.AND P2, PT, R18, RZ, PT ;  /* 0x000000ff1200720c */ /* 0x000fe20003f46270 */
[----:B------:R-:W-:Y:S01]  /*0f40*/  @!P3 IMAD.IADD R21, R21, 0x1, -R2 ;  /* 0x000000011515b824 */ /* 0x000fe200078e0a02 */
[----:B------:R-:W-:Y:S01]  /*0f50*/  ISETP.GE.AND P3, PT, R16, RZ, PT ;  /* 0x000000ff1000720c */ /* 0x000fe20003f66270 */
[----:B------:R-:W-:Y:S01]  /*0f60*/  IMAD R25, R2, R14, R25 ;  /* 0x0000000e02197224 */ /* 0x000fe200078e0219 */
[----:B------:R-:W-:Y:S01]  /*0f70*/  LOP3.LUT R16, R5, 0x34, RZ, 0xfc, !PT ;  /* 0x0000003405107812 */ /* 0x000fe200078efcff */
[----:B------:R-:W-:Y:S01]  /*0f80*/  IMAD.HI.U32 R10, R8, R27, RZ ;  /* 0x0000001b080a7227 */ /* 0x000fe200078e00ff */
[----:B------:R-:W-:-:S02]  /*0f90*/  ISETP.GT.U32.AND P5, PT, R2, R21, PT ;  /* 0x000000150200720c */ /* 0x000fc40003fa4070 */
[----:B------:R-:W-:Y:S01]  /*0fa0*/  IABS R33, R16 ;  /* 0x0000001000217213 */ /* 0x000fe20000000000 */
[----:B------:R-:W-:Y:S01]  /*0fb0*/  @!P6 IMAD.IADD R23, R23, 0x1, -R2 ;  /* 0x000000011717e824 */ /* 0x000fe200078e0a02 */
[----:B------:R-:W-:Y:S01]  /*0fc0*/  ISETP.GT.U32.AND P6, PT, R2, R25, PT ;  /* 0x000000190200720c */ /* 0x000fe20003fc4070 */
[----:B------:R-:W-:Y:S01]  /*0fd0*/  IMAD.MOV R10, RZ, RZ, -R10 ;  /* 0x000000ffff0a7224 */ /* 0x000fe200078e0a0a */
[C---:B------:R-:W-:Y:S01]  /*0fe0*/  LOP3.LUT R18, R5.reuse, 0x38, RZ, 0xfc, !PT ;  /* 0x0000003805127812 */ /* 0x040fe200078efcff */
[----:B------:R-:W-:Y:S01]  /*0ff0*/  IMAD.HI.U32 R12, R8, R29, RZ ;  /* 0x0000001d080c7227 */ /* 0x000fe200078e00ff */
[----:B------:R-:W-:Y:S02]  /*1000*/  IADD3 R28, R30, 0x80, RZ ;  /* 0x000000801e1c7810 */ /* 0x000fe40007ffe0ff */
[----:B------:R-:W-:Y:S01]  /*1010*/  IABS R35, R18 ;  /* 0x0000001200237213 */ /* 0x000fe20000000000 */
[----:B------:R-:W-:Y:S01]  /*1020*/  IMAD R27, R2, R10, R27 ;  /* 0x0000000a021b7224 */ /* 0x000fe200078e021b */
[----:B------:R-:W-:Y:S01]  /*1030*/  LOP3.LUT R10, R5, 0x30, RZ, 0xfc, !PT ;  /* 0x00000030050a7812 */ /* 0x000fe200078efcff */
[----:B------:R-:W-:Y:S01]  /*1040*/  @!P5 IMAD.IADD R21, R21, 0x1, -R2 ;  /* 0x000000011515d824 */ /* 0x000fe200078e0a02 */
[----:B------:R-:W-:Y:S01]  /*1050*/  ISETP.GE.AND P5, PT, R22, RZ, PT ;  /* 0x000000ff1600720c */ /* 0x000fe20003fa6270 */
[----:B------:R-:W-:Y:S01]  /*1060*/  IMAD.MOV R12, RZ, RZ, -R12 ;  /* 0x000000ffff0c7224 */ /* 0x000fe200078e0a0c */
[----:B------:R-:W-:Y:S01]  /*1070*/  IABS R31, R10 ;  /* 0x0000000a001f7213 */ /* 0x000fe20000000000 */
[----:B------:R-:W-:Y:S01]  /*1080*/  @!P4 IMAD.MOV R21, RZ, RZ, -R21 ;  /* 0x000000ffff15c224 */ /* 0x000fe200078e0a15 */
[C---:B------:R-:W-:Y:S01]  /*1090*/  ISETP.GT.U32.AND P4, PT, R2.reuse, R27, PT ;  /* 0x0000001b0200720c */ /* 0x040fe20003f84070 */
[----:B------:R-:W-:Y:S01]  /*10a0*/  @!P6 IMAD.IADD R25, R25, 0x1, -R2 ;  /* 0x000000011919e824 */ /* 0x000fe200078e0a02 */
[----:B------:R-:W-:Y:S01]  /*10b0*/  LOP3.LUT R22, R5, 0x40, RZ, 0xfc, !PT ;  /* 0x0000004005167812 */ /* 0x000fe200078efcff */
[C---:B------:R-:W-:Y:S01]  /*10c0*/  IMAD R29, R2.reuse, R12, R29 ;  /* 0x0000000c021d7224 */ /* 0x040fe200078e021d */
[----:B------:R-:W-:Y:S01]  /*10d0*/  IABS R71, R28 ;  /* 0x0000001c00477213 */ /* 0x000fe20000000000 */
[----:B------:R-:W-:Y:S01]  /*10e0*/  @!P3 IMAD.MOV R23, RZ, RZ, -R23 ;  /* 0x000000ffff17b224 */ /* 0x000fe200078e0a17 */
[----:B------:R-:W-:Y:S01]  /*10f0*/  ISETP.GT.U32.AND P6, PT, R2, R25, PT ;  /* 0x000000190200720c */ /* 0x000fe20003fc4070 */
[----:B------:R-:W-:Y:S01]  /*1100*/  IMAD.HI.U32 R12, R8, R33, RZ ;  /* 0x00000021080c7227 */ /* 0x000fe200078e00ff */
[----:B------:R-:W-:Y:S01]  /*1110*/  ISETP.GE.AND P3, PT, R10, RZ, PT ;  /* 0x000000ff0a00720c */ /* 0x000fe20003f66270 */
[----:B------:R2:W-:Y:S01]  /*1120*/  STL [R1+0x240], R28 ;  /* 0x0002401c01007387 */ /* 0x0005e20000100800 */
[----:B------:R-:W-:Y:S01]  /*1130*/  IABS R39, R22 ;  /* 0x0000001600277213 */ /* 0x000fe20000000000 */
[----:B------:R-:W-:-:S04]  /*1140*/  IMAD.HI.U32 R10, R8, R31, RZ ;  /* 0x0000001f080a7227 */ /* 0x000fc800078e00ff */
[--C-:B------:R-:W-:Y:S02]  /*1150*/  @!P4 IMAD.IADD R27, R27, 0x1, -R2.reuse ;  /* 0x000000011b1bc824 */ /* 0x100fe400078e0a02 */
[----:B------:R-:W-:Y:S01]  /*1160*/  @!P1 IMAD.MOV R13, RZ, RZ, -R13 ;  /* 0x000000ffff0d9224 */ /* 0x000fe200078e0a0d */
[----:B------:R-:W-:Y:S01]  /*1170*/  ISETP.GE.AND P1, PT, R24, RZ, PT ;  /* 0x000000ff1800720c */ /* 0x000fe20003f26270 */
[----:B------:R-:W-:Y:S01]  /*1180*/  @!P6 IMAD.IADD R25, R25, 0x1, -R2 ;  /* 0x000000011919e824 */ /* 0x000fe200078e0a02 */
[C---:B------:R-:W-:Y:S01]  /*1190*/  ISETP.GT.U32.AND P4, PT, R2.reuse, R27, PT ;  /* 0x0000001b0200720c */ /* 0x040fe20003f84070 */
[----:B------:R-:W-:Y:S01]  /*11a0*/  IMAD.MOV R10, RZ, RZ, -R10 ;  /* 0x000000ffff0a7224 */ /* 0x000fe200078e0a0a */
[C---:B------:R-:W-:Y:S01]  /*11b0*/  ISETP.GT.U32.AND P6, PT, R2.reuse, R29, PT ;  /* 0x0000001d0200720c */ /* 0x040fe20003fc4070 */
[----:B------:R-:W-:Y:S01]  /*11c0*/  IMAD.MOV R12, RZ, RZ, -R12 ;  /* 0x000000ffff0c7224 */ /* 0x000fe200078e0a0c */
[----:B------:R-:W-:Y:S01]  /*11d0*/  LOP3.LUT R24, R5, 0x44, RZ, 0xfc, !PT ;  /* 0x0000004405187812 */ /* 0x000fe200078efcff */
[----:B------:R-:W-:-:S02]  /*11e0*/  IMAD R31, R2, R10, R31 ;  /* 0x0000000a021f7224 */ /* 0x000fc400078e021f */
[----:B------:R-:W-:Y:S01]  /*11f0*/  IMAD R33, R2, R12, R33 ;  /* 0x0000000c02217224 */ /* 0x000fe200078e0221 */
[----:B------:R-:W-:Y:S01]  /*1200*/  IABS R41, R24 ;  /* 0x0000001800297213 */ /* 0x000fe20000000000 */
[----:B------:R-:W-:-:S04]  /*1210*/  IMAD.HI.U32 R10, R8, R35, RZ ;  /* 0x00000023080a7227 */ /* 0x000fc800078e00ff */
[--C-:B------:R-:W-:Y:S01]  /*1220*/  @!P4 IMAD.IADD R27, R27, 0x1, -R2.reuse ;  /* 0x000000011b1bc824 */ /* 0x100fe200078e0a02 */
[C---:B------:R-:W-:Y:S01]  /*1230*/  ISETP.GT.U32.AND P4, PT, R2.reuse, R31, PT ;  /* 0x0000001f0200720c */ /* 0x040fe20003f84070 */
[----:B------:R-:W-:Y:S01]  /*1240*/  @!P6 IMAD.IADD R29, R29, 0x1, -R2 ;  /* 0x000000011d1de824 */ /* 0x000fe200078e0a02 */
[----:B------:R-:W-:Y:S01]  /*1250*/  ISETP.GT.U32.AND P6, PT, R2, R33, PT ;  /* 0x000000210200720c */ /* 0x000fe20003fc4070 */
[----:B------:R-:W-:Y:S01]  /*1260*/  @!P1 IMAD.MOV R19, RZ, RZ, -R19 ;  /* 0x000000ffff139224 */ /* 0x000fe200078e0a13 */
[----:B------:R-:W-:Y:S01]  /*1270*/  ISETP.GE.AND P1, PT, R20, RZ, PT ;  /* 0x000000ff1400720c */ /* 0x000fe20003f26270 */
[----:B------:R-:W-:Y:S01]  /*1280*/  IMAD.MOV R10, RZ, RZ, -R10 ;  /* 0x000000ffff0a7224 */ /* 0x000fe200078e0a0a */
[----:B------:R-:W-:Y:S01]  /*1290*/  LOP3.LUT R20, R5, 0x3c, RZ, 0xfc, !PT ;  /* 0x0000003c05147812 */ /* 0x000fe200078efcff */
[----:B------:R-:W-:Y:S02]  /*12a0*/  @!P2 IMAD.MOV R25, RZ, RZ, -R25 ;  /* 0x000000ffff19a224 */ /* 0x000fe400078e0a19 */
[----:B------:R-:W-:Y:S01]  /*12b0*/  IMAD R35, R2, R10, R35 ;  /* 0x0000000a02237224 */ /* 0x000fe200078e0223 */
[----:B------:R-:W-:Y:S01]  /*12c0*/  IABS R37, R20 ;  /* 0x0000001400257213 */ /* 0x000fe20000000000 */
[----:B------:R-:W-:-:S04]  /*12d0*/  IMAD.HI.U32 R10, R8, R41, RZ ;  /* 0x00000029080a7227 */ /* 0x000fc800078e00ff */
[--C-:B------:R-:W-:Y:S01]  /*12e0*/  @!P4 IMAD.IADD R31, R31, 0x1, -R2.reuse ;  /* 0x000000011f1fc824 */ /* 0x100fe200078e0a02 */
[----:B------:R-:W-:Y:S01]  /*12f0*/  ISETP.GT.U32.AND P4, PT, R2, R29, PT ;  /* 0x0000001d0200720c */ /* 0x000fe20003f84070 */
[----:B------:R-:W-:Y:S02]  /*1300*/  @!P6 IMAD.IADD R33, R33, 0x1, -R2 ;  /* 0x000000012121e824 */ /* 0x000fe400078e0a02 */
[----:B------:R-:W-:Y:S01]  /*1310*/  IMAD.HI.U32 R12, R8, R37, RZ ;  /* 0x00000025080c7227 */ /* 0x000fe200078e00ff */
[C---:B------:R-:W-:Y:S02]  /*1320*/  ISETP.GT.U32.AND P2, PT, R2.reuse, R31, PT ;  /* 0x0000001f0200720c */ /* 0x040fe40003f44070 */
[----:B------:R-:W-:Y:S01]  /*1330*/  ISETP.GT.U32.AND P6, PT, R2, R33, PT ;  /* 0x000000210200720c */ /* 0x000fe20003fc4070 */
[----:B------:R-:W-:Y:S02]  /*1340*/  IMAD.MOV R12, RZ, RZ, -R12 ;  /* 0x000000ffff0c7224 */ /* 0x000fe400078e0a0c */
[----:B------:R-:W-:-:S04]  /*1350*/  IMAD.HI.U32 R14, R8, R39, RZ ;  /* 0x00000027080e7227 */ /* 0x000fc800078e00ff */
[C---:B------:R-:W-:Y:S02]  /*1360*/  IMAD R37, R2.reuse, R12, R37 ;  /* 0x0000000c02257224 */ /* 0x040fe400078e0225 */
[----:B------:R-:W-:Y:S02]  /*1370*/  IMAD.MOV R12, RZ, RZ, -R10 ;  /* 0x000000ffff0c7224 */ /* 0x000fe400078e0a0a */
[----:B------:R-:W-:Y:S02]  /*1380*/  IMAD.MOV R14, RZ, RZ, -R14 ;  /* 0x000000ffff0e7224 */ /* 0x000fe400078e0a0e */
[--C-:B------:R-:W-:Y:S01]  /*1390*/  @!P4 IMAD.IADD R29, R29, 0x1, -R2.reuse ;  /* 0x000000011d1dc824 */ /* 0x100fe200078e0a02 */
[C---:B------:R-:W-:Y:S01]  /*13a0*/  ISETP.GT.U32.AND P4, PT, R2.reuse, R37, PT ;  /* 0x000000250200720c */ /* 0x040fe20003f84070 */
[C---:B------:R-:W-:Y:S02]  /*13b0*/  IMAD R41, R2.reuse, R12, R41 ;  /* 0x0000000c02297224 */ /* 0x040fe400078e0229 */
[C---:B------:R-:W-:Y:S01]  /*13c0*/  IMAD R39, R2.reuse, R14, R39 ;  /* 0x0000000e02277224 */ /* 0x040fe200078e0227 */
[----:B------:R-:W-:Y:S01]  /*13d0*/  LOP3.LUT R14, R5, 0x48, RZ, 0xfc, !PT ;  /* 0x00000048050e7812 */ /* 0x000fe200078efcff */
[----:B------:R-:W-:Y:S01]  /*13e0*/  @!P1 IMAD.MOV R27, RZ, RZ, -R27 ;  /* 0x000000ffff1b9224 */ /* 0x000fe200078e0a1b */
[C---:B------:R-:W-:Y:S01]  /*13f0*/  ISETP.GT.U32.AND P1, PT, R2.reuse, R35, PT ;  /* 0x000000230200720c */ /* 0x040fe20003f24070 */
[--C-:B------:R-:W-:Y:S01]  /*1400*/  @!P6 IMAD.IADD R33, R33, 0x1, -R2.reuse ;  /* 0x000000012121e824 */ /* 0x100fe200078e0a02 */
[C---:B------:R-:W-:Y:S01]  /*1410*/  ISETP.GT.U32.AND P6, PT, R2.reuse, R41, PT ;  /* 0x000000290200720c */ /* 0x040fe20003fc4070 */
[--C-:B------:R-:W-:Y:S01]  /*1420*/  @!P2 IMAD.IADD R31, R31, 0x1, -R2.reuse ;  /* 0x000000011f1fa824 */ /* 0x100fe200078e0a02 */
[----:B------:R-:W-:Y:S01]  /*1430*/  ISETP.GT.U32.AND P2, PT, R2, R39, PT ;  /* 0x000000270200720c */ /* 0x000fe20003f44070 */
[----:B------:R-:W-:Y:S01]  /*1440*/  @!P5 IMAD.MOV R29, RZ, RZ, -R29 ;  /* 0x000000ffff1dd224 */ /* 0x000fe200078e0a1d */
[----:B------:R-:W-:Y:S01]  /*1450*/  IABS R43, R14 ;  /* 0x0000000e002b7213 */ /* 0x000fe20000000000 */
[----:B------:R-:W-:Y:S01]  /*1460*/  @!P4 IMAD.IADD R37, R37, 0x1, -R2 ;  /* 0x000000012525c824 */ /* 0x000fe200078e0a02 */
[----:B------:R-:W-:Y:S01]  /*1470*/  ISETP.GE.AND P4, PT, R18, RZ, PT ;  /* 0x000000ff1200720c */ /* 0x000fe20003f86270 */
[----:B------:R-:W-:Y:S01]  /*1480*/  @!P3 IMAD.MOV R31, RZ, RZ, -R31 ;  /* 0x000000ffff1fb224 */ /* 0x000fe200078e0a1f */
[----:B------:R-:W-:Y:S01]  /*1490*/  LOP3.LUT R18, R5, 0x64, RZ, 0xfc, !PT ;  /* 0x0000006405127812 */ /* 0x000fe200078efcff */
[----:B------:R-:W-:-:S03]  /*14a0*/  IMAD.HI.U32 R10, R8, R43, RZ ;  /* 0x0000002b080a7227 */ /* 0x000fc600078e00ff */
[----:B------:R-:W-:Y:S01]  /*14b0*/  IABS R57, R18 ;  /* 0x0000001200397213 */ /* 0x000fe20000000000 */
[--C-:B------:R-:W-:Y:S01]  /*14c0*/  @!P1 IMAD.IADD R35, R35, 0x1, -R2.reuse ;  /* 0x0000000123239824 */ /* 0x100fe200078e0a02 */
[----:B------:R-:W-:Y:S01]  /*14d0*/  ISETP.GE.AND P1, PT, R16, RZ, PT ;  /* 0x000000ff1000720c */ /* 0x000fe20003f26270 */
[----:B------:R-:W-:Y:S01]  /*14e0*/  @!P6 IMAD.IADD R41, R41, 0x1, -R2 ;  /* 0x000000012929e824 */ /* 0x000fe200078e0a02 */
[----:B------:R-:W-:Y:S01]  /*14f0*/  ISETP.GT.U32.AND P6, PT, R2, R37, PT ;  /* 0x000000250200720c */ /* 0x000fe20003fc4070 */
[----:B------:R-:W-:Y:S01]  /*1500*/  IMAD.MOV R12, RZ, RZ, -R10 ;  /* 0x000000ffff0c7224 */ /* 0x000fe200078e0a0a */
[----:B------:R-:W-:Y:S01]  /*1510*/  LOP3.LUT R16, R5, 0x54, RZ, 0xfc, !PT ;  /* 0x0000005405107812 */ /* 0x000fe200078efcff */
[----:B------:R-:W-:Y:S01]  /*1520*/  IMAD.HI.U32 R10, R8, R45, RZ ;  /* 0x0000002d080a7227 */ /* 0x000fe200078e00ff */
[C---:B------:R-:W-:Y:S02]  /*1530*/  ISETP.GT.U32.AND P5, PT, R2.reuse, R41, PT ;  /* 0x000000290200720c */ /* 0x040fe40003fa4070 */
[----:B------:R-:W-:Y:S01]  /*1540*/  IABS R49, R16 ;  /* 0x0000001000317213 */ /* 0x000fe20000000000 */
[----:B------:R-:W-:Y:S01]  /*1550*/  @!P2 IMAD.IADD R39, R39, 0x1, -R2 ;  /* 0x000000012727a824 */ /* 0x000fe200078e0a02 */
[----:B------:R-:W-:Y:S01]  /*1560*/  ISETP.GT.U32.AND P2, PT, R2, R35, PT ;  /* 0x000000230200720c */ /* 0x000fe20003f44070 */
[----:B------:R-:W-:-:S02]  /*1570*/  IMAD.MOV R10, RZ, RZ, -R10 ;  /* 0x000000ffff0a7224 */ /* 0x000fc400078e0a0a */
[C---:B------:R-:W-:Y:S01]  /*1580*/  IMAD R43, R2.reuse, R12, R43 ;  /* 0x0000000c022b7224 */ /* 0x040fe200078e022b */
[----:B------:R-:W-:Y:S01]  /*1590*/  LOP3.LUT R12, R5, 0x50, RZ, 0xfc, !PT ;  /* 0x00000050050c7812 */ /* 0x000fe200078efcff */
[C---:B------:R-:W-:Y:S01]  /*15a0*/  IMAD R45, R2.reuse, R10, R45 ;  /* 0x0000000a022d7224 */ /* 0x040fe200078e022d */
[C---:B------:R-:W-:Y:S01]  /*15b0*/  ISETP.GT.U32.AND P3, PT, R2.reuse, R39, PT ;  /* 0x000000270200720c */ /* 0x040fe20003f64070 */
[--C-:B------:R-:W-:Y:S01]  /*15c0*/  @!P6 IMAD.IADD R37, R37, 0x1, -R2.reuse ;  /* 0x000000012525e824 */ /* 0x100fe200078e0a02 */
[----:B------:R-:W-:Y:S01]  /*15d0*/  IABS R47, R12 ;  /* 0x0000000c002f7213 */ /* 0x000fe20000000000 */
[--C-:B------:R-:W-:Y:S01]  /*15e0*/  @!P5 IMAD.IADD R41, R41, 0x1, -R2.reuse ;  /* 0x000000012929d824 */ /* 0x100fe200078e0a02 */
[----:B------:R-:W-:Y:S01]  /*15f0*/  ISETP.GT.U32.AND P6, PT, R2, R45, PT ;  /* 0x0000002d0200720c */ /* 0x000fe20003fc4070 */
[----:B------:R-:W-:Y:S01]  /*1600*/  @!P1 IMAD.MOV R33, RZ, RZ, -R33 ;  /* 0x000000ffff219224 */ /* 0x000fe200078e0a21 */
[----:B------:R-:W-:Y:S01]  /*1610*/  ISETP.GE.AND P5, PT, R24, RZ, PT ;  /* 0x000000ff1800720c */ /* 0x000fe20003fa6270 */
[----:B------:R-:W-:Y:S01]  /*1620*/  @!P2 IMAD.IADD R35, R35, 0x1, -R2 ;  /* 0x000000012323a824 */ /* 0x000fe200078e0a02 */
[----:B------:R-:W-:Y:S01]  /*1630*/  ISETP.GE.AND P2, PT, R20, RZ, PT ;  /* 0x000000ff1400720c */ /* 0x000fe20003f46270 */
[----:B------:R-:W-:Y:S01]  /*1640*/  IMAD.HI.U32 R10, R8, R47, RZ ;  /* 0x0000002f080a7227 */ /* 0x000fe200078e00ff */
[----:B------:R-:W-:-:S02]  /*1650*/  ISETP.GT.U32.AND P1, PT, R2, R43, PT ;  /* 0x0000002b0200720c */ /* 0x000fc40003f24070 */
[C---:B------:R-:W-:Y:S01]  /*1660*/  LOP3.LUT R20, R5.reuse, 0x68, RZ, 0xfc, !PT ;  /* 0x0000006805147812 */ /* 0x040fe200078efcff */
[----:B------:R-:W-:Y:S01]  /*1670*/  IMAD.MOV R10, RZ, RZ, -R10 ;  /* 0x000000ffff0a7224 */ /* 0x000fe200078e0a0a */
[----:B------:R-:W-:Y:S01]  /*1680*/  LOP3.LUT R24, R5, 0x74, RZ, 0xfc, !PT ;  /* 0x0000007405187812 */ /* 0x000fe200078efcff */
[--C-:B------:R-:W-:Y:S01]  /*1690*/  @!P3 IMAD.IADD R39, R39, 0x1, -R2.reuse ;  /* 0x000000012727b824 */ /* 0x100fe200078e0a02 */
[----:B------:R-:W-:Y:S01]  /*16a0*/  ISETP.GE.AND P3, PT, R22, RZ, PT ;  /* 0x000000ff1600720c */ /* 0x000fe20003f66270 */
[----:B------:R-:W-:Y:S01]  /*16b0*/  @!P6 IMAD.IADD R45, R45, 0x1, -R2 ;  /* 0x000000012d2de824 */ /* 0x000fe200078e0a02 */
[----:B------:R-:W-:Y:S01]  /*16c0*/  ISETP.GE.AND P6, PT, R26, RZ, PT ;  /* 0x000000ff1a00720c */ /* 0x000fe20003fc6270 */
[C---:B------:R-:W-:Y:S01]  /*16d0*/  IMAD R47, R2.reuse, R10, R47 ;  /* 0x0000000a022f7224 */ /* 0x040fe200078e022f */
[----:B------:R-:W-:Y:S01]  /*16e0*/  IABS R59, R20 ;  /* 0x00000014003b7213 */ /* 0x000fe20000000000 */
[----:B------:R-:W-:Y:S01]  /*16f0*/  @!P2 IMAD.MOV R37, RZ, RZ, -R37 ;  /* 0x000000ffff25a224 */ /* 0x000fe200078e0a25 */
[C---:B------:R-:W-:Y:S01]  /*1700*/  ISETP.GT.U32.AND P2, PT, R2.reuse, R45, PT ;  /* 0x0000002d0200720c */ /* 0x040fe20003f44070 */
[----:B------:R-:W-:Y:S01]  /*1710*/  @!P5 IMAD.MOV R41, RZ, RZ, -R41 ;  /* 0x000000ffff29d224 */ /* 0x000fe200078e0a29 */
[----:B------:R-:W-:Y:S01]  /*1720*/  ISETP.GT.U32.AND P5, PT, R2, R47, PT ;  /* 0x0000002f0200720c */ /* 0x000fe20003fa4070 */
[----:B------:R-:W-:Y:S01]  /*1730*/  IMAD.HI.U32 R10, R8, R49, RZ ;  /* 0x00000031080a7227 */ /* 0x000fe200078e00ff */
[----:B------:R-:W-:-:S02]  /*1740*/  LOP3.LUT R22, R5, 0x70, RZ, 0xfc, !PT ;  /* 0x0000007005167812 */ /* 0x000fc400078efcff */
[----:B------:R-:W-:Y:S01]  /*1750*/  IABS R65, R24 ;  /* 0x0000001800417213 */ /* 0x000fe20000000000 */
[----:B------:R-:W-:Y:S01]  /*1760*/  @!P3 IMAD.MOV R39, RZ, RZ, -R39 ;  /* 0x000000ffff27b224 */ /* 0x000fe200078e0a27 */
[----:B------:R-:W-:Y:S01]  /*1770*/  ISETP.GE.AND P3, PT, R12, RZ, PT ;  /* 0x000000ff0c00720c */ /* 0x000fe20003f66270 */
[----:B------:R-:W-:Y:S01]  /*1780*/  IMAD.MOV R10, RZ, RZ, -R10 ;  /* 0x000000ffff0a7224 */ /* 0x000fe200078e0a0a */
[----:B------:R-:W-:Y:S01]  /*1790*/  LOP3.LUT R12, R5, 0x58, RZ, 0xfc, !PT ;  /* 0x00000058050c7812 */ /* 0x000fe200078efcff */
[--C-:B------:R-:W-:Y:S01]  /*17a0*/  @!P1 IMAD.IADD R43, R43, 0x1, -R2.reuse ;  /* 0x000000012b2b9824 */ /* 0x100fe200078e0a02 */
[----:B------:R-:W-:Y:S01]  /*17b0*/  ISETP.GE.AND P1, PT, R14, RZ, PT ;  /* 0x000000ff0e00720c */ /* 0x000fe20003f26270 */
[--C-:B------:R-:W-:Y:S01]  /*17c0*/  @!P2 IMAD.IADD R45, R45, 0x1, -R2.reuse ;  /* 0x000000012d2da824 */ /* 0x100fe200078e0a02 */
[----:B------:R-:W-:Y:S01]  /*17d0*/  IABS R51, R12 ;  /* 0x0000000c00337213 */ /* 0x000fe20000000000 */
[----:B------:R-:W-:Y:S01]  /*17e0*/  IMAD R49, R2, R10, R49 ;  /* 0x0000000a02317224 */ /* 0x000fe200078e0231 */
[----:B------:R-:W-:Y:S01]  /*17f0*/  ISETP.GE.AND P2, PT, R12, RZ, PT ;  /* 0x000000ff0c00720c */ /* 0x000fe20003f46270 */
[----:B------:R-:W-:Y:S01]  /*1800*/  @!P5 IMAD.IADD R47, R47, 0x1, -R2 ;  /* 0x000000012f2fd824 */ /* 0x000fe200078e0a02 */
[----:B------:R-:W-:Y:S01]  /*1810*/  LOP3.LUT R12, R5, 0x5c, RZ, 0xfc, !PT ;  /* 0x0000005c050c7812 */ /* 0x000fe200078efcff */
[----:B------:R-:W-:Y:S01]  /*1820*/  @!P6 IMAD.MOV R45, RZ, RZ, -R45 ;  /* 0x000000ffff2de224 */ /* 0x000fe200078e0a2d */
[----:B------:R-:W-:Y:S01]  /*1830*/  ISETP.GT.U32.AND P6, PT, R2, R49, PT ;  /* 0x000000310200720c */ /* 0x000fe20003fc4070 */
[----:B------:R-:W-:Y:S01]  /*1840*/  IMAD.HI.U32 R10, R8, R51, RZ ;  /* 0x00000033080a7227 */ /* 0x000fe200078e00ff */
[----:B------:R-:W-:-:S02]  /*1850*/  ISETP.GT.U32.AND P5, PT, R2, R47, PT ;  /* 0x0000002f0200720c */ /* 0x000fc40003fa4070 */
[----:B------:R-:W-:Y:S01]  /*1860*/  IABS R53, R12 ;  /* 0x0000000c00357213 */ /* 0x000fe20000000000 */
[----:B------:R-:W-:Y:S01]  /*1870*/  @!P4 IMAD.MOV R35, RZ, RZ, -R35 ;  /* 0x000000ffff23c224 */ /* 0x000fe200078e0a23 */
[----:B------:R-:W-:Y:S01]  /*1880*/  ISETP.GT.U32.AND P4, PT, R2, R43, PT ;  /* 0x0000002b0200720c */ /* 0x000fe20003f84070 */
[----:B------:R-:W-:Y:S01]  /*1890*/  IMAD.MOV R10, RZ, RZ, -R10 ;  /* 0x000000ffff0a7224 */ /* 0x000fe200078e0a0a */
[----:B------:R-:W-:Y:S01]  /*18a0*/  IABS R63, R22 ;  /* 0x00000016003f7213 */ /* 0x000fe20000000000 */
[----:B------:R-:W-:-:S04]  /*18b0*/  IMAD.HI.U32 R3, R8, R65, RZ ;  /* 0x0000004108037227 */ /* 0x000fc800078e00ff */
[C---:B------:R-:W-:Y:S02]  /*18c0*/  IMAD R51, R2.reuse, R10, R51 ;  /* 0x0000000a02337224 */ /* 0x040fe400078e0233 */
[--C-:B------:R-:W-:Y:S02]  /*18d0*/  @!P5 IMAD.IADD R47, R47, 0x1, -R2.reuse ;  /* 0x000000012f2fd824 */ /* 0x100fe400078e0a02 */
[--C-:B------:R-:W-:Y:S01]  /*18e0*/  @!P6 IMAD.IADD R49, R49, 0x1, -R2.reuse ;  /* 0x000000013131e824 */ /* 0x100fe200078e0a02 */
[----:B------:R-:W-:Y:S01]  /*18f0*/  ISETP.GT.U32.AND P5, PT, R2, R51, PT ;  /* 0x000000330200720c */ /* 0x000fe20003fa4070 */
[----:B------:R-:W-:Y:S01]  /*1900*/  @!P4 IMAD.IADD R43, R43, 0x1, -R2 ;  /* 0x000000012b2bc824 */ /* 0x000fe200078e0a02 */
[----:B------:R-:W-:Y:S01]  /*1910*/  ISETP.GE.AND P4, PT, R16, RZ, PT ;  /* 0x000000ff1000720c */ /* 0x000fe20003f86270 */
[----:B------:R-:W-:Y:S01]  /*1920*/  IMAD.HI.U32 R10, R8, R53, RZ ;  /* 0x00000035080a7227 */ /* 0x000fe200078e00ff */
[----:B------:R-:W-:Y:S02]  /*1930*/  ISETP.GT.U32.AND P6, PT, R2, R49, PT ;  /* 0x000000310200720c */ /* 0x000fe40003fc4070 */
[----:B------:R-:W-:Y:S01]  /*1940*/  LOP3.LUT R16, R5, 0x60, RZ, 0xfc, !PT ;  /* 0x0000006005107812 */ /* 0x000fe200078efcff */
[----:B------:R-:W-:-:S02]  /*1950*/  IMAD.MOV R14, RZ, RZ, -R10 ;  /* 0x000000ffff0e7224 */ /* 0x000fc400078e0a0a */
[----:B------:R-:W-:Y:S01]  /*1960*/  @!P1 IMAD.MOV R43, RZ, RZ, -R43 ;  /* 0x000000ffff2b9224 */ /* 0x000fe200078e0a2b */
[----:B------:R-:W-:Y:S01]  /*1970*/  IABS R55, R16 ;  /* 0x0000001000377213 */ /* 0x000fe20000000000 */
[----:B------:R-:W-:Y:S01]  /*1980*/  IMAD R53, R2, R14, R53 ;  /* 0x0000000e02357224 */ /* 0x000fe200078e0235 */
[----:B------:R-:W-:Y:S01]  /*1990*/  ISETP.GE.AND P1, PT, R12, RZ, PT ;  /* 0x000000ff0c00720c */ /* 0x000fe20003f26270 */
[----:B------:R-:W-:Y:S01]  /*19a0*/  @!P5 IMAD.IADD R51, R51, 0x1, -R2 ;  /* 0x000000013333d824 */ /* 0x000fe200078e0a02 */
[----:B------:R-:W-:Y:S01]  /*19b0*/  LOP3.LUT R14, R5, 0x6c, RZ, 0xfc, !PT ;  /* 0x0000006c050e7812 */ /* 0x000fe200078efcff */
[----:B------:R-:W-:-:S03]  /*19c0*/  IMAD.HI.U32 R12, R8, R55, RZ ;  /* 0x00000037080c7227 */ /* 0x000fc600078e00ff */
[C---:B------:R-:W-:Y:S01]  /*19d0*/  ISETP.GT.U32.AND P5, PT, R2.reuse, R51, PT ;  /* 0x000000330200720c */ /* 0x040fe20003fa4070 */
[----:B------:R-:W-:Y:S01]  /*19e0*/  @!P6 IMAD.IADD R49, R49, 0x1, -R2 ;  /* 0x000000013131e824 */ /* 0x000fe200078e0a02 */
[----:B------:R-:W-:Y:S01]  /*19f0*/  ISETP.GT.U32.AND P6, PT, R2, R53, PT ;  /* 0x000000350200720c */ /* 0x000fe20003fc4070 */
[----:B------:R-:W-:Y:S01]  /*1a00*/  IMAD.MOV R12, RZ, RZ, -R12 ;  /* 0x000000ffff0c7224 */ /* 0x000fe200078e0a0c */
[----:B------:R-:W-:Y:S01]  /*1a10*/  IABS R61, R14 ;  /* 0x0000000e003d7213 */ /* 0x000fe20000000000 */
[----:B------:R-:W-:-:S04]  /*1a20*/  IMAD.HI.U32 R10, R8, R57, RZ ;  /* 0x00000039080a7227 */ /* 0x000fc800078e00ff */
[----:B------:R-:W-:Y:S02]  /*1a30*/  IMAD R55, R2, R12, R55 ;  /* 0x0000000c02377224 */ /* 0x000fe400078e0237 */
[----:B------:R-:W-:Y:S02]  /*1a40*/  IMAD.MOV R12, RZ, RZ, -R10 ;  /* 0x000000ffff0c7224 */ /* 0x000fe400078e0a0a */
[----:B------:R-:W-:-:S04]  /*1a50*/  IMAD.HI.U32 R10, R8, R59, RZ ;  /* 0x0000003b080a7227 */ /* 0x000fc800078e00ff */
[C---:B------:R-:W-:Y:S01]  /*1a60*/  IMAD R57, R2.reuse, R12, R57 ;  /* 0x0000000c02397224 */ /* 0x040fe200078e0239 */
[----:B------:R-:W-:Y:S01]  /*1a70*/  LOP3.LUT R12, R5, 0x78, RZ, 0xfc, !PT ;  /* 0x00000078050c7812 */ /* 0x000fe200078efcff */
[----:B------:R-:W-:Y:S02]  /*1a80*/  IMAD.MOV R10, RZ, RZ, -R10 ;  /* 0x000000ffff0a7224 */ /* 0x000fe400078e0a0a */
[--C-:B------:R-:W-:Y:S01]  /*1a90*/  @!P5 IMAD.IADD R51, R51, 0x1, -R2.reuse ;  /* 0x000000013333d824 */ /* 0x100fe200078e0a02 */
[C---:B------:R-:W-:Y:S01]  /*1aa0*/  ISETP.GT.U32.AND P5, PT, R2.reuse, R55, PT ;  /* 0x000000370200720c */ /* 0x040fe20003fa4070 */
[----:B------:R-:W-:Y:S01]  /*1ab0*/  @!P6 IMAD.IADD R53, R53, 0x1, -R2 ;  /* 0x000000013535e824 */ /* 0x000fe200078e0a02 */
[C---:B------:R-:W-:Y:S01]  /*1ac0*/  ISETP.GT.U32.AND P6, PT, R2.reuse, R57, PT ;  /* 0x000000390200720c */ /* 0x040fe20003fc4070 */
[----:B------:R-:W-:Y:S01]  /*1ad0*/  IMAD R59, R2, R10, R59 ;  /* 0x0000000a023b7224 */ /* 0x000fe200078e023b */
[----:B------:R-:W-:Y:S01]  /*1ae0*/  IABS R67, R12 ;  /* 0x0000000c00437213 */ /* 0x000fe20000000000 */
[----:B------:R-:W-:-:S04]  /*1af0*/  IMAD.HI.U32 R10, R8, R61, RZ ;  /* 0x0000003d080a7227 */ /* 0x000fc800078e00ff */
[----:B------:R-:W-:Y:S02]  /*1b00*/  IMAD.MOV R10, RZ, RZ, -R10 ;  /* 0x000000ffff0a7224 */ /* 0x000fe400078e0a0a */
[----:B------:R-:W-:-:S04]  /*1b10*/  IMAD.HI.U32 R5, R8, R63, RZ ;  /* 0x0000003f08057227 */ /* 0x000fc800078e00ff */
[C---:B------:R-:W-:Y:S02]  /*1b20*/  IMAD R61, R2.reuse, R10, R61 ;  /* 0x0000000a023d7224 */ /* 0x040fe400078e023d */
[--C-:B------:R-:W-:Y:S01]  /*1b30*/  @!P5 IMAD.IADD R55, R55, 0x1, -R2.reuse ;  /* 0x000000013737d824 */ /* 0x100fe200078e0a02 */
[C---:B------:R-:W-:Y:S01]  /*1b40*/  ISETP.GT.U32.AND P5, PT, R2.reuse, R59, PT ;  /* 0x0000003b0200720c */ /* 0x040fe20003fa4070 */
[----:B------:R-:W-:Y:S01]  /*1b50*/  @!P6 IMAD.IADD R57, R57, 0x1, -R2 ;  /* 0x000000013939e824 */ /* 0x000fe200078e0a02 */
[C---:B------:R-:W-:Y:S01]  /*1b60*/  ISETP.GT.U32.AND P6, PT, R2.reuse, R61, PT ;  /* 0x0000003d0200720c */ /* 0x040fe20003fc4070 */
[----:B------:R-:W-:Y:S01]  /*1b70*/  @!P3 IMAD.MOV R47, RZ, RZ, -R47 ;  /* 0x000000ffff2fb224 */ /* 0x000fe200078e0a2f */
[----:B------:R-:W-:Y:S01]  /*1b80*/  ISETP.GT.U32.AND P3, PT, R2, R53, PT ;  /* 0x000000350200720c */ /* 0x000fe20003f64070 */
[----:B------:R-:W-:-:S04]  /*1b90*/  IMAD.HI.U32 R8, R8, R67, RZ ;  /* 0x0000004308087227 */ /* 0x000fc800078e00ff */
[----:B------:R-:W-:Y:S02]  /*1ba0*/  @!P4 IMAD.MOV R49, RZ, RZ, -R49 ;  /* 0x000000ffff31c224 */ /* 0x000fe400078e0a31 */
[----:B------:R-:W-:Y:S02]  /*1bb0*/  @!P2 IMAD.MOV R51, RZ, RZ, -R51 ;  /* 0x000000ffff33a224 */ /* 0x000fe400078e0a33 */
[--C-:B------:R-:W-:Y:S01]  /*1bc0*/  @!P5 IMAD.IADD R59, R59, 0x1, -R2.reuse ;  /* 0x000000013b3bd824 */ /* 0x100fe200078e0a02 */
[C---:B------:R-:W-:Y:S01]  /*1bd0*/  ISETP.GT.U32.AND P5, PT, R2.reuse, R55, PT ;  /* 0x000000370200720c */ /* 0x040fe20003fa4070 */
[----:B------:R-:W-:Y:S01]  /*1be0*/  @!P6 IMAD.IADD R61, R61, 0x1, -R2 ;  /* 0x000000013d3de824 */ /* 0x000fe200078e0a02 */
[C---:B------:R-:W-:Y:S01]  /*1bf0*/  ISETP.GT.U32.AND P6, PT, R2.reuse, R57, PT ;  /* 0x000000390200720c */ /* 0x040fe20003fc4070 */
[----:B------:R-:W-:Y:S01]  /*1c00*/  IMAD.MOV R3, RZ, RZ, -R3 ;  /* 0x000000ffff037224 */ /* 0x000fe200078e0a03 */
[C---:B------:R-:W-:Y:S01]  /*1c10*/  ISETP.GT.U32.AND P2, PT, R2.reuse, R59, PT ;  /* 0x0000003b0200720c */ /* 0x040fe20003f44070 */
[----:B------:R-:W-:Y:S01]  /*1c20*/  IMAD.MOV R8, RZ, RZ, -R8 ;  /* 0x000000ffff087224 */ /* 0x000fe200078e0a08 */
[----:B------:R-:W-:Y:S01]  /*1c30*/  ISETP.GT.U32.AND P4, PT, R2, R61, PT ;  /* 0x0000003d0200720c */ /* 0x000fe20003f84070 */
[----:B------:R-:W-:-:S02]  /*1c40*/  IMAD.MOV R5, RZ, RZ, -R5 ;  /* 0x000000ffff057224 */ /* 0x000fc400078e0a05 */
[C---:B------:R-:W-:Y:S02]  /*1c50*/  IMAD R65, R2.reuse, R3, R65 ;  /* 0x0000000302417224 */ /* 0x040fe400078e0241 */
[C---:B------:R-:W-:Y:S02]  /*1c60*/  IMAD R67, R2.reuse, R8, R67 ;  /* 0x0000000802437224 */ /* 0x040fe400078e0243 */
[C---:B------:R-:W-:Y:S01]  /*1c70*/  IMAD R63, R2.reuse, R5, R63 ;  /* 0x00000005023f7224 */ /* 0x040fe200078e023f */
[----:B------:R-:W-:Y:S01]  /*1c80*/  IABS R5, R30 ;  /* 0x0000001e00057213 */ /* 0x000fe20000000000 */
[--C-:B------:R-:W-:Y:S01]  /*1c90*/  @!P5 IMAD.IADD R55, R55, 0x1, -R2.reuse ;  /* 0x000000013737d824 */ /* 0x100fe200078e0a02 */
[C---:B------:R-:W-:Y:S01]  /*1ca0*/  ISETP.GT.U32.AND P5, PT, R2.reuse, R65, PT ;  /* 0x000000410200720c */ /* 0x040fe20003fa4070 */
[--C-:B------:R-:W-:Y:S01]  /*1cb0*/  @!P6 IMAD.IADD R57, R57, 0x1, -R2.reuse ;  /* 0x000000013939e824 */ /* 0x100fe200078e0a02 */
[C---:B------:R-:W-:Y:S01]  /*1cc0*/  ISETP.GT.U32.AND P6, PT, R2.reuse, R67, PT ;  /* 0x000000430200720c */ /* 0x040fe20003fc4070 */
[--C-:B------:R-:W-:Y:S01]  /*1cd0*/  @!P3 IMAD.IADD R53, R53, 0x1, -R2.reuse ;  /* 0x000000013535b824 */ /* 0x100fe200078e0a02 */
[----:B------:R-:W-:Y:S01]  /*1ce0*/  ISETP.GT.U32.AND P3, PT, R2, R63, PT ;  /* 0x0000003f0200720c */ /* 0x000fe20003f64070 */
[--C-:B------:R-:W-:Y:S01]  /*1cf0*/  @!P2 IMAD.IADD R59, R59, 0x1, -R2.reuse ;  /* 0x000000013b3ba824 */ /* 0x100fe200078e0a02 */
[----:B------:R-:W-:Y:S01]  /*1d00*/  ISETP.GE.AND P2, PT, R16, RZ, PT ;  /* 0x000000ff1000720c */ /* 0x000fe20003f46270 */
[----:B------:R-:W-:Y:S01]  /*1d10*/  @!P4 IMAD.IADD R61, R61, 0x1, -R2 ;  /* 0x000000013d3dc824 */ /* 0x000fe200078e0a02 */
[----:B------:R-:W-:Y:S01]  /*1d20*/  ISETP.GE.AND P4, PT, R18, RZ, PT ;  /* 0x000000ff1200720c */ /* 0x000fe20003f86270 */
[----:B------:R-:W-:-:S04]  /*1d30*/  IMAD.HI.U32 R3, R6, R5, RZ ;  /* 0x0000000506037227 */ /* 0x000fc800078e00ff */
[--C-:B------:R-:W-:Y:S01]  /*1d40*/  @!P5 IMAD.IADD R65, R65, 0x1, -R2.reuse ;  /* 0x000000014141d824 */ /* 0x100fe200078e0a02 */
[----:B------:R-:W-:Y:S01]  /*1d50*/  ISETP.GE.AND P5, PT, R14, RZ, PT ;  /* 0x000000ff0e00720c */ /* 0x000fe20003fa6270 */
[--C-:B------:R-:W-:Y:S02]  /*1d60*/  @!P6 IMAD.IADD R67, R67, 0x1, -R2.reuse ;  /* 0x000000014343e824 */ /* 0x100fe400078e0a02 */
[----:B------:R-:W-:Y:S01]  /*1d70*/  @!P3 IMAD.IADD R63, R63, 0x1, -R2 ;  /* 0x000000013f3fb824 */ /* 0x000fe200078e0a02 */
[----:B------:R-:W-:Y:S01]  /*1d80*/  ISETP.GE.AND P3, PT, R20, RZ, PT ;  /* 0x000000ff1400720c */ /* 0x000fe20003f66270 */
[----:B------:R-:W-:-:S04]  /*1d90*/  IMAD.HI.U32 R6, R6, R71, RZ ;  /* 0x0000004706067227 */ /* 0x000fc800078e00ff */
[----:B------:R-:W-:Y:S01]  /*1da0*/  @!P2 IMAD.MOV R55, RZ, RZ, -R55 ;  /* 0x000000ffff37a224 */ /* 0x000fe200078e0a37 */
[C---:B------:R-:W-:Y:S01]  /*1db0*/  ISETP.GT.U32.AND P2, PT, R2.reuse, R65, PT ;  /* 0x000000410200720c */ /* 0x040fe20003f44070 */
[----:B------:R-:W-:Y:S01]  /*1dc0*/  @!P4 IMAD.MOV R57, RZ, RZ, -R57 ;  /* 0x000000ffff39c224 */ /* 0x000fe200078e0a39 */
[----:B------:R-:W-:Y:S01]  /*1dd0*/  ISETP.GT.U32.AND P4, PT, R2, R67, PT ;  /* 0x000000430200720c */ /* 0x000fe20003f84070 */
[----:B------:R-:W-:Y:S02]  /*1de0*/  IMAD.MOV R3, RZ, RZ, -R3 ;  /* 0x000000ffff037224 */ /* 0x000fe400078e0a03 */
[----:B------:R-:W-:Y:S02]  /*1df0*/  IMAD.MOV R6, RZ, RZ, -R6 ;  /* 0x000000ffff067224 */ /* 0x000fe400078e0a06 */
[C---:B------:R-:W-:Y:S02]  /*1e00*/  IMAD R3, R0.reuse, R3, R5 ;  /* 0x0000000300037224 */ /* 0x040fe400078e0205 */
[----:B------:R-:W-:Y:S01]  /*1e10*/  IMAD R5, R0, R6, R71 ;  /* 0x0000000600057224 */ /* 0x000fe200078e0247 */
[----:B------:R-:W-:Y:S01]  /*1e20*/  IADD3 R6, R4, -0x5, RZ ;  /* 0xfffffffb04067810 */ /* 0x000fe20007ffe0ff */
[----:B------:R-:W-:Y:S01]  /*1e30*/  @!P1 IMAD.MOV R53, RZ, RZ, -R53 ;  /* 0x000000ffff359224 */ /* 0x000fe200078e0a35 */
[----:B------:R-:W-:Y:S01]  /*1e40*/  ISETP.GT.U32.AND P1, PT, R2, R63, PT ;  /* 0x0000003f0200720c */ /* 0x000fe20003f24070 */
[----:B------:R-:W-:Y:S01]  /*1e50*/  @!P3 IMAD.MOV R59, RZ, RZ, -R59 ;  /* 0x000000ffff3bb224 */ /* 0x000fe200078e0a3b */
[C---:B------:R-:W-:Y:S01]  /*1e60*/  ISETP.GT.U32.AND P6, PT, R0.reuse, R3, PT ;  /* 0x000000030000720c */ /* 0x040fe20003fc4070 */
[----:B------:R-:W-:Y:S01]  /*1e70*/  @!P5 IMAD.MOV R61, RZ, RZ, -R61 ;  /* 0x000000ffff3dd224 */ /* 0x000fe200078e0a3d */
[----:B------:R-:W-:Y:S01]  /*1e80*/  ISETP.GT.U32.AND P3, PT, R0, R5, PT ;  /* 0x000000050000720c */ /* 0x000fe20003f64070 */
[--C-:B------:R-:W-:Y:S01]  /*1e90*/  @!P2 IMAD.IADD R65, R65, 0x1, -R2.reuse ;  /* 0x000000014141a824 */ /* 0x100fe200078e0a02 */
[----:B------:R-:W-:Y:S01]  /*1ea0*/  ISETP.GE.AND P5, PT, R22, RZ, PT ;  /* 0x000000ff1600720c */ /* 0x000fe20003fa6270 */
[----:B------:R-:W-:Y:S01]  /*1eb0*/  @!P4 IMAD.IADD R67, R67, 0x1, -R2 ;  /* 0x000000014343c824 */ /* 0x000fe200078e0a02 */
[----:B------:R-:W-:-:S02]  /*1ec0*/  ISETP.GE.AND P2, PT, R24, RZ, PT ;  /* 0x000000ff1800720c */ /* 0x000fc40003f46270 */
[----:B------:R-:W-:-:S03]  /*1ed0*/  ISETP.GE.AND P4, PT, R12, RZ, PT ;  /* 0x000000ff0c00720c */ /* 0x000fc60003f86270 */
[----:B------:R-:W-:Y:S01]  /*1ee0*/  @!P1 IMAD.IADD R63, R63, 0x1, -R2 ;  /* 0x000000013f3f9824 */ /* 0x000fe200078e0a02 */
[----:B------:R-:W-:Y:S01]  /*1ef0*/  LOP3.LUT R2, RZ, c[0x0][0x17c], RZ, 0x33, !PT ;  /* 0x00005f00ff027a12 */ /* 0x000fe200078e33ff */
[--C-:B------:R-:W-:Y:S01]  /*1f00*/  @!P6 IMAD.IADD R3, R3, 0x1, -R0.reuse ;  /* 0x000000010303e824 */ /* 0x100fe200078e0a00 */
[----:B------:R-:W-:Y:S01]  /*1f10*/  ISETP.NE.AND P6, PT, RZ, c[0x0][0x17c], PT ;  /* 0x00005f00ff007a0c */ /* 0x000fe20003fc5270 */
[----:B------:R-:W-:Y:S01]  /*1f20*/  @!P3 IMAD.IADD R5, R5, 0x1, -R0 ;  /* 0x000000010505b824 */ /* 0x000fe200078e0a00 */
[----:B------:R-:W-:Y:S01]  /*1f30*/  ISETP.GE.U32.AND P1, PT, R6, 0x7fffffdc, PT ;  /* 0x7fffffdc0600780c */ /* 0x000fe20003f26070 */
[----:B------:R-:W-:Y:S01]  /*1f40*/  @!P5 IMAD.MOV R63, RZ, RZ, -R63 ;  /* 0x000000ffff3fd224 */ /* 0x000fe200078e0a3f */
[C---:B------:R-:W-:Y:S01]  /*1f50*/  ISETP.GT.U32.AND P3, PT, R0.reuse, R3, PT ;  /* 0x000000030000720c */ /* 0x040fe20003f64070 */
[----:B------:R-:W-:Y:S01]  /*1f60*/  @!P2 IMAD.MOV R65, RZ, RZ, -R65 ;  /* 0x000000ffff41a224 */ /* 0x000fe200078e0a41 */
[----:B------:R-:W-:Y:S01]  /*1f70*/  ISETP.GT.U32.AND P5, PT, R0, R5, PT ;  /* 0x000000050000720c */ /* 0x000fe20003fa4070 */
[----:B------:R-:W-:Y:S01]  /*1f80*/  @!P4 IMAD.MOV R67, RZ, RZ, -R67 ;  /* 0x000000ffff43c224 */ /* 0x000fe200078e0a43 */
[----:B------:R-:W-:-:S02]  /*1f90*/  SEL R225, R2, R13, !P6 ;  /* 0x0000000d02e17207 */ /* 0x000fc40007000000 */
[C---:B------:R-:W-:Y:S02]  /*1fa0*/  SEL R224, R2.reuse, R15, !P6 ;  /* 0x0000000f02e07207 */ /* 0x040fe40007000000 */
[C---:B------:R-:W-:Y:S01]  /*1fb0*/  SEL R223, R2.reuse, R17, !P6 ;  /* 0x0000001102df7207 */ /* 0x040fe20007000000 */
[----:B------:R-:W-:Y:S01]  /*1fc0*/  IMAD R225, R225, c[0x0][0x190], RZ ;  /* 0x00006400e1e17a24 */ /* 0x000fe200078e02ff */
[----:B------:R-:W-:Y:S01]  /*1fd0*/  SEL R222, R2, R19, !P6 ;  /* 0x0000001302de7207 */ /* 0x000fe20007000000 */
[----:B------:R-:W-:Y:S01]  /*1fe0*/  IMAD R224, R224, c[0x0][0x190], RZ ;  /* 0x00006400e0e07a24 */ /* 0x000fe200078e02ff */
[C---:B------:R-:W-:Y:S01]  /*1ff0*/  SEL R221, R2.reuse, R21, !P6 ;  /* 0x0000001502dd7207 */ /* 0x040fe20007000000 */
[--C-:B------:R-:W-:Y:S01]  /*2000*/  @!P3 IMAD.IADD R3, R3, 0x1, -R0.reuse ;  /* 0x000000010303b824 */ /* 0x100fe200078e0a00 */
[C---:B------:R-:W-:Y:S01]  /*2010*/  SEL R220, R2.reuse, R23, !P6 ;  /* 0x0000001702dc7207 */ /* 0x040fe20007000000 */
[----:B------:R-:W-:Y:S01]  /*2020*/  @!P5 IMAD.IADD R5, R5, 0x1, -R0 ;  /* 0x000000010505d824 */ /* 0x000fe200078e0a00 */
[C---:B------:R-:W-:Y:S01]  /*2030*/  SEL R228, R2.reuse, R7, !P6 ;  /* 0x0000000702e47207 */ /* 0x040fe20007000000 */
[----:B------:R-:W-:Y:S01]  /*2040*/  IMAD R223, R223, c[0x0][0x190], RZ ;  /* 0x00006400dfdf7a24 */ /* 0x000fe200078e02ff */
[----:B------:R-:W-:Y:S01]  /*2050*/  SEL R227, R2, R9, !P6 ;  /* 0x0000000902e37207 */ /* 0x000fe20007000000 */
[----:B------:R-:W-:Y:S01]  /*2060*/  IMAD R222, R222, c[0x0][0x190], RZ ;  /* 0x00006400dede7a24 */ /* 0x000fe200078e02ff */
[----:B------:R-:W-:Y:S01]  /*2070*/  SEL R226, R2, R11, !P6 ;  /* 0x0000000b02e27207 */ /* 0x000fe20007000000 */
[----:B------:R-:W-:Y:S01]  /*2080*/  IMAD R228, R228, c[0x0][0x190], RZ ;  /* 0x00006400e4e47a24 */ /* 0x000fe200078e02ff */
[C---:B------:R-:W-:Y:S01]  /*2090*/  SEL R219, R2.reuse, R25, !P6 ;  /* 0x0000001902db7207 */ /* 0x040fe20007000000 */
        /* <DEDUP_REMOVED lines=45> */
[----:B------:R-:W-:Y:S01]  /*2370*/  ISETP.GE.AND P4, PT, R30, RZ, PT ;  /* 0x000000ff1e00720c */ /* 0x000fe20003f86270 */
[----:B------:R-:W-:Y:S01]  /*2380*/  IMAD R21, R21, c[0x0][0x190], RZ ;  /* 0x0000640015157a24 */ /* 0x000fe200078e02ff */
[----:B------:R-:W-:Y:S01]  /*2390*/  ISETP.GE.AND P6, PT, R28, RZ, PT ;  /* 0x000000ff1c00720c */ /* 0x000fe20003fc6270 */
[----:B------:R-:W-:Y:S01]  /*23a0*/  IMAD R22, R22, c[0x0][0x190], RZ ;  /* 0x0000640016167a24 */ /* 0x000fe200078e02ff */
[----:B------:R-:W-:-:S02]  /*23b0*/  LOP3.LUT R7, R98, 0x1f, RZ, 0xc0, !PT ;  /* 0x0000001f62077812 */ /* 0x000fc400078ec0ff */
[C---:B------:R-:W-:Y:S02]  /*23c0*/  IADD3 R2, R4.reuse, -0x9, RZ ;  /* 0xfffffff704027810 */ /* 0x040fe40007ffe0ff */
[----:B------:R-:W-:Y:S01]  /*23d0*/  IADD3 R6, R4, -0xd, RZ ;  /* 0xfffffff304067810 */ /* 0x000fe20007ffe0ff */
[----:B------:R-:W-:Y:S01]  /*23e0*/  IMAD R101, R7, c[0x0][0x18c], RZ ;  /* 0x0000630007657a24 */ /* 0x000fe200078e02ff */
[----:B------:R-:W-:Y:S02]  /*23f0*/  ISETP.GE.U32.AND P2, PT, R2, 0x7fffffd8, PT ;  /* 0x7fffffd80200780c */ /* 0x000fe40003f46070 */
[----:B------:R-:W-:Y:S01]  /*2400*/  IADD3 R2, R4, -0x11, RZ ;  /* 0xffffffef04027810 */ /* 0x000fe20007ffe0ff */
[----:B------:R-:W-:Y:S01]  /*2410*/  @!P4 IMAD.MOV R3, RZ, RZ, -R3 ;  /* 0x000000ffff03c224 */ /* 0x000fe200078e0a03 */
[----:B------:R-:W-:Y:S01]  /*2420*/  ISETP.NE.AND P5, PT, RZ, c[0x0][0x178], PT ;  /* 0x00005e00ff007a0c */ /* 0x000fe20003fa5270 */
[----:B------:R-:W-:Y:S01]  /*2430*/  @!P6 IMAD.MOV R5, RZ, RZ, -R5 ;  /* 0x000000ffff05e224 */ /* 0x000fe200078e0a05 */
[----:B------:R-:W-:-:S02]  /*2440*/  LOP3.LUT R0, RZ, c[0x0][0x178], RZ, 0x33, !PT ;  /* 0x00005e00ff007a12 */ /* 0x000fc400078e33ff */
[----:B------:R-:W-:Y:S02]  /*2450*/  LEA R10, P6, R101, c[0x0][0x168], 0x2 ;  /* 0x00005a00650a7a11 */ /* 0x000fe400078c10ff */
[----:B------:R-:W-:Y:S02]  /*2460*/  ISETP.GE.U32.AND P4, PT, R2, 0x7fffffd0, PT ;  /* 0x7fffffd00200780c */ /* 0x000fe40003f86070 */
[----:B------:R-:W-:Y:S02]  /*2470*/  ISETP.GE.U32.AND P3, PT, R6, 0x7fffffd4, PT ;  /* 0x7fffffd40600780c */ /* 0x000fe40003f66070 */
[C---:B------:R-:W-:Y:S01]  /*2480*/  SEL R2, R0.reuse, R3, !P5 ;  /* 0x0000000300027207 */ /* 0x040fe20006800000 */
[----:B------:R-:W-:Y:S01]  /*2490*/  IMAD R3, R45, c[0x0][0x190], RZ ;  /* 0x000064002d037a24 */ /* 0x000fe200078e02ff */
[----:B------:R-:W-:Y:S01]  /*24a0*/  SEL R7, R0, R5, !P5 ;  /* 0x0000000500077207 */ /* 0x000fe20006800000 */
[----:B------:R-:W-:Y:S01]  /*24b0*/  IMAD R5, R47, c[0x0][0x190], RZ ;  /* 0x000064002f057a24 */ /* 0x000fe200078e02ff */
[----:B------:R-:W-:Y:S01]  /*24c0*/  LEA.HI.X.SX32 R6, R101, c[0x0][0x16c], 0x2, P6 ;  /* 0x00005b0065067a11 */ /* 0x000fe200030f16ff */
[----:B------:R-:W-:Y:S01]  /*24d0*/  IMAD R0, R2, c[0x0][0x184], RZ ;  /* 0x0000610002007a24 */ /* 0x000fe200078e02ff */
[-C--:B------:R-:W-:Y:S01]  /*24e0*/  LEA R82, P5, R228, R10.reuse, 0x2 ;  /* 0x0000000ae4527211 */ /* 0x080fe200078a10ff */
[----:B------:R-:W-:Y:S01]  /*24f0*/  IMAD R2, R7, c[0x0][0x184], RZ ;  /* 0x0000610007027a24 */ /* 0x000fe200078e02ff */
[----:B------:R-:W-:Y:S01]  /*2500*/  LEA R52, P6, R227, R10, 0x2 ;  /* 0x0000000ae3347211 */ /* 0x000fe200078c10ff */
[----:B------:R-:W-:Y:S01]  /*2510*/  IMAD.SHL.U32 R87, R0, 0x4, RZ ;  /* 0x0000000400577824 */ /* 0x000fe200078e00ff */
[----:B------:R-:W-:Y:S01]  /*2520*/  LEA.HI.X.SX32 R83, R228, R6, 0x2, P5 ;  /* 0x00000006e4537211 */ /* 0x000fe200028f16ff */
[----:B------:R-:W-:Y:S01]  /*2530*/  IMAD.SHL.U32 R86, R2, 0x4, RZ ;  /* 0x0000000402567824 */ /* 0x000fe200078e00ff */
[C---:B------:R-:W-:Y:S01]  /*2540*/  LEA R80, P5, R226.reuse, R10, 0x2 ;  /* 0x0000000ae2507211 */ /* 0x040fe200078a10ff */
[----:B------:R-:W-:Y:S01]  /*2550*/  IMAD.SHL.U32 R101, R85, 0x4, RZ ;  /* 0x0000000455657824 */ /* 0x000fe200078e00ff */
[----:B------:R-:W-:Y:S01]  /*2560*/  LEA.HI.X.SX32 R53, R227, R6, 0x2, P6 ;  /* 0x00000006e3357211 */ /* 0x000fe200030f16ff */
[----:B------:R-:W-:Y:S01]  /*2570*/  IMAD R85, R229, 0x5, RZ ;  /* 0x00000005e5557824 */ /* 0x000fe200078e02ff */
[----:B------:R-:W-:Y:S01]  /*2580*/  LEA R50, P6, R225, R10, 0x2 ;  /* 0x0000000ae1327211 */ /* 0x000fe200078c10ff */
[----:B------:R3:W-:Y:S01]  /*2590*/  STL [R1+0x254], R87 ;  /* 0x0002545701007387 */ /* 0x0007e20000100800 */
[----:B------:R-:W-:-:S02]  /*25a0*/  LEA.HI.X.SX32 R81, R226, R6, 0x2, P5 ;  /* 0x00000006e2517211 */ /* 0x000fc400028f16ff */
[C---:B------:R-:W-:Y:S01]  /*25b0*/  LEA R8, P5, R224.reuse, R10, 0x2 ;  /* 0x0000000ae0087211 */ /* 0x040fe200078a10ff */
[----:B------:R4:W-:Y:S01]  /*25c0*/  STL [R1+0x250], R86 ;  /* 0x0002505601007387 */ /* 0x0009e20000100800 */
[----:B------:R-:W-:Y:S02]  /*25d0*/  LEA.HI.X.SX32 R51, R225, R6, 0x2, P6 ;  /* 0x00000006e1337211 */ /* 0x000fe400030f16ff */
[C---:B------:R-:W-:Y:S02]  /*25e0*/  LEA R48, P6, R223.reuse, R10, 0x2 ;  /* 0x0000000adf307211 */ /* 0x040fe400078c10ff */
[----:B------:R-:W-:Y:S02]  /*25f0*/  LEA.HI.X.SX32 R9, R224, R6, 0x2, P5 ;  /* 0x00000006e0097211 */ /* 0x000fe400028f16ff */
[----:B------:R-:W-:Y:S02]  /*2600*/  LEA R78, P5, R222, R10, 0x2 ;  /* 0x0000000ade4e7211 */ /* 0x000fe400078a10ff */
[----:B------:R-:W-:-:S02]  /*2610*/  LEA.HI.X.SX32 R49, R223, R6, 0x2, P6 ;  /* 0x00000006df317211 */ /* 0x000fc400030f16ff */
[C---:B------:R-:W-:Y:S02]  /*2620*/  LEA R46, P6, R221.reuse, R10, 0x2 ;  /* 0x0000000add2e7211 */ /* 0x040fe400078c10ff */
        /* <DEDUP_REMOVED lines=17> */
[----:B------:R-:W-:Y:S02]  /*2740*/  LEA R68, P5, R212, R10, 0x2 ;  /* 0x0000000ad4447211 */ /* 0x000fe400078a10ff */
[----:B------:R-:W-:Y:S02]  /*2750*/  LEA.HI.X.SX32 R39, R213, R6, 0x2, P6 ;  /* 0x00000006d5277211 */ /* 0x000fe400030f16ff */
[----:B------:R-:W-:Y:S02]  /*2760*/  LEA R36, P6, R100, R10, 0x2 ;  /* 0x0000000a64247211 */ /* 0x000fe400078c10ff */
        /* <DEDUP_REMOVED lines=9> */
[C---:B------:R-:W-:Y:S02]  /*2800*/  LEA R62, P5, R13.reuse, R10, 0x2 ;  /* 0x0000000a0d3e7211 */ /* 0x040fe400078a10ff */
[----:B------:R-:W-:Y:S02]  /*2810*/  LEA.HI.X.SX32 R33, R12, R6, 0x2, P6 ;  /* 0x000000060c217211 */ /* 0x000fe400030f16ff */
[C---:B-1----:R-:W-:Y:S02]  /*2820*/  LEA R30, P6, R14.reuse, R10, 0x2 ;  /* 0x0000000a0e1e7211 */ /* 0x042fe400078c10ff */
[----:B------:R-:W-:Y:S02]  /*2830*/  LEA.HI.X.SX32 R63, R13, R6, 0x2, P5 ;  /* 0x000000060d3f7211 */ /* 0x000fe400028f16ff */
[----:B------:R-:W-:Y:S02]  /*2840*/  LEA R60, P5, R15, R10, 0x2 ;  /* 0x0000000a0f3c7211 */ /* 0x000fe400078a10ff */
[----:B------:R-:W-:-:S02]  /*2850*/  LEA.HI.X.SX32 R31, R14, R6, 0x2, P6 ;  /* 0x000000060e1f7211 */ /* 0x000fc400030f16ff */
[C---:B--2---:R-:W-:Y:S02]  /*2860*/  LEA R28, P6, R16.reuse, R10, 0x2 ;  /* 0x0000000a101c7211 */ /* 0x044fe400078c10ff */
        /* <DEDUP_REMOVED lines=12> */
[-C--:B------:R-:W-:Y:S02]  /*2930*/  LEA.HI.X.SX32 R55, R21, R6.reuse, 0x2, P5 ;  /* 0x0000000615377211 */ /* 0x080fe400028f16ff */
[----:B------:R-:W-:Y:S02]  /*2940*/  LEA.HI.X.SX32 R11, R22, R6, 0x2, P6 ;  /* 0x00000006160b7211 */ /* 0x000fe400030f16ff */
[----:B------:R-:W-:Y:S02]  /*2950*/  IADD3 R102, P6, R86, c[0x0][0x160], RZ ;  /* 0x0000580056667a10 */ /* 0x000fe40007fde0ff */
[----:B------:R-:W-:Y:S02]  /*2960*/  IADD3 R210, P5, R87, c[0x0][0x160], RZ ;  /* 0x0000580057d27a10 */ /* 0x000fe40007fbe0ff */
[----:B------:R-:W-:-:S02]  /*2970*/  IADD3 R7, R4, -0x19, RZ ;  /* 0xffffffe704077810 */ /* 0x000fc40007ffe0ff */
[----:B------:R-:W-:Y:S02]  /*2980*/  LEA.HI.X.SX32 R103, R2, c[0x0][0x164], 0x2, P6 ;  /* 0x0000590002677a11 */ /* 0x000fe400030f16ff */
[----:B------:R-:W-:Y:S02]  /*2990*/  LEA.HI.X.SX32 R211, R0, c[0x0][0x164], 0x2, P5 ;  /* 0x0000590000d37a11 */ /* 0x000fe400028f16ff */
[----:B------:R-:W-:Y:S01]  /*29a0*/  ISETP.GE.U32.AND P6, PT, R7, 0x7fffffc8, PT ;  /* 0x7fffffc80700780c */ /* 0x000fe20003fc6070 */
[----:B------:R-:W-:Y:S01]  /*29b0*/  IMAD.SHL.U32 R7, R229, 0x4, RZ ;  /* 0x00000004e5077824 */ /* 0x000fe200078e00ff */
[----:B------:R-:W-:Y:S01]  /*29c0*/  IADD3 R6, R4, -0x1d, RZ ;  /* 0xffffffe304067810 */ /* 0x000fe20007ffe0ff */
[----:B------:R1:W-:Y:S01]  /*29d0*/  LDGSTS.E [R101], [R210.64], !P0 ;  /* 0x00000000d2657fae */ /* 0x0003e2000c121844 */
[--C-:B------:R-:W-:Y:S01]  /*29e0*/  IMAD.WIDE R112, R251, 0x4, R210.reuse ;  /* 0x00000004fb707825 */ /* 0x100fe200078e02d2 */
[----:B------:R-:W-:Y:S02]  /*29f0*/  ISETP.GE.U32.AND P5, PT, R84, 0x7fffffcc, PT ;  /* 0x7fffffcc5400780c */ /* 0x000fe40003fa6070 */
[----:B------:R2:W-:Y:S01]  /*2a00*/  LDGSTS.E [R101+0x200], [R102.64], !P0 ;  /* 0x0020000066657fae */ /* 0x0005e2000c121844 */
[----:B------:R-:W-:Y:S01]  /*2a10*/  IMAD.WIDE R104, R7, 0x4, R210 ;  /* 0x0000000407687825 */ /* 0x000fe200078e02d2 */
[----:B------:R-:W-:-:S02]  /*2a20*/  ISETP.GE.U32.AND P0, PT, R6, 0x7fffffc4, PT ;  /* 0x7fffffc40600780c */ /* 0x000fc40003f06070 */
[----:B------:R-:W-:Y:S01]  /*2a30*/  IADD3 R6, R4, -0x2, RZ ;  /* 0xfffffffe04067810 */ /* 0x000fe20007ffe0ff */
[--C-:B------:R-:W-:Y:S01]  /*2a40*/  IMAD.WIDE R106, R7, 0x4, R102.reuse ;  /* 0x00000004076a7825 */ /* 0x100fe200078e0266 */
[----:B------:R5:W-:Y:S01]  /*2a50*/  LDGSTS.E [R101+0x1000], [R104.64], !P1 ;  /* 0x0100000068657fae */ /* 0x000be2000c921844 */
[----:B------:R-:W-:Y:S02]  /*2a60*/  LOP3.LUT R84, R101, 0x20, RZ, 0x3c, !PT ;  /* 0x0000002065547812 */ /* 0x000fe400078e3cff */
[----:B------:R-:W-:Y:S01]  /*2a70*/  IMAD.SHL.U32 R7, R229, 0x8, RZ ;  /* 0x00000008e5077824 */ /* 0x000fe200078e00ff */
[----:B------:R1:W-:Y:S01]  /*2a80*/  LDGSTS.E [R101+0x1200], [R106.64], !P1 ;  /* 0x012000006a657fae */ /* 0x0003e2000c921844 */
[----:B------:R-:W-:Y:S01]  /*2a90*/  ISETP.GE.U32.AND P1, PT, R6, 0x7fffffdf, PT ;  /* 0x7fffffdf0600780c */ /* 0x000fe20003f26070 */
[----:B------:R-:W-:Y:S01]  /*2aa0*/  IMAD.WIDE R114, R251, 0x4, R102 ;  /* 0x00000004fb727825 */ /* 0x000fe200078e0266 */
[----:B------:R-:W-:-:S03]  /*2ab0*/  IADD3 R6, R4, -0x6, RZ ;  /* 0xfffffffa04067810 */ /* 0x000fc60007ffe0ff */
[----:B------:R-:W-:-:S04]  /*2ac0*/  IMAD.WIDE R108, R7, 0x4, R210 ;  /* 0x00000004076c7825 */ /* 0x000fc800078e02d2 */
[----:B------:R-:W-:Y:S01]  /*2ad0*/  IMAD.WIDE R110, R7, 0x4, R102 ;  /* 0x00000004076e7825 */ /* 0x000fe200078e0266 */
[----:B------:R1:W-:Y:S01]  /*2ae0*/  LDGSTS.E [R101+0x2000], [R108.64], !P2 ;  /* 0x020000006c657fae */ /* 0x0003e2000d121844 */
[----:B------:R-:W-:Y:S02]  /*2af0*/  IADD3 R7, R4, -0x1a, RZ ;  /* 0xffffffe604077810 */ /* 0x000fe40007ffe0ff */
[C---:B------:R-:W-:Y:S01]  /*2b00*/  IMAD.WIDE R116, R247.reuse, 0x4, R210 ;  /* 0x00000004f7747825 */ /* 0x040fe200078e02d2 */
[----:B------:R1:W-:Y:S01]  /*2b10*/  LDGSTS.E [R101+0x2200], [R110.64], !P2 ;  /* 0x022000006e657fae */ /* 0x0003e2000d121844 */
[----:B------:R-:W-:Y:S02]  /*2b20*/  ISETP.GE.U32.AND P2, PT, R6, 0x7fffffdb, PT ;  /* 0x7fffffdb0600780c */ /* 0x000fe40003f46070 */
[----:B------:R-:W-:Y:S01]  /*2b30*/  IADD3 R6, R4, -0xa, RZ ;  /* 0xfffffff604067810 */ /* 0x000fe20007ffe0ff */
[----:B------:R1:W-:Y:S01]  /*2b40*/  LDGSTS.E [R101+0x3000], [R112.64], !P3 ;  /* 0x0300000070657fae */ /* 0x0003e2000d921844 */
[----:B------:R-:W-:Y:S01]  /*2b50*/  IMAD.WIDE R118, R247, 0x4, R102 ;  /* 0x00000004f7767825 */ /* 0x000fe200078e0266 */
[----:B------:R-:W-:-:S02]  /*2b60*/  LOP3.LUT R247, R101, R238, RZ, 0x3c, !PT ;  /* 0x000000ee65f77212 */ /* 0x000fc400078e3cff */
[----:B------:R1:W-:Y:S01]  /*2b70*/  LDGSTS.E [R101+0x3200], [R114.64], !P3 ;  /* 0x0320000072657fae */ /* 0x0003e2000d921844 */
[----:B------:R-:W-:Y:S01]  /*2b80*/  ISETP.GE.U32.AND P3, PT, R6, 0x7fffffd7, PT ;  /* 0x7fffffd70600780c */ /* 0x000fe20003f66070 */
[----:B------:R-:W-:Y:S01]  /*2b90*/  IMAD.WIDE R120, R243, 0x4, R210 ;  /* 0x00000004f3787825 */ /* 0x000fe200078e02d2 */
[----:B------:R-:W-:Y:S01]  /*2ba0*/  IADD3 R6, R4, -0xe, RZ ;  /* 0xfffffff204067810 */ /* 0x000fe20007ffe0ff */
[----:B------:R1:W-:Y:S01]  /*2bb0*/  LDGSTS.E [R101+0x4000], [R116.64], !P4 ;  /* 0x0400000074657fae */ /* 0x0003e2000e121844 */
[----:B------:R-:W-:Y:S01]  /*2bc0*/  LOP3.LUT R251, R247, 0x40, RZ, 0x3c, !PT ;  /* 0x00000040f7fb7812 */ /* 0x000fe200078e3cff */
[----:B------:R-:W-:Y:S01]  /*2bd0*/  IMAD.WIDE R122, R243, 0x4, R102 ;  /* 0x00000004f37a7825 */ /* 0x000fe200078e0266 */
[----:B------:R-:W-:Y:S01]  /*2be0*/  LOP3.LUT R243, R101, 0x60, RZ, 0x3c, !PT ;  /* 0x0000006065f37812 */ /* 0x000fe200078e3cff */
[----:B------:R1:W-:Y:S01]  /*2bf0*/  LDGSTS.E [R101+0x4200], [R118.64], !P4 ;  /* 0x0420000076657fae */ /* 0x0003e2000e121844 */
[----:B------:R-:W-:Y:S01]  /*2c00*/  ISETP.GE.U32.AND P4, PT, R6, 0x7fffffd3, PT ;  /* 0x7fffffd30600780c */ /* 0x000fe20003f86070 */
[C---:B------:R-:W-:Y:S01]  /*2c10*/  IMAD.WIDE R124, R239.reuse, 0x4, R210 ;  /* 0x00000004ef7c7825 */ /* 0x040fe200078e02d2 */
[C---:B------:R-:W-:Y:S01]  /*2c20*/  IADD3 R6, R4.reuse, -0x12, RZ ;  /* 0xffffffee04067810 */ /* 0x040fe20007ffe0ff */
[----:B------:R1:W-:Y:S01]  /*2c30*/  LDGSTS.E [R101+0x5000], [R120.64], !P5 ;  /* 0x0500000078657fae */ /* 0x0003e2000e921844 */
[----:B------:R-:W-:Y:S01]  /*2c40*/  IADD3 R238, R4, -0x31, RZ ;  /* 0xffffffcf04ee7810 */ /* 0x000fe20007ffe0ff */
[----:B------:R-:W-:-:S02]  /*2c50*/  IMAD.WIDE R126, R239, 0x4, R102 ;  /* 0x00000004ef7e7825 */ /* 0x000fc400078e0266 */
[----:B------:R1:W-:Y:S01]  /*2c60*/  LDGSTS.E [R101+0x5200], [R122.64], !P5 ;  /* 0x052000007a657fae */ /* 0x0003e2000e921844 */
[----:B------:R-:W-:Y:S01]  /*2c70*/  ISETP.GE.U32.AND P5, PT, R6, 0x7fffffcf, PT ;  /* 0x7fffffcf0600780c */ /* 0x000fe20003fa6070 */
[----:B------:R-:W-:Y:S01]  /*2c80*/  IMAD.WIDE R128, R234, 0x4, R210 ;  /* 0x00000004ea807825 */ /* 0x000fe200078e02d2 */
[----:B------:R-:W-:Y:S01]  /*2c90*/  IADD3 R6, R4, -0x16, RZ ;  /* 0xffffffea04067810 */ /* 0x000fe20007ffe0ff */
[----:B------:R1:W-:Y:S02]  /*2ca0*/  LDGSTS.E [R101+0x6000], [R124.64], !P6 ;  /* 0x060000007c657fae */ /* 0x0003e4000f121844 */
[----:B------:R-:W-:Y:S01]  /*2cb0*/  IMAD.WIDE R130, R234, 0x4, R102 ;  /* 0x00000004ea827825 */ /* 0x000fe200078e0266 */
[----:B------:R-:W-:Y:S01]  /*2cc0*/  IADD3 R234, R4, -0x2d, RZ ;  /* 0xffffffd304ea7810 */ /* 0x000fe20007ffe0ff */
[----:B------:R1:W-:Y:S01]  /*2cd0*/  LDGSTS.E [R101+0x6200], [R126.64], !P6 ;  /* 0x062000007e657fae */ /* 0x0003e2000f121844 */
[----:B------:R-:W-:Y:S01]  /*2ce0*/  ISETP.GE.U32.AND P6, PT, R6, 0x7fffffcb, PT ;  /* 0x7fffffcb0600780c */ /* 0x000fe20003fc6070 */
[C---:B------:R-:W-:Y:S01]  /*2cf0*/  IMAD.WIDE R132, R229.reuse, 0x4, R210 ;  /* 0x00000004e5847825 */ /* 0x040fe200078e02d2 */
[----:B------:R-:W-:Y:S01]  /*2d00*/  IADD3 R6, R4, -0x1e, RZ ;  /* 0xffffffe204067810 */ /* 0x000fe20007ffe0ff */
[----:B------:R1:W-:Y:S02]  /*2d10*/  LDGSTS.E [R101+0x7000], [R128.64], !P0 ;  /* 0x0700000080657fae */ /* 0x0003e4000c121844 */
[----:B------:R-:W-:-:S02]  /*2d20*/  IMAD.WIDE R134, R229, 0x4, R102 ;  /* 0x00000004e5867825 */ /* 0x000fc400078e0266 */
[----:B------:R1:W-:Y:S01]  /*2d30*/  LDGSTS.E [R101+0x7200], [R130.64], !P0 ;  /* 0x0720000082657fae */ /* 0x0003e2000c121844 */
[----:B------:R-:W-:Y:S01]  /*2d40*/  ISETP.GE.U32.AND P0, PT, R7, 0x7fffffc7, PT ;  /* 0x7fffffc70700780c */ /* 0x000fe20003f06070 */
[C---:B------:R-:W-:Y:S02]  /*2d50*/  IMAD.WIDE R136, R85.reuse, 0x4, R210 ;  /* 0x0000000455887825 */ /* 0x040fe400078e02d2 */
[----:B------:R1:W-:Y:S02]  /*2d60*/  LDGSTS.E [R84+0x400], [R132.64], !P1 ;  /* 0x0040000084547fae */ /* 0x0003e4000c921844 */
[----:B------:R-:W-:Y:S02]  /*2d70*/  IMAD.WIDE R138, R85, 0x4, R102 ;  /* 0x00000004558a7825 */ /* 0x000fe400078e0266 */
[----:B------:R1:W-:Y:S01]  /*2d80*/  LDGSTS.E [R84+0x600], [R134.64], !P1 ;  /* 0x0060000086547fae */ /* 0x0003e2000c921844 */
[----:B------:R-:W-:Y:S01]  /*2d90*/  ISETP.GE.U32.AND P1, PT, R6, 0x7fffffc3, PT ;  /* 0x7fffffc30600780c */ /* 0x000fe20003f26070 */
[----:B------:R-:W-:Y:S01]  /*2da0*/  IMAD R7, R229, 0x9, RZ ;  /* 0x00000009e5077824 */ /* 0x000fe200078e02ff */
[----:B------:R-:W-:Y:S01]  /*2db0*/  IADD3 R6, R4, -0x3, RZ ;  /* 0xfffffffd04067810 */ /* 0x000fe20007ffe0ff */
[----:B------:R1:W-:Y:S01]  /*2dc0*/  LDGSTS.E [R84+0x1400], [R136.64], !P2 ;  /* 0x0140000088547fae */ /* 0x0003e2000d121844 */
[----:B------:R-:W-:-:S03]  /*2dd0*/  IMAD.WIDE R144, R250, 0x4, R210 ;  /* 0x00000004fa907825 */ /* 0x000fc600078e02d2 */
[----:B------:R1:W-:Y:S01]  /*2de0*/  LDGSTS.E [R84+0x1600], [R138.64], !P2 ;  /* 0x016000008a547fae */ /* 0x0003e2000d121844 */
[C---:B------:R-:W-:Y:S01]  /*2df0*/  IMAD.WIDE R140, R7.reuse, 0x4, R210 ;  /* 0x00000004078c7825 */ /* 0x040fe200078e02d2 */
[----:B------:R-:W-:Y:S02]  /*2e00*/  ISETP.GE.U32.AND P2, PT, R6, 0x7fffffde, PT ;  /* 0x7fffffde0600780c */ /* 0x000fe40003f46070 */
[----:B------:R-:W-:Y:S01]  /*2e10*/  IADD3 R6, R4, -0x7, RZ ;  /* 0xfffffff904067810 */ /* 0x000fe20007ffe0ff */
[--C-:B------:R-:W-:Y:S01]  /*2e20*/  IMAD.WIDE R142, R7, 0x4, R102.reuse ;  /* 0x00000004078e7825 */ /* 0x100fe200078e0266 */
[----:B------:R1:W-:Y:S03]  /*2e30*/  LDGSTS.E [R84+0x2400], [R140.64], !P3 ;  /* 0x024000008c547fae */ /* 0x0003e6000d921844 */
[----:B------:R-:W-:Y:S01]  /*2e40*/  IMAD.WIDE R146, R250, 0x4, R102 ;  /* 0x00000004fa927825 */ /* 0x000fe200078e0266 */
[----:B------:R1:W-:Y:S01]  /*2e50*/  LDGSTS.E [R84+0x2600], [R142.64], !P3 ;  /* 0x026000008e547fae */ /* 0x0003e2000d921844 */
[----:B------:R-:W-:-:S02]  /*2e60*/  ISETP.GE.U32.AND P3, PT, R6, 0x7fffffda, PT ;  /* 0x7fffffda0600780c */ /* 0x000fc40003f66070 */
[----:B------:R-:W-:Y:S01]  /*2e70*/  IADD3 R6, R4, -0xb, RZ ;  /* 0xfffffff504067810 */ /* 0x000fe20007ffe0ff */
[C---:B------:R-:W-:Y:S01]  /*2e80*/  IMAD.WIDE R148, R246.reuse, 0x4, R210 ;  /* 0x00000004f6947825 */ /* 0x040fe200078e02d2 */
[----:B------:R1:W-:Y:S01]  /*2e90*/  LDGSTS.E [R84+0x3400], [R144.64], !P4 ;  /* 0x0340000090547fae */ /* 0x0003e2000e121844 */
[C---:B------:R-:W-:Y:S02]  /*2ea0*/  LOP3.LUT R250, R101.reuse, 0x40, RZ, 0x3c, !PT ;  /* 0x0000004065fa7812 */ /* 0x040fe400078e3cff */
[----:B------:R-:W-:Y:S01]  /*2eb0*/  IMAD.WIDE R150, R246, 0x4, R102 ;  /* 0x00000004f6967825 */ /* 0x000fe200078e0266 */
[----:B------:R-:W-:Y:S01]  /*2ec0*/  LOP3.LUT R246, R101, 0x20, RZ, 0x3c, !PT ;  /* 0x0000002065f67812 */ /* 0x000fe200078e3cff */
[----:B------:R1:W-:Y:S01]  /*2ed0*/  LDGSTS.E [R84+0x3600], [R146.64], !P4 ;  /* 0x0360000092547fae */ /* 0x0003e2000e121844 */
[----:B------:R-:W-:Y:S01]  /*2ee0*/  ISETP.GE.U32.AND P4, PT, R6, 0x7fffffd6, PT ;  /* 0x7fffffd60600780c */ /* 0x000fe20003f86070 */
[----:B------:R-:W-:Y:S01]  /*2ef0*/  IMAD.WIDE R152, R242, 0x4, R210 ;  /* 0x00000004f2987825 */ /* 0x000fe200078e02d2 */
[----:B------:R-:W-:Y:S01]  /*2f00*/  IADD3 R6, R4, -0xf, RZ ;  /* 0xfffffff104067810 */ /* 0x000fe20007ffe0ff */
[----:B------:R1:W-:Y:S02]  /*2f10*/  LDGSTS.E [R246+0x4400], [R148.64], !P5 ;  /* 0x0440000094f67fae */ /* 0x0003e4000e921844 */
[----:B------:R-:W-:Y:S01]  /*2f20*/  IMAD.WIDE R154, R242, 0x4, R102 ;  /* 0x00000004f29a7825 */ /* 0x000fe200078e0266 */
[----:B------:R-:W-:Y:S01]  /*2f30*/  LOP3.LUT R242, R98, 0x1f, RZ, 0xc0, !PT ;  /* 0x0000001f62f27812 */ /* 0x000fe200078ec0ff */
        /* <DEDUP_REMOVED lines=8> */
[C---:B------:R-:W-:Y:S01]  /*2fc0*/  IMAD.WIDE R160, R233.reuse, 0x4, R210 ;  /* 0x00000004e9a07825 */ /* 0x040fe200078e02d2 */
[----:B------:R-:W-:Y:S01]  /*2fd0*/  IADD3 R6, R4, -0x17, RZ ;  /* 0xffffffe904067810 */ /* 0x000fe20007ffe0ff */
[----:B------:R2:W-:Y:S02]  /*2fe0*/  LDGSTS.E [R246+0x6400], [R156.64], !P0 ;  /* 0x064000009cf67fae */ /* 0x0005e4000c121844 */
[----:B------:R-:W-:Y:S02]  /*2ff0*/  IMAD.WIDE R162, R233, 0x4, R102 ;  /* 0x00000004e9a27825 */ /* 0x000fe400078e0266 */
[----:B------:R2:W-:Y:S01]  /*3000*/  LDGSTS.E [R246+0x6600], [R158.64], !P0 ;  /* 0x066000009ef67fae */ /* 0x0005e2000c121844 */
[----:B------:R-:W-:Y:S01]  /*3010*/  ISETP.GE.U32.AND P0, PT, R6, 0x7fffffca, PT ;  /* 0x7fffffca0600780c */ /* 0x000fe20003f06070 */
[C---:B-1----:R-:W-:Y:S01]  /*3020*/  IMAD.SHL.U32 R84, R229.reuse, 0x2, RZ ;  /* 0x00000002e5547824 */ /* 0x042fe200078e00ff */
[----:B------:R-:W-:Y:S01]  /*3030*/  IADD3 R6, R4, -0x1b, RZ ;  /* 0xffffffe504067810 */ /* 0x000fe20007ffe0ff */
[----:B------:R1:W-:Y:S01]  /*3040*/  LDGSTS.E [R246+0x7400], [R160.64], !P1 ;  /* 0x07400000a0f67fae */ /* 0x0003e2000c921844 */
[----:B------:R-:W-:-:S02]  /*3050*/  IMAD R7, R229, 0x6, RZ ;  /* 0x00000006e5077824 */ /* 0x000fc400078e02ff */
[----:B------:R-:W-:Y:S01]  /*3060*/  IMAD.WIDE R164, R84, 0x4, R210 ;  /* 0x0000000454a47825 */ /* 0x000fe200078e02d2 */
[----:B------:R1:W-:Y:S01]  /*3070*/  LDGSTS.E [R246+0x7600], [R162.64], !P1 ;  /* 0x07600000a2f67fae */ /* 0x0003e2000c921844 */
[----:B------:R-:W-:Y:S02]  /*3080*/  ISETP.GE.U32.AND P1, PT, R6, 0x7fffffc6, PT ;  /* 0x7fffffc60600780c */ /* 0x000fe40003f26070 */
[----:B------:R-:W-:Y:S01]  /*3090*/  IMAD.WIDE R166, R84, 0x4, R102 ;  /* 0x0000000454a67825 */ /* 0x000fe200078e0266 */
[----:B------:R-:W-:Y:S01]  /*30a0*/  IADD3 R6, R4, -0x1f, RZ ;  /* 0xffffffe104067810 */ /* 0x000fe20007ffe0ff */
[----:B------:R1:W-:Y:S02]  /*30b0*/  LDGSTS.E [R250+0x800], [R164.64], !P2 ;  /* 0x00800000a4fa7fae */ /* 0x0003e4000d121844 */
[C---:B------:R-:W-:Y:S02]  /*30c0*/  IMAD.WIDE R168, R7.reuse, 0x4, R210 ;  /* 0x0000000407a87825 */ /* 0x040fe400078e02d2 */
[----:B------:R1:W-:Y:S01]  /*30d0*/  LDGSTS.E [R250+0xa00], [R166.64], !P2 ;  /* 0x00a00000a6fa7fae */ /* 0x0003e2000d121844 */
[----:B------:R-:W-:Y:S01]  /*30e0*/  ISETP.GE.U32.AND P2, PT, R6, 0x7fffffc2, PT ;  /* 0x7fffffc20600780c */ /* 0x000fe20003f46070 */
[----:B------:R-:W-:Y:S01]  /*30f0*/  IMAD.WIDE R170, R7, 0x4, R102 ;  /* 0x0000000407aa7825 */ /* 0x000fe200078e0266 */
[----:B------:R-:W-:Y:S01]  /*3100*/  IADD3 R6, R4, -0x4, RZ ;  /* 0xfffffffc04067810 */ /* 0x000fe20007ffe0ff */
[----:B------:R1:W-:Y:S02]  /*3110*/  LDGSTS.E [R250+0x1800], [R168.64], !P3 ;  /* 0x01800000a8fa7fae */ /* 0x0003e4000d921844 */
[----:B------:R-:W-:-:S02]  /*3120*/  IMAD R7, R229, 0xa, RZ ;  /* 0x0000000ae5077824 */ /* 0x000fc400078e02ff */
[----:B------:R1:W-:Y:S01]  /*3130*/  LDGSTS.E [R250+0x1a00], [R170.64], !P3 ;  /* 0x01a00000aafa7fae */ /* 0x0003e2000d921844 */
[----:B------:R-:W-:Y:S01]  /*3140*/  ISETP.GE.U32.AND P3, PT, R6, 0x7fffffdd, PT ;  /* 0x7fffffdd0600780c */ /* 0x000fe20003f66070 */
[----:B------:R-:W-:Y:S01]  /*3150*/  IMAD.WIDE R172, R7, 0x4, R210 ;  /* 0x0000000407ac7825 */ /* 0x000fe200078e02d2 */
[----:B------:R-:W-:-:S03]  /*3160*/  IADD3 R6, R4, -0x8, RZ ;  /* 0xfffffff804067810 */ /* 0x000fc60007ffe0ff */
[----:B------:R-:W-:Y:S01]  /*3170*/  IMAD.WIDE R174, R7, 0x4, R102 ;  /* 0x0000000407ae7825 */ /* 0x000fe200078e0266 */
[----:B------:R1:W-:Y:S03]  /*3180*/  LDGSTS.E [R250+0x2800], [R172.64], !P4 ;  /* 0x02800000acfa7fae */ /* 0x0003e6000e121844 */
[C---:B------:R-:W-:Y:S01]  /*3190*/  IMAD.WIDE R176, R249.reuse, 0x4, R210 ;  /* 0x00000004f9b07825 */ /* 0x040fe200078e02d2 */
[----:B------:R1:W-:Y:S01]  /*31a0*/  LDGSTS.E [R250+0x2a00], [R174.64], !P4 ;  /* 0x02a00000aefa7fae */ /* 0x0003e2000e121844 */
[----:B------:R-:W-:Y:S02]  /*31b0*/  ISETP.GE.U32.AND P4, PT, R6, 0x7fffffd9, PT ;  /* 0x7fffffd90600780c */ /* 0x000fe40003f86070 */
[----:B------:R-:W-:Y:S01]  /*31c0*/  IMAD.WIDE R178, R249, 0x4, R102 ;  /* 0x00000004f9b27825 */ /* 0x000fe200078e0266 */
[----:B------:R-:W-:Y:S01]  /*31d0*/  IADD3 R6, R4, -0xc, RZ ;  /* 0xfffffff404067810 */ /* 0x000fe20007ffe0ff */
[----:B------:R1:W-:Y:S02]  /*31e0*/  LDGSTS.E [R250+0x3800], [R176.64], !P5 ;  /* 0x03800000b0fa7fae */ /* 0x0003e4000e921844 */
[----:B------:R-:W-:-:S02]  /*31f0*/  IMAD.WIDE R180, R245, 0x4, R210 ;  /* 0x00000004f5b47825 */ /* 0x000fc400078e02d2 */
[----:B------:R1:W-:Y:S01]  /*3200*/  LDGSTS.E [R250+0x3a00], [R178.64], !P5 ;  /* 0x03a00000b2fa7fae */ /* 0x0003e2000e921844 */
[----:B------:R-:W-:Y:S01]  /*3210*/  ISETP.GE.U32.AND P5, PT, R6, 0x7fffffd5, PT ;  /* 0x7fffffd50600780c */ /* 0x000fe20003fa6070 */
        /* <DEDUP_REMOVED lines=9> */
[----:B------:R-:W-:-:S02]  /*32b0*/  IMAD.WIDE R188, R236, 0x4, R210 ;  /* 0x00000004ecbc7825 */ /* 0x000fc400078e02d2 */
[----:B------:R1:W-:Y:S01]  /*32c0*/  LDGSTS.E [R250+0x5a00], [R186.64], !P0 ;  /* 0x05a00000bafa7fae */ /* 0x0003e2000c121844 */
[----:B------:R-:W-:Y:S01]  /*32d0*/  ISETP.GE.U32.AND P0, PT, R6, 0x7fffffcd, PT ;  /* 0x7fffffcd0600780c */ /* 0x000fe20003f06070 */
[----:B------:R-:W-:Y:S01]  /*32e0*/  IMAD R84, R229, 0x3, RZ ;  /* 0x00000003e5547824 */ /* 0x000fe200078e02ff */
[----:B------:R-:W-:Y:S01]  /*32f0*/  IADD3 R6, R4, -0x18, RZ ;  /* 0xffffffe804067810 */ /* 0x000fe20007ffe0ff */
[----:B------:R-:W-:Y:S01]  /*3300*/  IMAD.WIDE R190, R236, 0x4, R102 ;  /* 0x00000004ecbe7825 */ /* 0x000fe200078e0266 */
[----:B------:R1:W-:Y:S03]  /*3310*/  LDGSTS.E [R250+0x6800], [R188.64], !P1 ;  /* 0x06800000bcfa7fae */ /* 0x0003e6000c921844 */
[----:B------:R-:W-:Y:S01]  /*3320*/  IMAD.WIDE R192, R232, 0x4, R210 ;  /* 0x00000004e8c07825 */ /* 0x000fe200078e02d2 */
[----:B------:R1:W-:Y:S01]  /*3330*/  LDGSTS.E [R250+0x6a00], [R190.64], !P1 ;  /* 0x06a00000befa7fae */ /* 0x0003e2000c921844 */
[----:B------:R-:W-:-:S02]  /*3340*/  ISETP.GE.U32.AND P1, PT, R6, 0x7fffffc9, PT ;  /* 0x7fffffc90600780c */ /* 0x000fc40003f26070 */
[----:B------:R-:W-:Y:S01]  /*3350*/  IMAD R7, R229, 0x7, RZ ;  /* 0x00000007e5077824 */ /* 0x000fe200078e02ff */
[----:B------:R1:W-:Y:S01]  /*3360*/  LDGSTS.E [R250+0x7800], [R192.64], !P2 ;  /* 0x07800000c0fa7fae */ /* 0x0003e2000d121844 */
[----:B------:R-:W-:Y:S01]  /*3370*/  IMAD.WIDE R194, R232, 0x4, R102 ;  /* 0x00000004e8c27825 */ /* 0x000fe200078e0266 */
[----:B------:R-:W-:-:S03]  /*3380*/  IADD3 R6, R4, -0x1c, RZ ;  /* 0xffffffe404067810 */ /* 0x000fc60007ffe0ff */
[----:B------:R-:W-:Y:S01]  /*3390*/  IMAD.WIDE R196, R84, 0x4, R210 ;  /* 0x0000000454c47825 */ /* 0x000fe200078e02d2 */
[----:B------:R1:W-:Y:S01]  /*33a0*/  LDGSTS.E [R250+0x7a00], [R194.64], !P2 ;  /* 0x07a00000c2fa7fae */ /* 0x0003e2000d121844 */
[----:B------:R-:W-:Y:S02]  /*33b0*/  ISETP.GE.U32.AND P2, PT, R6, 0x7fffffc5, PT ;  /* 0x7fffffc50600780c */ /* 0x000fe40003f46070 */
[----:B------:R-:W-:Y:S01]  /*33c0*/  IMAD.WIDE R198, R84, 0x4, R102 ;  /* 0x0000000454c67825 */ /* 0x000fe200078e0266 */
[----:B------:R1:W-:Y:S01]  /*33d0*/  LDGSTS.E [R243+0xc00], [R196.64], !P3 ;  /* 0x00c00000c4f37fae */ /* 0x0003e2000d921844 */
[----:B------:R-:W-:Y:S02]  /*33e0*/  IADD3 R84, R4, -0x20, RZ ;  /* 0xffffffe004547810 */ /* 0x000fe40007ffe0ff */
[----:B------:R-:W-:Y:S01]  /*33f0*/  IMAD.WIDE R200, R7, 0x4, R210 ;  /* 0x0000000407c87825 */ /* 0x000fe200078e02d2 */
[----:B------:R1:W-:Y:S01]  /*3400*/  LDGSTS.E [R243+0xe00], [R198.64], !P3 ;  /* 0x00e00000c6f37fae */ /* 0x0003e2000d921844 */
[----:B------:R-:W-:-:S02]  /*3410*/  ISETP.GE.AND P3, PT, R242, R84, PT ;  /* 0x00000054f200720c */ /* 0x000fc40003f66270 */
[----:B------:R-:W-:Y:S01]  /*3420*/  IMAD.WIDE R202, R7, 0x4, R102 ;  /* 0x0000000407ca7825 */ /* 0x000fe200078e0266 */
[----:B------:R1:W-:Y:S01]  /*3430*/  LDGSTS.E [R243+0x1c00], [R200.64], !P4 ;  /* 0x01c00000c8f37fae */ /* 0x0003e2000e121844 */
[----:B---3--:R-:W-:Y:S02]  /*3440*/  SEL R87, RZ, 0x4, P3 ;  /* 0x00000004ff577807 */ /* 0x008fe40001800000 */
[----:B------:R-:W-:Y:S01]  /*3450*/  IMAD.WIDE R204, R252, 0x4, R210 ;  /* 0x00000004fccc7825 */ /* 0x000fe200078e02d2 */
[----:B------:R3:W-:Y:S01]  /*3460*/  LDGSTS.E [R243+0x1e00], [R202.64], !P4 ;  /* 0x01e00000caf37fae */ /* 0x0007e2000e121844 */
[----:B------:R-:W-:Y:S02]  /*3470*/  ISETP.GT.AND P4, PT, R230, 0x1f, PT ;  /* 0x0000001fe600780c */ /* 0x000fe40003f84270 */
[----:B------:R-:W-:Y:S01]  /*3480*/  IMAD.WIDE R206, R252, 0x4, R102 ;  /* 0x00000004fcce7825 */ /* 0x000fe200078e0266 */
[----:B------:R1:W-:Y:S01]  /*3490*/  LDGSTS.E [R243+0x2c00], [R204.64], !P5 ;  /* 0x02c00000ccf37fae */ /* 0x0003e2000e921844 */
[----:B----4-:R-:W-:-:S02]  /*34a0*/  SEL R86, RZ, 0x4, !P4 ;  /* 0x00000004ff567807 */ /* 0x010fc40006000000 */
[----:B------:R-:W-:Y:S01]  /*34b0*/  IMAD.WIDE R208, R248, 0x4, R210 ;  /* 0x00000004f8d07825 */ /* 0x000fe200078e02d2 */
[----:B------:R4:W-:Y:S01]  /*34c0*/  LDGSTS.E [R243+0x2e00], [R206.64], !P5 ;  /* 0x02e00000cef37fae */ /* 0x0009e2000e921844 */
[----:B------:R-:W-:Y:S02]  /*34d0*/  ISETP.GE.AND P5, PT, R242, c[0x0][0x180], PT ;  /* 0x00006000f2007a0c */ /* 0x000fe40003fa6270 */
[----:B------:R-:W-:Y:S01]  /*34e0*/  IMAD.WIDE R6, R248, 0x4, R102 ;  /* 0x00000004f8067825 */ /* 0x000fe200078e0266 */
[----:B------:R1:W-:Y:S01]  /*34f0*/  LDGSTS.E [R243+0x3c00], [R208.64], !P6 ;  /* 0x03c00000d0f37fae */ /* 0x0003e2000f121844 */
[----:B------:R-:W-:Y:S02]  /*3500*/  SEL R86, R86, RZ, !P5 ;  /* 0x000000ff56567207 */ /* 0x000fe40006800000 */
[----:B------:R-:W-:Y:S01]  /*3510*/  ISETP.GE.U32.AND P5, PT, R84, 0x7fffffc1, PT ;  /* 0x7fffffc15400780c */ /* 0x000fe20003fa6070 */
[----:B------:R-:W-:Y:S01]  /*3520*/  IMAD.WIDE R84, R244, 0x4, R210 ;  /* 0x00000004f4547825 */ /* 0x000fe200078e02d2 */
[----:B------:R1:W-:Y:S01]  /*3530*/  LDGSTS.E [R243+0x3e00], [R6.64], !P6 ;  /* 0x03e0000006f37fae */ /* 0x0003e2000f121844 */
[----:B------:R-:W-:-:S02]  /*3540*/  ISETP.NE.U32.AND P6, PT, R86, RZ, PT ;  /* 0x000000ff5600720c */ /* 0x000fc40003fc5070 */
[----:B------:R-:W-:Y:S01]  /*3550*/  IMAD.WIDE R92, R244, 0x4, R102 ;  /* 0x00000004f45c7825 */ /* 0x000fe200078e0266 */
[----:B------:R-:W-:Y:S01]  /*3560*/  IADD3 R86, R4, -0x21, RZ ;  /* 0xffffffdf04567810 */ /* 0x000fe20007ffe0ff */
[----:B------:R1:W-:Y:S01]  /*3570*/  LDGSTS.E [R243+0x4c00], [R84.64], !P0 ;  /* 0x04c0000054f37fae */ /* 0x0003e2000c121844 */
[----:B------:R-:W-:Y:S01]  /*3580*/  ISETP.GT.AND P3, PT, R230, 0x3f, PT ;  /* 0x0000003fe600780c */ /* 0x000fe20003f64270 */
[----:B------:R-:W-:Y:S02]  /*3590*/  IMAD.WIDE R90, R240, 0x4, R210 ;  /* 0x00000004f05a7825 */ /* 0x000fe400078e02d2 */
[----:B------:R1:W-:Y:S01]  /*35a0*/  LDGSTS.E [R243+0x4e00], [R92.64], !P0 ;  /* 0x04e000005cf37fae */ /* 0x0003e2000c121844 */
[----:B------:R-:W-:Y:S01]  /*35b0*/  ISETP.GE.U32.AND P0, PT, R86, 0x7fffffc0, PT ;  /* 0x7fffffc05600780c */ /* 0x000fe20003f06070 */
[----:B------:R-:W-:Y:S01]  /*35c0*/  IMAD.WIDE R94, R240, 0x4, R102 ;  /* 0x00000004f05e7825 */ /* 0x000fe200078e0266 */
[----:B------:R-:W-:Y:S01]  /*35d0*/  IADD3 R86, R4, -0x25, RZ ;  /* 0xffffffdb04567810 */ /* 0x000fe20007ffe0ff */
[----:B------:R1:W-:Y:S01]  /*35e0*/  LDGSTS.E [R243+0x5c00], [R90.64], !P1 ;  /* 0x05c000005af37fae */ /* 0x0003e2000c921844 */
[----:B------:R-:W-:Y:S01]  /*35f0*/  SEL R87, R87, RZ, P3 ;  /* 0x000000ff57577207 */ /* 0x000fe20001800000 */
[----:B------:R-:W-:-:S02]  /*3600*/  IMAD.WIDE R88, R235, 0x4, R210 ;  /* 0x00000004eb587825 */ /* 0x000fc400078e02d2 */
[----:B------:R1:W-:Y:S01]  /*3610*/  LDGSTS.E [R243+0x5e00], [R94.64], !P1 ;  /* 0x05e000005ef37fae */ /* 0x0003e2000c921844 */
[----:B------:R-:W-:Y:S01]  /*3620*/  ISETP.GE.U32.AND P1, PT, R86, 0x7fffffbc, PT ;  /* 0x7fffffbc5600780c */ /* 0x000fe20003f26070 */
[--C-:B------:R-:W-:Y:S01]  /*3630*/  IMAD.WIDE R96, R235, 0x4, R102.reuse ;  /* 0x00000004eb607825 */ /* 0x100fe200078e0266 */
[----:B------:R-:W-:Y:S01]  /*3640*/  IADD3 R86, R4, -0x29, RZ ;  /* 0xffffffd704567810 */ /* 0x000fe20007ffe0ff */
[----:B------:R1:W-:Y:S01]  /*3650*/  LDGSTS.E [R243+0x6c00], [R88.64], !P2 ;  /* 0x06c0000058f37fae */ /* 0x0003e2000d121844 */
[----:B------:R-:W-:Y:S01]  /*3660*/  ISETP.NE.U32.AND P3, PT, R87, RZ, PT ;  /* 0x000000ff5700720c */ /* 0x000fe20003f65070 */
[C---:B------:R-:W-:Y:S02]  /*3670*/  IMAD.WIDE R98, R231.reuse, 0x4, R102 ;  /* 0x00000004e7627825 */ /* 0x040fe400078e0266 */
[----:B------:R1:W-:Y:S01]  /*3680*/  LDGSTS.E [R243+0x6e00], [R96.64], !P2 ;  /* 0x06e0000060f37fae */ /* 0x0003e2000d121844 */
[----:B------:R-:W-:Y:S01]  /*3690*/  ISETP.GE.U32.AND P2, PT, R86, 0x7fffffb8, PT ;  /* 0x7fffffb85600780c */ /* 0x000fe20003f46070 */
[----:B------:R-:W-:-:S04]  /*36a0*/  IMAD.WIDE R86, R231, 0x4, R210 ;  /* 0x00000004e7567825 */ /* 0x000fc800078e02d2 */
[----:B------:R-:W-:Y:S01]  /*36b0*/  IMAD.SHL.U32 R239, R229, 0x20, RZ ;  /* 0x00000020e5ef7824 */ /* 0x000fe200078e00ff */
[----:B------:R1:W-:Y:S03]  /*36c0*/  LDGSTS.E [R243+0x7c00], [R86.64], !P5 ;  /* 0x07c0000056f37fae */ /* 0x0003e6000e921844 */
[C---:B------:R-:W-:Y:S01]  /*36d0*/  IMAD.WIDE R210, R239.reuse, 0x4, R210 ;  /* 0x00000004efd27825 */ /* 0x040fe200078e02d2 */
[----:B------:R1:W-:Y:S01]  /*36e0*/  LDGSTS.E [R243+0x7e00], [R98.64], !P5 ;  /* 0x07e0000062f37fae */ /* 0x0003e2000e921844 */
[----:B------:R-:W-:Y:S02]  /*36f0*/  ISETP.GE.U32.AND P5, PT, R234, 0x7fffffb4, PT ;  /* 0x7fffffb4ea00780c */ /* 0x000fe40003fa6070 */
[C---:B--2---:R-:W-:Y:S01]  /*3700*/  IMAD.WIDE R102, R239.reuse, 0x4, R102 ;  /* 0x00000004ef667825 */ /* 0x044fe200078e0266 */
[----:B------:R-:W0:Y:S03]  /*3710*/  LDGDEPBAR ;  /* 0x00000000000079af */ /* 0x000e260000000000 */
[C---:B-----5:R-:W-:Y:S01]  /*3720*/  IMAD.WIDE R104, R239.reuse, 0x4, R104 ;  /* 0x00000004ef687825 */ /* 0x060fe200078e0268 */
[----:B------:R2:W-:Y:S03]  /*3730*/  LDGSTS.E [R247+0x28000], [R82.64], P6 ;  /* 0x2800000052f77fae */ /* 0x0005e6000b121844 */
[C---:B------:R-:W-:Y:S01]  /*3740*/  IMAD.WIDE R106, R239.reuse, 0x4, R106 ;  /* 0x00000004ef6a7825 */ /* 0x040fe200078e026a */
        /* <DEDUP_REMOVED lines=53> */
[C---:B-1----:R-:W-:Y:S01]  /*3aa0*/  IMAD.WIDE R160, R239.reuse, 0x4, R160 ;  /* 0x00000004efa07825 */ /* 0x042fe200078e02a0 */
[----:B------:R1:W-:Y:S03]  /*3ab0*/  LDGSTS.E [R251+0x2b200], [R28.64], P6 ;  /* 0x2b2000001cfb7fae */ /* 0x0003e6000b121844 */
[C---:B------:R-:W-:Y:S01]  /*3ac0*/  IMAD.WIDE R162, R239.reuse, 0x4, R162 ;  /* 0x00000004efa27825 */ /* 0x040fe200078e02a2 */
[----:B------:R1:W-:Y:S03]  /*3ad0*/  LDGSTS.E [R251+0x2b600], [R26.64], P6 ;  /* 0x2b6000001afb7fae */ /* 0x0003e6000b121844 */
[C---:B------:R-:W-:Y:S01]  /*3ae0*/  IMAD.WIDE R164, R239.reuse, 0x4, R164 ;  /* 0x00000004efa47825 */ /* 0x040fe200078e02a4 */
[----:B------:R1:W-:Y:S03]  /*3af0*/  LDGSTS.E [R251+0x2ba00], [R24.64], P6 ;  /* 0x2ba0000018fb7fae */ /* 0x0003e6000b121844 */
[----:B------:R-:W-:Y:S01]  /*3b00*/  IMAD.WIDE R166, R239, 0x4, R166 ;  /* 0x00000004efa67825 */ /* 0x000fe200078e02a6 */
[----:B------:R1:W-:Y:S01]  /*3b10*/  LDGSTS.E [R251+0x2be00], [R10.64], P6 ;  /* 0x2be000000afb7fae */ /* 0x0003e2000b121844 */
[----:B------:R-:W-:-:S02]  /*3b20*/  ISETP.GE.U32.AND P6, PT, R238, 0x7fffffb0, PT ;  /* 0x7fffffb0ee00780c */ /* 0x000fc40003fc6070 */
[----:B------:R-:W-:Y:S01]  /*3b30*/  IADD3 R238, R4, -0x35, RZ ;  /* 0xffffffcb04ee7810 */ /* 0x000fe20007ffe0ff */
[----:B------:R-:W0:Y:S01]  /*3b40*/  LDGDEPBAR ;  /* 0x00000000000079af */ /* 0x000e220000000000 */
[----:B------:R-:W-:-:S03]  /*3b50*/  IMAD.WIDE R168, R239, 0x4, R168 ;  /* 0x00000004efa87825 */ /* 0x000fc600078e02a8 */
[----:B------:R-:W-:Y:S01]  /*3b60*/  BAR.SYNC.DEFER_BLOCKING 0x0 ;  /* 0x0000000000007b1d */ /* 0x000fe20000010000 */
[----:B------:R-:W-:-:S04]  /*3b70*/  IMAD.WIDE R170, R239, 0x4, R170 ;  /* 0x00000004efaa7825 */ /* 0x000fc800078e02aa */
[----:B------:R-:W-:-:S04]  /*3b80*/  IMAD.WIDE R172, R239, 0x4, R172 ;  /* 0x00000004efac7825 */ /* 0x000fc800078e02ac */
[----:B------:R-:W-:-:S04]  /*3b90*/  IMAD.WIDE R174, R239, 0x4, R174 ;  /* 0x00000004efae7825 */ /* 0x000fc800078e02ae */
[----:B------:R-:W-:-:S04]  /*3ba0*/  IMAD.WIDE R176, R239, 0x4, R176 ;  /* 0x00000004efb07825 */ /* 0x000fc800078e02b0 */
[----:B------:R-:W-:-:S04]  /*3bb0*/  IMAD.WIDE R178, R239, 0x4, R178 ;  /* 0x00000004efb27825 */ /* 0x000fc800078e02b2 */
[C---:B------:R-:W-:Y:S01]  /*3bc0*/  IMAD.WIDE R180, R239.reuse, 0x4, R180 ;  /* 0x00000004efb47825 */ /* 0x040fe200078e02b4 */
[----:B------:R-:W-:Y:S01]  /*3bd0*/  @!PT LDS RZ, [RZ] ;  /* 0x00000000fffff984 */ /* 0x000fe20000000800 */
[----:B------:R-:W-:Y:S01]  /*3be0*/  @!PT LDS RZ, [RZ] ;  /* 0x00000000fffff984 */ /* 0x000fe20000000800 */
[----:B------:R-:W-:Y:S01]  /*3bf0*/  @!PT LDS RZ, [RZ] ;  /* 0x00000000fffff984 */ /* 0x000fe20000000800 */
[----:B------:R1:W-:Y:S03]  /*3c00*/  LDGSTS.E [R101+0x8000], [R210.64], !P0 ;  /* 0x08000000d2657fae */ /* 0x0003e6000c121844 */
[C---:B------:R-:W-:Y:S01]  /*3c10*/  IMAD.WIDE R182, R239.reuse, 0x4, R182 ;  /* 0x00000004efb67825 */ /* 0x040fe200078e02b6 */
[----:B------:R1:W-:Y:S01]  /*3c20*/  LDGSTS.E [R101+0x8200], [R102.64], !P0 ;  /* 0x0820000066657fae */ /* 0x0003e2000c121844 */
[----:B------:R-:W-:Y:S02]  /*3c30*/  ISETP.GE.U32.AND P0, PT, R238, 0x7fffffac, PT ;  /* 0x7fffffacee00780c */ /* 0x000fe40003f06070 */
        /* <DEDUP_REMOVED lines=9> */
[C---:B------:R-:W-:Y:S02]  /*3cd0*/  IMAD.WIDE R190, R239.reuse, 0x4, R190 ;  /* 0x00000004efbe7825 */ /* 0x040fe400078e02be */
        /* <DEDUP_REMOVED lines=17> */
[----:B---3--:R-:W-:-:S02]  /*3df0*/  IMAD.WIDE R202, R239, 0x4, R202 ;  /* 0x00000004efca7825 */ /* 0x008fc400078e02ca */
[----:B------:R3:W-:Y:S01]  /*3e00*/  LDGSTS.E [R101+0xd200], [R122.64], !P0 ;  /* 0x0d2000007a657fae */ /* 0x0007e2000c121844 */
[----:B------:R-:W-:Y:S01]  /*3e10*/  ISETP.GE.U32.AND P0, PT, R238, 0x7fffffb7, PT ;  /* 0x7fffffb7ee00780c */ /* 0x000fe20003f06070 */
[C---:B------:R-:W-:Y:S01]  /*3e20*/  IMAD.WIDE R204, R239.reuse, 0x4, R204 ;  /* 0x00000004efcc7825 */ /* 0x040fe200078e02cc */
[----:B------:R-:W-:Y:S01]  /*3e30*/  IADD3 R238, R4, -0x2e, RZ ;  /* 0xffffffd204ee7810 */ /* 0x000fe20007ffe0ff */
[----:B------:R1:W-:Y:S02]  /*3e40*/  LDGSTS.E [R101+0xe000], [R124.64], !P1 ;  /* 0x0e0000007c657fae */ /* 0x0003e4000c921844 */
[C---:B----4-:R-:W-:Y:S02]  /*3e50*/  IMAD.WIDE R206, R239.reuse, 0x4, R206 ;  /* 0x00000004efce7825 */ /* 0x050fe400078e02ce */
        /* <DEDUP_REMOVED lines=32> */
[C---:B-1----:R-:W-:Y:S01]  /*4060*/  IMAD.WIDE R210, R239.reuse, 0x4, R210 ;  /* 0x00000004efd27825 */ /* 0x042fe200078e02d2 */
        /* <DEDUP_REMOVED lines=62> */
[C---:B--2---:R-:W-:Y:S02]  /*4450*/  IMAD.WIDE R142, R239.reuse, 0x4, R142 ;  /* 0x00000004ef8e7825 */ /* 0x044fe400078e028e */
        /* <DEDUP_REMOVED lines=26> */
[----:B------:R-:W-:-:S02]  /*4600*/  IMAD.WIDE R160, R239, 0x4, R160 ;  /* 0x00000004efa07825 */ /* 0x000fc400078e02a0 */
[----:B------:R1:W-:Y:S02]  /*4610*/  LDGSTS.E [R243+0xbc00], [R208.64], !P2 ;  /* 0x0bc00000d0f37fae */ /* 0x0003e4000d121844 */
[C---:B------:R-:W-:Y:S02]  /*4620*/  IMAD.WIDE R162, R239.reuse, 0x4, R162 ;  /* 0x00000004efa27825 */ /* 0x040fe400078e02a2 */
[----:B------:R1:W-:Y:S01]  /*4630*/  LDGSTS.E [R243+0xbe00], [R6.64], !P2 ;  /* 0x0be0000006f37fae */ /* 0x0003e2000d121844 */
[----:B------:R-:W-:Y:S01]  /*4640*/  ISETP.GE.AND P2, PT, R242, R238, PT ;  /* 0x000000eef200720c */ /* 0x000fe20003f46270 */
[C---:B------:R-:W-:Y:S02]  /*4650*/  IMAD.WIDE R164, R239.reuse, 0x4, R164 ;  /* 0x00000004efa47825 */ /* 0x040fe400078e02a4 */
[----:B------:R1:W-:Y:S01]  /*4660*/  LDGSTS.E [R243+0xcc00], [R84.64], !P5 ;  /* 0x0cc0000054f37fae */ /* 0x0003e2000e921844 */
[----:B------:R-:W-:Y:S01]  /*4670*/  SEL R238, RZ, 0x4, P2 ;  /* 0x00000004ffee7807 */ /* 0x000fe20001000000 */
[C---:B------:R-:W-:Y:S01]  /*4680*/  IMAD.WIDE R166, R239.reuse, 0x4, R166 ;  /* 0x00000004efa67825 */ /* 0x040fe200078e02a6 */
[----:B------:R-:W-:Y:S01]  /*4690*/  ISETP.GT.AND P2, PT, R230, 0x5f, PT ;  /* 0x0000005fe600780c */ /* 0x000fe20003f44270 */
[----:B------:R1:W-:Y:S02]  /*46a0*/  LDGSTS.E [R243+0xce00], [R92.64], !P5 ;  /* 0x0ce000005cf37fae */ /* 0x0003e4000e921844 */
[C---:B------:R-:W-:Y:S01]  /*46b0*/  IMAD.WIDE R168, R239.reuse, 0x4, R168 ;  /* 0x00000004efa87825 */ /* 0x040fe200078e02a8 */
[----:B------:R-:W-:Y:S01]  /*46c0*/  SEL R238, R238, RZ, P2 ;  /* 0x000000ffeeee7207 */ /* 0x000fe20001000000 */
[----:B------:R1:W-:Y:S02]  /*46d0*/  LDGSTS.E [R243+0xdc00], [R90.64], !P6 ;  /* 0x0dc000005af37fae */ /* 0x0003e4000f121844 */
[C---:B---3--:R-:W-:Y:S01]  /*46e0*/  IMAD.WIDE R170, R239.reuse, 0x4, R170 ;  /* 0x00000004efaa7825 */ /* 0x048fe200078e02aa */
[----:B------:R-:W-:Y:S01]  /*46f0*/  ISETP.NE.U32.AND P2, PT, R238, RZ, PT ;  /* 0x000000ffee00720c */ /* 0x000fe20003f45070 */
[----:B------:R3:W-:Y:S01]  /*4700*/  LDGSTS.E [R243+0xde00], [R94.64], !P6 ;  /* 0x0de000005ef37fae */ /* 0x0007e2000f121844 */
[----:B------:R-:W-:Y:S01]  /*4710*/  IADD3 R238, R4, -0x41, RZ ;  /* 0xffffffbf04ee7810 */ /* 0x000fe20007ffe0ff */
[----:B------:R-:W-:-:S02]  /*4720*/  IMAD.WIDE R172, R239, 0x4, R172 ;  /* 0x00000004efac7825 */ /* 0x000fc400078e02ac */
[----:B------:R1:W-:Y:S01]  /*4730*/  LDGSTS.E [R243+0xec00], [R88.64], !P0 ;  /* 0x0ec0000058f37fae */ /* 0x0003e2000c121844 */
[----:B------:R-:W-:Y:S01]  /*4740*/  ISETP.GE.U32.AND P5, PT, R238, 0x7fffffa0, PT ;  /* 0x7fffffa0ee00780c */ /* 0x000fe20003fa6070 */
[C---:B----4-:R-:W-:Y:S01]  /*4750*/  IMAD.WIDE R174, R239.reuse, 0x4, R174 ;  /* 0x00000004efae7825 */ /* 0x050fe200078e02ae */
[----:B------:R-:W-:Y:S01]  /*4760*/  IADD3 R238, R4, -0x45, RZ ;  /* 0xffffffbb04ee7810 */ /* 0x000fe20007ffe0ff */
[----:B------:R4:W-:Y:S02]  /*4770*/  LDGSTS.E [R243+0xee00], [R96.64], !P0 ;  /* 0x0ee0000060f37fae */ /* 0x0009e4000c121844 */
[C---:B------:R-:W-:Y:S01]  /*4780*/  IMAD.WIDE R176, R239.reuse, 0x4, R176 ;  /* 0x00000004efb07825 */ /* 0x040fe200078e02b0 */
[----:B------:R-:W-:Y:S01]  /*4790*/  ISETP.GE.U32.AND P6, PT, R238, 0x7fffff9c, PT ;  /* 0x7fffff9cee00780c */ /* 0x000fe20003fc6070 */
[----:B------:R1:W-:Y:S01]  /*47a0*/  LDGSTS.E [R243+0xfc00], [R86.64], !P1 ;  /* 0x0fc0000056f37fae */ /* 0x0003e2000c921844 */
[----:B------:R-:W-:Y:S01]  /*47b0*/  IADD3 R238, R4, -0x49, RZ ;  /* 0xffffffb704ee7810 */ /* 0x000fe20007ffe0ff */
[----:B------:R-:W-:-:S02]  /*47c0*/  IMAD.WIDE R178, R239, 0x4, R178 ;  /* 0x00000004efb27825 */ /* 0x000fc400078e02b2 */
[----:B------:R1:W-:Y:S01]  /*47d0*/  LDGSTS.E [R243+0xfe00], [R98.64], !P1 ;  /* 0x0fe0000062f37fae */ /* 0x0003e2000c921844 */
[----:B------:R-:W-:Y:S01]  /*47e0*/  ISETP.GE.U32.AND P0, PT, R238, 0x7fffff98, PT ;  /* 0x7fffff98ee00780c */ /* 0x000fe20003f06070 */
[----:B------:R-:W-:Y:S02]  /*47f0*/  IMAD.MOV.U32 R238, RZ, RZ, c[0x0][0x18c] ;  /* 0x00006300ffee7624 */ /* 0x000fe400078e00ff */
[----:B------:R-:W0:Y:S01]  /*4800*/  LDGDEPBAR ;  /* 0x00000000000079af */ /* 0x000e220000000000 */
[----:B------:R-:W-:-:S04]  /*4810*/  IMAD.WIDE R180, R239, 0x4, R180 ;  /* 0x00000004efb47825 */ /* 0x000fc800078e02b4 */
[----:B------:R-:W-:Y:S01]  /*4820*/  IMAD.SHL.U32 R234, R238, 0x20, RZ ;  /* 0x00000020eeea7824 */ /* 0x000fe200078e00ff */
[----:B------:R-:W-:Y:S01]  /*4830*/  IADD3 R238, R4, -0x4d, RZ ;  /* 0xffffffb304ee7810 */ /* 0x000fe20007ffe0ff */
[----:B------:R-:W-:-:S03]  /*4840*/  IMAD.WIDE R182, R239, 0x4, R182 ;  /* 0x00000004efb67825 */ /* 0x000fc600078e02b6 */
[----:B------:R-:W-:Y:S01]  /*4850*/  ISETP.GE.U32.AND P1, PT, R238, 0x7fffff94, PT ;  /* 0x7fffff94ee00780c */ /* 0x000fe20003f26070 */
[----:B------:R-:W-:Y:S01]  /*4860*/  IMAD.WIDE R82, R234, 0x4, R82 ;  /* 0x00000004ea527825 */ /* 0x000fe200078e0252 */
[----:B------:R-:W-:-:S03]  /*4870*/  IADD3 R238, R4, -0x51, RZ ;  /* 0xffffffaf04ee7810 */ /* 0x000fc60007ffe0ff */
        /* <DEDUP_REMOVED lines=60> */
[----:B------:R-:W-:Y:S01]  /*4c40*/  IMAD.WIDE R10, R234, 0x4, R10 ;  /* 0x00000004ea0a7825 */ /* 0x000fe200078e020a */
        /* <DEDUP_REMOVED lines=9> */
[----:B--2---:R-:W-:-:S04]  /*4ce0*/  IMAD.WIDE R190, R239, 0x4, R190 ;  /* 0x00000004efbe7825 */ /* 0x004fc800078e02be */
[----:B------:R-:W-:-:S04]  /*4cf0*/  IMAD.WIDE R192, R239, 0x4, R192 ;  /* 0x00000004efc07825 */ /* 0x000fc800078e02c0 */
[----:B------:R-:W-:-:S04]  /*4d00*/  IMAD.WIDE R194, R239, 0x4, R194 ;  /* 0x00000004efc27825 */ /* 0x000fc800078e02c2 */
[----:B-1----:R-:W-:-:S04]  /*4d10*/  IMAD.WIDE R196, R239, 0x4, R196 ;  /* 0x00000004efc47825 */ /* 0x002fc800078e02c4 */
        /* <DEDUP_REMOVED lines=32> */
[C---:B---3--:R-:W-:Y:S01]  /*4f20*/  IMAD.WIDE R94, R239.reuse, 0x4, R94 ;  /* 0x00000004ef5e7825 */ /* 0x048fe200078e025e */
[----:B------:R-:W-:Y:S01]  /*4f30*/  IADD3 R238, R4, -0x4a, RZ ;  /* 0xffffffb604ee7810 */ /* 0x000fe20007ffe0ff */
[----:B------:R3:W-:Y:S02]  /*4f40*/  LDGSTS.E [R101+0x15000], [R120.64], !P5 ;  /* 0x1500000078657fae */ /* 0x0007e4000e921844 */
[----:B------:R-:W-:-:S02]  /*4f50*/  IMAD.WIDE R88, R239, 0x4, R88 ;  /* 0x00000004ef587825 */ /* 0x000fc400078e0258 */
[----:B------:R1:W-:Y:S01]  /*4f60*/  LDGSTS.E [R101+0x15200], [R122.64], !P5 ;  /* 0x152000007a657fae */ /* 0x0003e2000e921844 */
[----:B------:R-:W-:Y:S01]  /*4f70*/  ISETP.GE.U32.AND P5, PT, R238, 0x7fffff97, PT ;  /* 0x7fffff97ee00780c */ /* 0x000fe20003fa6070 */
[C---:B----4-:R-:W-:Y:S01]  /*4f80*/  IMAD.WIDE R96, R239.reuse, 0x4, R96 ;  /* 0x00000004ef607825 */ /* 0x050fe200078e0260 */
        /* <DEDUP_REMOVED lines=8> */
[----:B-----5:R-:W-:-:S02]  /*5010*/  IMAD.WIDE R82, R234, 0x4, R82 ;  /* 0x00000004ea527825 */ /* 0x020fc400078e0252 */
[----:B------:R5:W-:Y:S01]  /*5020*/  LDGSTS.E [R101+0x17200], [R130.64], !P0 ;  /* 0x1720000082657fae */ /* 0x000be2000c121844 */
[----:B------:R-:W-:Y:S01]  /*5030*/  ISETP.GE.U32.AND P0, PT, R238, 0x7fffff8f, PT ;  /* 0x7fffff8fee00780c */ /* 0x000fe20003f06070 */
[----:B------:R-:W-:Y:S01]  /*5040*/  IMAD.WIDE R80, R234, 0x4, R80 ;  /* 0x00000004ea507825 */ /* 0x000fe200078e0250 */
[----:B------:R-:W-:Y:S01]  /*5050*/  IADD3 R238, R4, -0x56, RZ ;  /* 0xffffffaa04ee7810 */ /* 0x000fe20007ffe0ff */
[----:B------:R1:W-:Y:S02]  /*5060*/  LDGSTS.E [R246+0x10400], [R132.64], !P1 ;  /* 0x1040000084f67fae */ /* 0x0003e4000c921844 */
[----:B------:R-:W-:Y:S02]  /*5070*/  IMAD.WIDE R8, R234, 0x4, R8 ;  /* 0x00000004ea087825 */ /* 0x000fe400078e0208 */
        /* <DEDUP_REMOVED lines=89> */
[----:B-1----:R-:W-:-:S02]  /*5610*/  IMAD.WIDE R210, R239, 0x4, R210 ;  /* 0x00000004efd27825 */ /* 0x002fc400078e02d2 */
[----:B------:R1:W-:Y:S01]  /*5620*/  LDGSTS.E [R250+0x17a00], [R194.64], !P1 ;  /* 0x17a00000c2fa7fae */ /* 0x0003e2000c921844 */
[----:B------:R-:W-:Y:S01]  /*5630*/  ISETP.GE.U32.AND P1, PT, R238, 0x7fffff8d, PT ;  /* 0x7fffff8dee00780c */ /* 0x000fe20003f26070 */
[C---:B--2---:R-:W-:Y:S01]  /*5640*/  IMAD.WIDE R102, R239.reuse, 0x4, R102 ;  /* 0x00000004ef667825 */ /* 0x044fe200078e0266 */
        /* <DEDUP_REMOVED lines=25> */
[C---:B---3--:R-:W-:Y:S01]  /*57e0*/  IMAD.WIDE R120, R239.reuse, 0x4, R120 ;  /* 0x00000004ef787825 */ /* 0x048fe200078e0278 */
[----:B------:R-:W-:Y:S01]  /*57f0*/  ISETP.GT.AND P0, PT, R230, 0x7f, PT ;  /* 0x0000007fe600780c */ /* 0x000fe20003f04270 */
[----:B------:R3:W-:Y:S02]  /*5800*/  LDGSTS.E [R243+0x14e00], [R92.64], !P1 ;  /* 0x14e000005cf37fae */ /* 0x0007e4000c921844 */
[C---:B------:R-:W-:Y:S01]  /*5810*/  IMAD.WIDE R122, R239.reuse, 0x4, R122 ;  /* 0x00000004ef7a7825 */ /* 0x040fe200078e027a */
[----:B------:R-:W-:Y:S01]  /*5820*/  SEL R238, R238, RZ, P0 ;  /* 0x000000ffeeee7207 */ /* 0x000fe20000000000 */
[----:B------:R1:W-:Y:S02]  /*5830*/  LDGSTS.E [R243+0x15c00], [R90.64], !P3 ;  /* 0x15c000005af37fae */ /* 0x0003e4000d921844 */
[C---:B----4-:R-:W-:Y:S01]  /*5840*/  IMAD.WIDE R124, R239.reuse, 0x4, R124 ;  /* 0x00000004ef7c7825 */ /* 0x050fe200078e027c */
[----:B------:R-:W-:Y:S01]  /*5850*/  ISETP.NE.U32.AND P0, PT, R238, RZ, PT ;  /* 0x000000ffee00720c */ /* 0x000fe20003f05070 */
[----:B------:R4:W-:Y:S01]  /*5860*/  LDGSTS.E [R243+0x15e00], [R94.64], !P3 ;  /* 0x15e000005ef37fae */ /* 0x0009e2000d921844 */
[----:B------:R-:W-:Y:S01]  /*5870*/  IADD3 R238, R4, -0x61, RZ ;  /* 0xffffff9f04ee7810 */ /* 0x000fe20007ffe0ff */
[----:B------:R-:W-:-:S02]  /*5880*/  IMAD.WIDE R126, R239, 0x4, R126 ;  /* 0x00000004ef7e7825 */ /* 0x000fc400078e027e */
[----:B------:R1:W-:Y:S01]  /*5890*/  LDGSTS.E [R243+0x16c00], [R88.64], !P5 ;  /* 0x16c0000058f37fae */ /* 0x0003e2000e921844 */
[----:B------:R-:W-:Y:S01]  /*58a0*/  ISETP.GE.U32.AND P1, PT, R238, 0x7fffff80, PT ;  /* 0x7fffff80ee00780c */ /* 0x000fe20003f26070 */
[C---:B------:R-:W-:Y:S01]  /*58b0*/  IMAD.WIDE R128, R239.reuse, 0x4, R128 ;  /* 0x00000004ef807825 */ /* 0x040fe200078e0280 */
[----:B------:R-:W-:Y:S01]  /*58c0*/  IADD3 R238, R4, -0x65, RZ ;  /* 0xffffff9b04ee7810 */ /* 0x000fe20007ffe0ff */
[----:B------:R1:W-:Y:S02]  /*58d0*/  LDGSTS.E [R243+0x16e00], [R96.64], !P5 ;  /* 0x16e0000060f37fae */ /* 0x0003e4000e921844 */
[C---:B-----5:R-:W-:Y:S01]  /*58e0*/  IMAD.WIDE R130, R239.reuse, 0x4, R130 ;  /* 0x00000004ef827825 */ /* 0x060fe200078e0282 */
[----:B------:R-:W-:Y:S01]  /*58f0*/  ISETP.GE.U32.AND P3, PT, R238, 0x7fffff7c, PT ;  /* 0x7fffff7cee00780c */ /* 0x000fe20003f66070 */
[----:B------:R5:W-:Y:S01]  /*5900*/  LDGSTS.E [R243+0x17c00], [R86.64], !P6 ;  /* 0x17c0000056f37fae */ /* 0x000be2000f121844 */
[----:B------:R-:W-:Y:S01]  /*5910*/  IADD3 R238, R4, -0x69, RZ ;  /* 0xffffff9704ee7810 */ /* 0x000fe20007ffe0ff */
[----:B------:R-:W-:-:S02]  /*5920*/  IMAD.WIDE R132, R239, 0x4, R132 ;  /* 0x00000004ef847825 */ /* 0x000fc400078e0284 */
[----:B------:R1:W-:Y:S01]  /*5930*/  LDGSTS.E [R243+0x17e00], [R98.64], !P6 ;  /* 0x17e0000062f37fae */ /* 0x0003e2000f121844 */
[----:B------:R-:W-:Y:S01]  /*5940*/  ISETP.GE.U32.AND P5, PT, R238, 0x7fffff78, PT ;  /* 0x7fffff78ee00780c */ /* 0x000fe20003fa6070 */
[C---:B------:R-:W-:Y:S01]  /*5950*/  IMAD.WIDE R134, R239.reuse, 0x4, R134 ;  /* 0x00000004ef867825 */ /* 0x040fe200078e0286 */
[----:B------:R-:W-:Y:S01]  /*5960*/  IADD3 R238, R4, -0x6d, RZ ;  /* 0xffffff9304ee7810 */ /* 0x000fe20007ffe0ff */
[----:B------:R-:W0:Y:S02]  /*5970*/  LDGDEPBAR ;  /* 0x00000000000079af */ /* 0x000e240000000000 */
[C---:B------:R-:W-:Y:S01]  /*5980*/  IMAD.WIDE R136, R239.reuse, 0x4, R136 ;  /* 0x00000004ef887825 */ /* 0x040fe200078e0288 */
[----:B------:R-:W-:Y:S01]  /*5990*/  ISETP.GE.U32.AND P6, PT, R238, 0x7fffff74, PT ;  /* 0x7fffff74ee00780c */ /* 0x000fe20003fc6070 */
[----:B------:R1:W-:Y:S01]  /*59a0*/  LDGSTS.E [R247+0x30000], [R82.64], P2 ;  /* 0x3000000052f77fae */ /* 0x0003e20009121844 */
[----:B------:R-:W-:Y:S01]  /*59b0*/  IADD3 R238, R4, -0x71, RZ ;  /* 0xffffff8f04ee7810 */ /* 0x000fe20007ffe0ff */
[----:B------:R-:W-:-:S02]  /*59c0*/  IMAD.WIDE R138, R239, 0x4, R138 ;  /* 0x00000004ef8a7825 */ /* 0x000fc400078e028a */
[----:B------:R1:W-:Y:S02]  /*59d0*/  LDGSTS.E [R247+0x30400], [R80.64], P2 ;  /* 0x3040000050f77fae */ /* 0x0003e40009121844 */
[C---:B------:R-:W-:Y:S02]  /*59e0*/  IMAD.WIDE R140, R239.reuse, 0x4, R140 ;  /* 0x00000004ef8c7825 */ /* 0x040fe400078e028c */
[----:B------:R1:W-:Y:S02]  /*59f0*/  LDGSTS.E [R247+0x30800], [R8.64], P2 ;  /* 0x3080000008f77fae */ /* 0x0003e40009121844 */
[C---:B------:R-:W-:Y:S02]  /*5a00*/  IMAD.WIDE R142, R239.reuse, 0x4, R142 ;  /* 0x00000004ef8e7825 */ /* 0x040fe400078e028e */
[----:B------:R1:W-:Y:S02]  /*5a10*/  LDGSTS.E [R247+0x30c00], [R78.64], P2 ;  /* 0x30c000004ef77fae */ /* 0x0003e40009121844 */
        /* <DEDUP_REMOVED lines=50> */
[C---:B-1----:R-:W-:Y:S02]  /*5d40*/  IMAD.WIDE R194, R239.reuse, 0x4, R194 ;  /* 0x00000004efc27825 */ /* 0x042fe400078e02c2 */
[----:B------:R1:W-:Y:S02]  /*5d50*/  LDGSTS.E [R251+0x33600], [R26.64], P2 ;  /* 0x336000001afb7fae */ /* 0x0003e40009121844 */
[C---:B--2---:R-:W-:Y:S02]  /*5d60*/  IMAD.WIDE R196, R239.reuse, 0x4, R196 ;  /* 0x00000004efc47825 */ /* 0x044fe400078e02c4 */
[----:B------:R2:W-:Y:S02]  /*5d70*/  LDGSTS.E [R251+0x33a00], [R24.64], P2 ;  /* 0x33a0000018fb7fae */ /* 0x0005e40009121844 */
[----:B------:R-:W-:-:S02]  /*5d80*/  IMAD.WIDE R198, R239, 0x4, R198 ;  /* 0x00000004efc67825 */ /* 0x000fc400078e02c6 */
[----:B------:R1:W-:Y:S01]  /*5d90*/  LDGSTS.E [R251+0x33e00], [R10.64], P2 ;  /* 0x33e000000afb7fae */ /* 0x0003e20009121844 */
[----:B------:R-:W-:Y:S01]  /*5da0*/  ISETP.GE.U32.AND P2, PT, R238, 0x7fffff70, PT ;  /* 0x7fffff70ee00780c */ /* 0x000fe20003f46070 */
[C---:B------:R-:W-:Y:S01]  /*5db0*/  IMAD.WIDE R200, R239.reuse, 0x4, R200 ;  /* 0x00000004efc87825 */ /* 0x040fe200078e02c8 */
[----:B------:R-:W-:Y:S01]  /*5dc0*/  IADD3 R238, R4, -0x75, RZ ;  /* 0xffffff8b04ee7810 */ /* 0x000fe20007ffe0ff */
[----:B------:R-:W0:Y:S02]  /*5dd0*/  LDGDEPBAR ;  /* 0x00000000000079af */ /* 0x000e240000000000 */
[C---:B------:R-:W-:Y:S02]  /*5de0*/  IMAD.WIDE R202, R239.reuse, 0x4, R202 ;  /* 0x00000004efca7825 */ /* 0x040fe400078e02ca */
[----:B------:R-:W-:Y:S02]  /*5df0*/  BAR.SYNC.DEFER_BLOCKING 0x0 ;  /* 0x0000000000007b1d */ /* 0x000fe40000010000 */
[----:B------:R-:W-:-:S04]  /*5e00*/  IMAD.WIDE R204, R239, 0x4, R204 ;  /* 0x00000004efcc7825 */ /* 0x000fc800078e02cc */
[----:B------:R-:W-:-:S04]  /*5e10*/  IMAD.WIDE R206, R239, 0x4, R206 ;  /* 0x00000004efce7825 */ /* 0x000fc800078e02ce */
[----:B------:R-:W-:-:S04]  /*5e20*/  IMAD.WIDE R208, R239, 0x4, R208 ;  /* 0x00000004efd07825 */ /* 0x000fc800078e02d0 */
[----:B------:R-:W-:-:S04]  /*5e30*/  IMAD.WIDE R6, R239, 0x4, R6 ;  /* 0x00000004ef067825 */ /* 0x000fc800078e0206 */
[----:B------:R-:W-:-:S04]  /*5e40*/  IMAD.WIDE R84, R239, 0x4, R84 ;  /* 0x00000004ef547825 */ /* 0x000fc800078e0254 */
[C---:B---3--:R-:W-:Y:S01]  /*5e50*/  IMAD.WIDE R92, R239.reuse, 0x4, R92 ;  /* 0x00000004ef5c7825 */ /* 0x048fe200078e025c */
[----:B------:R-:W-:Y:S01]  /*5e60*/  @!PT LDS RZ, [RZ] ;  /* 0x00000000fffff984 */ /* 0x000fe20000000800 */
[----:B------:R-:W-:Y:S01]  /*5e70*/  @!PT LDS RZ, [RZ] ;  /* 0x00000000fffff984 */ /* 0x000fe20000000800 */
[----:B------:R-:W-:Y:S01]  /*5e80*/  @!PT LDS RZ, [RZ] ;  /* 0x00000000fffff984 */ /* 0x000fe20000000800 */
[----:B------:R3:W-:Y:S03]  /*5e90*/  LDGSTS.E [R101+0x18000], [R210.64], !P1 ;  /* 0x18000000d2657fae */ /* 0x0007e6000c921844 */
[C---:B------:R-:W-:Y:S01]  /*5ea0*/  IMAD.WIDE R90, R239.reuse, 0x4, R90 ;  /* 0x00000004ef5a7825 */ /* 0x040fe200078e025a */
[----:B------:R1:W-:Y:S01]  /*5eb0*/  LDGSTS.E [R101+0x18200], [R102.64], !P1 ;  /* 0x1820000066657fae */ /* 0x0003e2000c921844 */
[----:B------:R-:W-:Y:S02]  /*5ec0*/  ISETP.GE.U32.AND P1, PT, R238, 0x7fffff6c, PT ;  /* 0x7fffff6cee00780c */ /* 0x000fe40003f26070 */
[C---:B----4-:R-:W-:Y:S01]  /*5ed0*/  IMAD.WIDE R94, R239.reuse, 0x4, R94 ;  /* 0x00000004ef5e7825 */ /* 0x050fe200078e025e */
        /* <DEDUP_REMOVED lines=8> */
[C---:B-----5:R-:W-:Y:S02]  /*5f60*/  IMAD.WIDE R86, R239.reuse, 0x4, R86 ;  /* 0x00000004ef567825 */ /* 0x060fe400078e0256 */
        /* <DEDUP_REMOVED lines=92> */
[----:B-1----:R-:W-:Y:S01]  /*6530*/  IMAD.WIDE R26, R234, 0x4, R26 ;  /* 0x00000004ea1a7825 */ /* 0x002fe200078e021a */
[----:B------:R-:W-:Y:S01]  /*6540*/  IADD3 R238, R4, -0x7f, RZ ;  /* 0xffffff8104ee7810 */ /* 0x000fe20007ffe0ff */
[----:B------:R1:W-:Y:S02]  /*6550*/  LDGSTS.E [R250+0x1a800], [R172.64], !P6 ;  /* 0x1a800000acfa7fae */ /* 0x0003e4000f121844 */
[----:B--2---:R-:W-:Y:S02]  /*6560*/  IMAD.WIDE R24, R234, 0x4, R24 ;  /* 0x00000004ea187825 */ /* 0x004fe400078e0218 */
[----:B------:R1:W-:Y:S01]  /*6570*/  LDGSTS.E [R250+0x1aa00], [R174.64], !P6 ;  /* 0x1aa00000aefa7fae */ /* 0x0003e2000f121844 */
[----:B------:R-:W-:Y:S01]  /*6580*/  ISETP.GE.U32.AND P6, PT, R238, 0x7fffff62, PT ;  /* 0x7fffff62ee00780c */ /* 0x000fe20003fc6070 */
[----:B------:R-:W-:Y:S01]  /*6590*/  IMAD.WIDE R10, R234, 0x4, R10 ;  /* 0x00000004ea0a7825 */ /* 0x000fe200078e020a */
[----:B------:R-:W-:Y:S01]  /*65a0*/  IADD3 R238, R4, -0x64, RZ ;  /* 0xffffff9c04ee7810 */ /* 0x000fe20007ffe0ff */
[----:B------:R1:W-:Y:S02]  /*65b0*/  LDGSTS.E [R250+0x1b800], [R176.64], !P2 ;  /* 0x1b800000b0fa7fae */ /* 0x0003e4000d121844 */
[----:B---3--:R-:W-:-:S02]  /*65c0*/  IMAD.WIDE R210, R239, 0x4, R210 ;  /* 0x00000004efd27825 */ /* 0x008fc400078e02d2 */
[----:B------:R1:W-:Y:S01]  /*65d0*/  LDGSTS.E [R250+0x1ba00], [R178.64], !P2 ;  /* 0x1ba00000b2fa7fae */ /* 0x0003e2000d121844 */
[----:B------:R-:W-:Y:S01]  /*65e0*/  ISETP.GE.U32.AND P2, PT, R238, 0x7fffff7d, PT ;  /* 0x7fffff7dee00780c */ /* 0x000fe20003f46070 */
[C---:B------:R-:W-:Y:S01]  /*65f0*/  IMAD R242, R229.reuse, 0x15, RZ ;  /* 0x00000015e5f27824 */ /* 0x040fe200078e02ff */
[----:B------:R-:W-:Y:S01]  /*6600*/  IADD3 R238, R4, -0x68, RZ ;  /* 0xffffff9804ee7810 */ /* 0x000fe20007ffe0ff */
[----:B------:R1:W-:Y:S01]  /*6610*/  LDGSTS.E [R250+0x1c800], [R180.64], !P1 ;  /* 0x1c800000b4fa7fae */ /* 0x0003e2000c921844 */
[C---:B-----5:R-:W-:Y:S02]  /*6620*/  IMAD R246, R229.reuse, 0x11, RZ ;  /* 0x00000011e5f67824 */ /* 0x060fe400078e02ff */
[C---:B------:R-:W-:Y:S01]  /*6630*/  IMAD R234, R229.reuse, 0x1c, RZ ;  /* 0x0000001ce5ea7824 */ /* 0x040fe200078e02ff */
[----:B------:R1:W-:Y:S01]  /*6640*/  LDGSTS.E [R250+0x1ca00], [R182.64], !P1 ;  /* 0x1ca00000b6fa7fae */ /* 0x0003e2000c921844 */
[----:B------:R-:W-:Y:S01]  /*6650*/  ISETP.GE.U32.AND P1, PT, R238, 0x7fffff79, PT ;  /* 0x7fffff79ee00780c */ /* 0x000fe20003f26070 */
[----:B------:R-:W-:Y:S01]  /*6660*/  IMAD R239, R229, 0x18, RZ ;  /* 0x00000018e5ef7824 */ /* 0x000fe200078e02ff */
[----:B------:R-:W-:Y:S01]  /*6670*/  IADD3 R238, R4, -0x6c, RZ ;  /* 0xffffff9404ee7810 */ /* 0x000fe20007ffe0ff */
[----:B------:R1:W-:Y:S04]  /*6680*/  LDGSTS.E [R250+0x1d800], [R184.64], !P3 ;  /* 0x1d800000b8fa7fae */ /* 0x0003e8000d921844 */
[----:B------:R1:W-:Y:S01]  /*6690*/  LDGSTS.E [R250+0x1da00], [R186.64], !P3 ;  /* 0x1da00000bafa7fae */ /* 0x0003e2000d921844 */
[----:B------:R-:W-:-:S02]  /*66a0*/  ISETP.GE.U32.AND P3, PT, R238, 0x7fffff75, PT ;  /* 0x7fffff75ee00780c */ /* 0x000fc40003f66070 */
[----:B------:R-:W-:Y:S01]  /*66b0*/  IADD3 R238, R4, -0x70, RZ ;  /* 0xffffff9004ee7810 */ /* 0x000fe20007ffe0ff */
[----:B------:R1:W-:Y:S04]  /*66c0*/  LDGSTS.E [R250+0x1e800], [R188.64], !P5 ;  /* 0x1e800000bcfa7fae */ /* 0x0003e8000e921844 */
[----:B------:R1:W-:Y:S01]  /*66d0*/  LDGSTS.E [R250+0x1ea00], [R190.64], !P5 ;  /* 0x1ea00000befa7fae */ /* 0x0003e2000e921844 */
[----:B------:R-:W-:Y:S02]  /*66e0*/  ISETP.GE.U32.AND P5, PT, R238, 0x7fffff71, PT ;  /* 0x7fffff71ee00780c */ /* 0x000fe40003fa6070 */
        /* <DEDUP_REMOVED lines=9> */
[----:B------:R2:W-:Y:S01]  /*6780*/  LDGSTS.E [R243+0x19c00], [R200.64], !P1 ;  /* 0x19c00000c8f37fae */ /* 0x0005e2000c921844 */
[----:B-1----:R-:W-:-:S03]  /*6790*/  IMAD R250, R229, 0xd, RZ ;  /* 0x0000000de5fa7824 */ /* 0x002fc600078e02ff */
[----:B------:R2:W-:Y:S01]  /*67a0*/  LDGSTS.E [R243+0x19e00], [R202.64], !P1 ;  /* 0x19e00000caf37fae */ /* 0x0005e2000c921844 */
[----:B------:R-:W-:Y:S02]  /*67b0*/  ISETP.GE.U32.AND P1, PT, R238, 0x7fffff65, PT ;  /* 0x7fffff65ee00780c */ /* 0x000fe40003f26070 */
[----:B------:R-:W-:Y:S01]  /*67c0*/  IADD3 R238, R4, -0x81, RZ ;  /* 0xffffff7f04ee7810 */ /* 0x000fe20007ffe0ff */
[----:B------:R2:W-:Y:S04]  /*67d0*/  LDGSTS.E [R243+0x1ac00], [R204.64], !P3 ;  /* 0x1ac00000ccf37fae */ /* 0x0005e8000d921844 */
[----:B------:R2:W-:Y:S01]  /*67e0*/  LDGSTS.E [R243+0x1ae00], [R206.64], !P3 ;  /* 0x1ae00000cef37fae */ /* 0x0005e2000d921844 */
[----:B------:R-:W-:Y:S02]  /*67f0*/  ISETP.GE.U32.AND P3, PT, R238, 0x7fffff60, PT ;  /* 0x7fffff60ee00780c */ /* 0x000fe40003f66070 */
[----:B------:R-:W-:Y:S01]  /*6800*/  IADD3 R238, R4, -0x80, RZ ;  /* 0xffffff8004ee7810 */ /* 0x000fe20007ffe0ff */
[----:B------:R2:W-:Y:S04]  /*6810*/  LDGSTS.E [R243+0x1bc00], [R208.64], !P5 ;  /* 0x1bc00000d0f37fae */ /* 0x0005e8000e921844 */
[----:B------:R2:W-:Y:S01]  /*6820*/  LDGSTS.E [R243+0x1be00], [R6.64], !P5 ;  /* 0x1be0000006f37fae */ /* 0x0005e2000e921844 */
[----:B------:R-:W-:-:S03]  /*6830*/  ISETP.GE.U32.AND P5, PT, R238, 0x7fffff61, PT ;  /* 0x7fffff61ee00780c */ /* 0x000fc60003fa6070 */
[----:B------:R2:W-:Y:S04]  /*6840*/  LDGSTS.E [R243+0x1cc00], [R84.64], !P6 ;  /* 0x1cc0000054f37fae */ /* 0x0005e8000f121844 */
[----:B------:R2:W-:Y:S04]  /*6850*/  LDGSTS.E [R243+0x1ce00], [R92.64], !P6 ;  /* 0x1ce000005cf37fae */ /* 0x0005e8000f121844 */
[----:B------:R2:W-:Y:S04]  /*6860*/  LDGSTS.E [R243+0x1dc00], [R90.64], !P2 ;  /* 0x1dc000005af37fae */ /* 0x0005e8000d121844 */
[----:B------:R2:W-:Y:S04]  /*6870*/  LDGSTS.E [R243+0x1de00], [R94.64], !P2 ;  /* 0x1de000005ef37fae */ /* 0x0005e8000d121844 */
[----:B------:R2:W-:Y:S04]  /*6880*/  LDGSTS.E [R243+0x1ec00], [R88.64], !P1 ;  /* 0x1ec0000058f37fae */ /* 0x0005e8000c921844 */
[----:B------:R2:W-:Y:S04]  /*6890*/  LDGSTS.E [R243+0x1ee00], [R96.64], !P1 ;  /* 0x1ee0000060f37fae */ /* 0x0005e8000c921844 */
[----:B------:R2:W-:Y:S04]  /*68a0*/  LDGSTS.E [R243+0x1fc00], [R86.64], !P5 ;  /* 0x1fc0000056f37fae */ /* 0x0005e8000e921844 */
[----:B------:R2:W-:Y:S04]  /*68b0*/  LDGSTS.E [R243+0x1fe00], [R98.64], !P5 ;  /* 0x1fe0000062f37fae */ /* 0x0005e8000e921844 */
[----:B------:R-:W0:Y:S04]  /*68c0*/  LDGDEPBAR ;  /* 0x00000000000079af */ /* 0x000e280000000000 */
[----:B------:R1:W-:Y:S04]  /*68d0*/  LDGSTS.E [R247+0x34000], [R82.64], P0 ;  /* 0x3400000052f77fae */ /* 0x0003e80008121844 */
[----:B------:R1:W-:Y:S01]  /*68e0*/  LDGSTS.E [R247+0x34400], [R80.64], P0 ;  /* 0x3440000050f77fae */ /* 0x0003e20008121844 */
[----:B--2---:R-:W-:-:S03]  /*68f0*/  IMAD R243, R229, 0x14, RZ ;  /* 0x00000014e5f37824 */ /* 0x004fc600078e02ff */
[----:B------:R1:W-:Y:S04]  /*6900*/  LDGSTS.E [R247+0x34800], [R8.64], P0 ;  /* 0x3480000008f77fae */ /* 0x0003e80008121844 */
        /* <DEDUP_REMOVED lines=15> */
[----:B------:R2:W-:Y:S01]  /*6a00*/  LDGSTS.E [R251+0x34a00], [R48.64], P0 ;  /* 0x34a0000030fb7fae */ /* 0x0005e20008121844 */
[----:B-1----:R-:W-:-:S03]  /*6a10*/  IMAD.SHL.U32 R247, R229, 0x10, RZ ;  /* 0x00000010e5f77824 */ /* 0x002fc600078e00ff */
        /* <DEDUP_REMOVED lines=13> */
[----:B------:R-:W0:Y:S04]  /*6af0*/  LDGDEPBAR ;  /* 0x00000000000079af */ /* 0x000e280000000000 */
[----:B------:R-:W-:Y:S01]  /*6b00*/  BAR.SYNC.DEFER_BLOCKING 0x0 ;  /* 0x0000000000007b1d */ /* 0x000fe20000010000 */
[----:B--2---:R-:W-:-:S05]  /*6b10*/  IMAD R251, R229, 0xc, RZ ;  /* 0x0000000ce5fb7824 */ /* 0x004fca00078e02ff */
[----:B------:R-:W-:Y:S01]  /*6b20*/  @!PT LDS RZ, [RZ] ;  /* 0x00000000fffff984 */ /* 0x000fe20000000800 */
[----:B------:R-:W-:Y:S01]  /*6b30*/  @!PT LDS RZ, [RZ] ;  /* 0x00000000fffff984 */ /* 0x000fe20000000800 */
[----:B------:R-:W-:Y:S01]  /*6b40*/  @!PT LDS RZ, [RZ] ;  /* 0x00000000fffff984 */ /* 0x000fe20000000800 */
[----:B------:R1:W-:Y:S04]  /*6b50*/  LDGSTS.E [R101+0x20000], [R210.64], !P3 ;  /* 0x20000000d2657fae */ /* 0x0003e8000d921844 */
[----:B-1----:R-:W1:Y:S04]  /*6b60*/  S2R R211, SR_TID.X ;  /* 0x0000000000d37919 */ /* 0x002e680000002100 */
[----:B----4-:R-:W2:Y:S01]  /*6b70*/  S2R R101, SR_TID.X ;  /* 0x0000000000657919 */ /* 0x010ea20000002100 */
[----:B-1----:R-:W-:Y:S02]  /*6b80*/  LOP3.LUT R211, R211, 0x7f, RZ, 0xc0, !PT ;  /* 0x0000007fd3d37812 */ /* 0x002fe400078ec0ff */
[----:B--2---:R-:W-:-:S03]  /*6b90*/  LOP3.LUT R101, R101, 0x1f, RZ, 0xc0, !PT ;  /* 0x0000001f65657812 */ /* 0x004fc600078ec0ff */
[----:B------:R-:W-:Y:S02]  /*6ba0*/  IMAD.SHL.U32 R210, R211, 0x4, RZ ;  /* 0x00000004d3d27824 */ /* 0x000fe400078e00ff */
[----:B------:R-:W-:Y:S02]  /*6bb0*/  IMAD.SHL.U32 R211, R229, 0x20, RZ ;  /* 0x00000020e5d37824 */ /* 0x000fe400078e00ff */
[----:B------:R-:W-:Y:S02]  /*6bc0*/  IMAD R101, R101, c[0x0][0x18c], RZ ;  /* 0x0000630065657a24 */ /* 0x000fe400078e02ff */
[----:B------:R-:W-:-:S04]  /*6bd0*/  IMAD.WIDE R102, R211, 0x4, R102 ;  /* 0x00000004d3667825 */ /* 0x000fc800078e0266 */
[C---:B------:R-:W-:Y:S01]  /*6be0*/  IMAD.WIDE R104, R211.reuse, 0x4, R104 ;  /* 0x00000004d3687825 */ /* 0x040fe200078e0268 */
[----:B------:R1:W-:Y:S03]  /*6bf0*/  LDGSTS.E [R210+0x20200], [R102.64], !P3 ;  /* 0x2020000066d27fae */ /* 0x0003e6000d921844 */
[----:B------:R-:W-:-:S04]  /*6c00*/  IMAD.WIDE R106, R211, 0x4, R106 ;  /* 0x00000004d36a7825 */ /* 0x000fc800078e026a */
[----:B------:R-:W-:-:S04]  /*6c10*/  IMAD.WIDE R108, R211, 0x4, R108 ;  /* 0x00000004d36c7825 */ /* 0x000fc800078e026c */
[C---:B------:R-:W-:Y:S01]  /*6c20*/  IMAD.WIDE R110, R211.reuse, 0x4, R110 ;  /* 0x00000004d36e7825 */ /* 0x040fe200078e026e */
[----:B-1----:R-:W1:Y:S01]  /*6c30*/  S2R R103, SR_TID.X ;  /* 0x0000000000677919 */ /* 0x002e620000002100 */
[----:B------:R-:W-:Y:S02]  /*6c40*/  IADD3 R102, R4, -0x85, RZ ;  /* 0xffffff7b04667810 */ /* 0x000fe40007ffe0ff */
[C---:B------:R-:W-:Y:S02]  /*6c50*/  IMAD.WIDE R112, R211.reuse, 0x4, R112 ;  /* 0x00000004d3707825 */ /* 0x040fe400078e0270 */
[----:B------:R-:W-:Y:S02]  /*6c60*/  ISETP.GE.U32.AND P0, PT, R102, 0x7fffff5c, PT ;  /* 0x7fffff5c6600780c */ /* 0x000fe40003f06070 */
[----:B------:R-:W-:Y:S01]  /*6c70*/  IADD3 R102, R4, -0x89, RZ ;  /* 0xffffff7704667810 */ /* 0x000fe20007ffe0ff */
[----:B------:R-:W-:-:S03]  /*6c80*/  IMAD.WIDE R114, R211, 0x4, R114 ;  /* 0x00000004d3727825 */ /* 0x000fc600078e0272 */
[----:B------:R-:W-:Y:S01]  /*6c90*/  ISETP.GE.U32.AND P1, PT, R102, 0x7fffff58, PT ;  /* 0x7fffff586600780c */ /* 0x000fe20003f26070 */
[----:B------:R-:W-:Y:S01]  /*6ca0*/  IMAD.WIDE R116, R211, 0x4, R116 ;  /* 0x00000004d3747825 */ /* 0x000fe200078e0274 */
[----:B------:R-:W-:-:S03]  /*6cb0*/  IADD3 R102, R4, -0x8d, RZ ;  /* 0xffffff7304667810 */ /* 0x000fc60007ffe0ff */
[C---:B------:R-:W-:Y:S02]  /*6cc0*/  IMAD.WIDE R118, R211.reuse, 0x4, R118 ;  /* 0x00000004d3767825 */ /* 0x040fe400078e0276 */
[----:B------:R1:W-:Y:S02]  /*6cd0*/  LDGSTS.E [R210+0x21000], [R104.64], !P0 ;  /* 0x2100000068d27fae */ /* 0x0003e4000c121844 */
[----:B------:R-:W-:-:S04]  /*6ce0*/  IMAD.WIDE R120, R211, 0x4, R120 ;  /* 0x00000004d3787825 */ /* 0x000fc800078e0278 */
[----:B------:R-:W-:-:S04]  /*6cf0*/  IMAD.WIDE R122, R211, 0x4, R122 ;  /* 0x00000004d37a7825 */ /* 0x000fc800078e027a */
[----:B------:R-:W-:Y:S01]  /*6d00*/  IMAD.WIDE R124, R211, 0x4, R124 ;  /* 0x00000004d37c7825 */ /* 0x000fe200078e027c */
[----:B-1----:R-:W-:Y:S02]  /*6d10*/  LOP3.LUT R105, R103, 0x7f, RZ, 0xc0, !PT ;  /* 0x0000007f67697812 */ /* 0x002fe400078ec0ff */
[----:B------:R-:W-:Y:S01]  /*6d20*/  IADD3 R103, R4, -0x99, RZ ;  /* 0xffffff6704677810 */ /* 0x000fe20007ffe0ff */
[----:B------:R-:W-:Y:S01]  /*6d30*/  IMAD.WIDE R126, R211, 0x4, R126 ;  /* 0x00000004d37e7825 */ /* 0x000fe200078e027e */
[----:B------:R-:W-:-:S03]  /*6d40*/  LOP3.LUT R210, R210, 0x20, RZ, 0x3c, !PT ;  /* 0x00000020d2d27812 */ /* 0x000fc600078e3cff */
[----:B------:R-:W-:Y:S02]  /*6d50*/  IMAD.SHL.U32 R104, R105, 0x4, RZ ;  /* 0x0000000469687824 */ /* 0x000fe400078e00ff */
[----:B------:R-:W-:-:S03]  /*6d60*/  IMAD.WIDE R128, R211, 0x4, R128 ;  /* 0x00000004d3807825 */ /* 0x000fc600078e0280 */
        /* <DEDUP_REMOVED lines=8> */
[----:B------:R-:W-:Y:S01]  /*6df0*/  IMAD.WIDE R134, R211, 0x4, R134 ;  /* 0x00000004d3867825 */ /* 0x000fe200078e0286 */
[----:B------:R-:W-:-:S03]  /*6e00*/  IADD3 R102, R4, -0x95, RZ ;  /* 0xffffff6b04667810 */ /* 0x000fc60007ffe0ff */
[----:B------:R2:W-:Y:S01]  /*6e10*/  LDGSTS.E [R104+0x23000], [R112.64], !P0 ;  /* 0x2300000070687fae */ /* 0x0005e2000c121844 */
[----:B------:R-:W-:Y:S01]  /*6e20*/  ISETP.GE.U32.AND P5, PT, R102, 0x7fffff4c, PT ;  /* 0x7fffff4c6600780c */ /* 0x000fe20003fa6070 */
[C---:B------:R-:W-:Y:S01]  /*6e30*/  IMAD.WIDE R136, R211.reuse, 0x4, R136 ;  /* 0x00000004d3887825 */ /* 0x040fe200078e0288 */
        /* <DEDUP_REMOVED lines=9> */
[C---:B------:R-:W-:Y:S01]  /*6ed0*/  IMAD.WIDE R142, R211.reuse, 0x4, R142 ;  /* 0x00000004d38e7825 */ /* 0x040fe200078e028e */
[----:B------:R-:W-:Y:S01]  /*6ee0*/  ISETP.GE.U32.AND P0, PT, R102, 0x7fffff5b, PT ;  /* 0x7fffff5b6600780c */ /* 0x000fe20003f06070 */
[----:B------:R2:W-:Y:S01]  /*6ef0*/  LDGSTS.E [R104+0x25000], [R120.64], !P5 ;  /* 0x2500000078687fae */ /* 0x0005e2000e921844 */
[C---:B------:R-:W-:Y:S01]  /*6f00*/  IADD3 R103, R4.reuse, -0x82, RZ ;  /* 0xffffff7e04677810 */ /* 0x040fe20007ffe0ff */
[----:B------:R-:W-:Y:S01]  /*6f10*/  IMAD.WIDE R144, R211, 0x4, R144 ;  /* 0x00000004d3907825 */ /* 0x000fe200078e0290 */
[----:B------:R-:W-:Y:S01]  /*6f20*/  IADD3 R102, R4, -0x8e, RZ ;  /* 0xffffff7204667810 */ /* 0x000fe20007ffe0ff */
[----:B------:R2:W-:Y:S01]  /*6f30*/  LDGSTS.E [R104+0x25200], [R122.64], !P5 ;  /* 0x252000007a687fae */ /* 0x0005e2000e921844 */
[----:B------:R-:W-:Y:S01]  /*6f40*/  ISETP.GE.U32.AND P3, PT, R103, 0x7fffff5f, PT ;  /* 0x7fffff5f6700780c */ /* 0x000fe20003f66070 */
[----:B------:R-:W-:Y:S01]  /*6f50*/  IMAD.WIDE R146, R211, 0x4, R146 ;  /* 0x00000004d3927825 */ /* 0x000fe200078e0292 */
[----:B------:R-:W-:-:S02]  /*6f60*/  ISETP.GE.U32.AND P5, PT, R102, 0x7fffff53, PT ;  /* 0x7fffff536600780c */ /* 0x000fc40003fa6070 */
[C---:B------:R-:W-:Y:S01]  /*6f70*/  IADD3 R102, R4.reuse, -0x92, RZ ;  /* 0xffffff6e04667810 */ /* 0x040fe20007ffe0ff */
[----:B------:R2:W-:Y:S01]  /*6f80*/  LDGSTS.E [R104+0x26000], [R124.64], !P1 ;  /* 0x260000007c687fae */ /* 0x0005e2000c921844 */
[----:B------:R-:W-:Y:S01]  /*6f90*/  IADD3 R103, R4, -0x8a, RZ ;  /* 0xffffff7604677810 */ /* 0x000fe20007ffe0ff */
[C---:B------:R-:W-:Y:S02]  /*6fa0*/  IMAD.WIDE R148, R211.reuse, 0x4, R148 ;  /* 0x00000004d3947825 */ /* 0x040fe400078e0294 */
[----:B------:R2:W-:Y:S01]  /*6fb0*/  LDGSTS.E [R104+0x26200], [R126.64], !P1 ;  /* 0x262000007e687fae */ /* 0x0005e2000c921844 */
[----:B------:R-:W-:Y:S01]  /*6fc0*/  ISETP.GE.U32.AND P1, PT, R102, 0x7fffff4f, PT ;  /* 0x7fffff4f6600780c */ /* 0x000fe20003f26070 */
[----:B------:R-:W-:Y:S01]  /*6fd0*/  IMAD.WIDE R150, R211, 0x4, R150 ;  /* 0x00000004d3967825 */ /* 0x000fe200078e0296 */
[----:B------:R-:W-:Y:S01]  /*6fe0*/  IADD3 R102, R4, -0x96, RZ ;  /* 0xffffff6a04667810 */ /* 0x000fe20007ffe0ff */
[----:B------:R2:W-:Y:S01]  /*6ff0*/  LDGSTS.E [R104+0x27000], [R128.64], !P2 ;  /* 0x2700000080687fae */ /* 0x0005e2000d121844 */
[----:B------:R-:W-:Y:S01]  /*7000*/  ISETP.GE.U32.AND P6, PT, R103, 0x7fffff57, PT ;  /* 0x7fffff576700780c */ /* 0x000fe20003fc6070 */
        /* <DEDUP_REMOVED lines=15> */
[----:B------:R-:W-:Y:S01]  /*7100*/  IMAD.SHL.U32 R105, R105, 0x4, RZ ;  /* 0x0000000469697824 */ /* 0x000fe200078e00ff */
[----:B------:R-:W-:Y:S01]  /*7110*/  IADD3 R102, R4, -0x83, RZ ;  /* 0xffffff7d04667810 */ /* 0x000fe20007ffe0ff */
[----:B------:R3:W-:Y:S01]  /*7120*/  LDGSTS.E [R210+0x22400], [R140.64], !P6 ;  /* 0x224000008cd27fae */ /* 0x0007e2000f121844 */
[----:B------:R-:W-:Y:S02]  /*7130*/  IMAD.WIDE R162, R211, 0x4, R162 ;  /* 0x00000004d3a27825 */ /* 0x000fe400078e02a2 */
[----:B-1----:R-:W-:Y:S01]  /*7140*/  LOP3.LUT R107, R105, 0x40, RZ, 0x3c, !PT ;  /* 0x00000040696b7812 */ /* 0x002fe200078e3cff */
[----:B------:R3:W-:Y:S01]  /*7150*/  LDGSTS.E [R210+0x22600], [R142.64], !P6 ;  /* 0x226000008ed27fae */ /* 0x0007e2000f121844 */
[----:B------:R-:W-:Y:S01]  /*7160*/  ISETP.GE.U32.AND P6, PT, R102, 0x7fffff5e, PT ;  /* 0x7fffff5e6600780c */ /* 0x000fe20003fc6070 */
[----:B------:R-:W-:Y:S01]  /*7170*/  IMAD.WIDE R164, R211, 0x4, R164 ;  /* 0x00000004d3a47825 */ /* 0x000fe200078e02a4 */
[----:B------:R-:W-:Y:S01]  /*7180*/  IADD3 R102, R4, -0x87, RZ ;  /* 0xffffff7904667810 */ /* 0x000fe20007ffe0ff */
[----:B------:R3:W-:Y:S01]  /*7190*/  LDGSTS.E [R210+0x23400], [R144.64], !P5 ;  /* 0x2340000090d27fae */ /* 0x0007e2000e921844 */
[----:B------:R-:W-:Y:S01]  /*71a0*/  LOP3.LUT R105, R105, 0x60, RZ, 0x3c, !PT ;  /* 0x0000006069697812 */ /* 0x000fe200078e3cff */
        /* <DEDUP_REMOVED lines=41> */
[----:B---3--:R-:W1:Y:S02]  /*7440*/  S2R R210, SR_TID.X ;  /* 0x0000000000d27919 */ /* 0x008e640000002100 */
[C---:B------:R-:W-:Y:S02]  /*7450*/  IMAD.WIDE R194, R211.reuse, 0x4, R194 ;  /* 0x00000004d3c27825 */ /* 0x040fe400078e02c2 */
        /* <DEDUP_REMOVED lines=18> */
[----:B------:R2:W-:Y:S01]  /*7580*/  LDGSTS.E [R107+0x25800], [R184.64], !P0 ;  /* 0x25800000b86b7fae */ /* 0x0005e2000c121844 */
[----:B-1----:R-:W-:Y:S01]  /*7590*/  LOP3.LUT R210, R210, 0x1f, RZ, 0xc0, !PT ;  /* 0x0000001fd2d27812 */ /* 0x002fe200078ec0ff */
        /* <DEDUP_REMOVED lines=14> */
[----:B------:R-:W-:Y:S01]  /*7680*/  ISETP.GE.AND P5, PT, R210, R238, PT ;  /* 0x000000eed200720c */ /* 0x000fe20003fa6270 */
[----:B------:R-:W-:-:S02]  /*7690*/  IMAD.WIDE R94, R211, 0x4, R94 ;  /* 0x00000004d35e7825 */ /* 0x000fc400078e025e */
[----:B------:R1:W-:Y:S01]  /*76a0*/  LDGSTS.E [R105+0x20c00], [R196.64], !P1 ;  /* 0x20c00000c4697fae */ /* 0x0003e2000c921844 */
[----:B------:R-:W-:Y:S01]  /*76b0*/  SEL R103, RZ, 0x4, P5 ;  /* 0x00000004ff677807 */ /* 0x000fe20002800000 */
[C---:B------:R-:W-:Y:S02]  /*76c0*/  IMAD.WIDE R88, R211.reuse, 0x4, R88 ;  /* 0x00000004d3587825 */ /* 0x040fe400078e0258 */
[----:B------:R1:W-:Y:S01]  /*76d0*/  LDGSTS.E [R105+0x20e00], [R198.64], !P1 ;  /* 0x20e00000c6697fae */ /* 0x0003e2000c921844 */
[----:B------:R-:W-:Y:S01]  /*76e0*/  ISETP.GT.AND P1, PT, R230, 0x9f, PT ;  /* 0x0000009fe600780c */ /* 0x000fe20003f24270 */
[----:B------:R-:W-:Y:S02]  /*76f0*/  IMAD.WIDE R96, R211, 0x4, R96 ;  /* 0x00000004d3607825 */ /* 0x000fe400078e0260 */
[----:B------:R1:W-:Y:S01]  /*7700*/  LDGSTS.E [R105+0x21c00], [R200.64], !P2 ;  /* 0x21c00000c8697fae */ /* 0x0003e2000d121844 */
[----:B------:R-:W-:Y:S01]  /*7710*/  SEL R103, R103, RZ, P1 ;  /* 0x000000ff67677207 */ /* 0x000fe20000800000 */
[----:B------:R-:W-:-:S02]  /*7720*/  IMAD.WIDE R86, R211, 0x4, R86 ;  /* 0x00000004d3567825 */ /* 0x000fc400078e0256 */
[----:B------:R1:W-:Y:S01]  /*7730*/  LDGSTS.E [R105+0x21e00], [R202.64], !P2 ;  /* 0x21e00000ca697fae */ /* 0x0003e2000d121844 */
[----:B------:R-:W-:Y:S01]  /*7740*/  ISETP.GE.U32.AND P2, PT, R102, 0x7fffff49, PT ;  /* 0x7fffff496600780c */ /* 0x000fe20003f46070 */
[----:B------:R-:W-:Y:S01]  /*7750*/  IMAD.WIDE R98, R211, 0x4, R98 ;  /* 0x00000004d3627825 */ /* 0x000fe200078e0262 */
[C---:B------:R-:W-:Y:S01]  /*7760*/  IADD3 R102, R4.reuse, -0x9c, RZ ;  /* 0xffffff6404667810 */ /* 0x040fe20007ffe0ff */
[----:B------:R-:W1:Y:S01]  /*7770*/  S2R R211, SR_TID.X ;  /* 0x0000000000d37919 */ /* 0x000e620000002100 */
[----:B------:R-:W-:Y:S01]  /*7780*/  IADD3 R4, R4, -0xa0, RZ ;  /* 0xffffff6004047810 */ /* 0x000fe20007ffe0ff */
[----:B------:R-:W-:Y:S01]  /*7790*/  IMAD.MOV.U32 R210, RZ, RZ, c[0x0][0x18c] ;  /* 0x00006300ffd27624 */ /* 0x000fe200078e00ff */
[----:B------:R-:W-:Y:S01]  /*77a0*/  ISETP.GE.U32.AND P5, PT, R102, 0x7fffff45, PT ;  /* 0x7fffff456600780c */ /* 0x000fe20003fa6070 */
[----:B------:R1:W-:Y:S01]  /*77b0*/  LDGSTS.E [R105+0x22c00], [R204.64], !P3 ;  /* 0x22c00000cc697fae */ /* 0x0003e2000d921844 */
[----:B------:R-:W-:Y:S01]  /*77c0*/  ISETP.NE.U32.AND P1, PT, R103, RZ, PT ;  /* 0x000000ff6700720c */ /* 0x000fe20003f25070 */
[----:B------:R-:W-:-:S02]  /*77d0*/  IMAD.SHL.U32 R210, R210, 0x20, RZ ;  /* 0x00000020d2d27824 */ /* 0x000fc400078e00ff */
[----:B------:R1:W-:Y:S01]  /*77e0*/  LDGSTS.E [R105+0x22e00], [R206.64], !P3 ;  /* 0x22e00000ce697fae */ /* 0x0003e2000d921844 */
[----:B------:R-:W-:Y:S01]  /*77f0*/  ISETP.GE.U32.AND P3, PT, R4, 0x7fffff41, PT ;  /* 0x7fffff410400780c */ /* 0x000fe20003f66070 */
[C---:B------:R-:W-:Y:S02]  /*7800*/  IMAD.WIDE R82, R210.reuse, 0x4, R82 ;  /* 0x00000004d2527825 */ /* 0x040fe400078e0252 */
[----:B------:R1:W-:Y:S02]  /*7810*/  LDGSTS.E [R105+0x23c00], [R208.64], !P0 ;  /* 0x23c00000d0697fae */ /* 0x0003e4000c121844 */
[C---:B------:R-:W-:Y:S02]  /*7820*/  IMAD.WIDE R80, R210.reuse, 0x4, R80 ;  /* 0x00000004d2507825 */ /* 0x040fe400078e0250 */
[----:B------:R1:W-:Y:S02]  /*7830*/  LDGSTS.E [R105+0x23e00], [R6.64], !P0 ;  /* 0x23e0000006697fae */ /* 0x0003e4000c121844 */
[----:B------:R-:W-:-:S02]  /*7840*/  IMAD.WIDE R8, R210, 0x4, R8 ;  /* 0x00000004d2087825 */ /* 0x000fc400078e0208 */
[----:B------:R1:W-:Y:S02]  /*7850*/  LDGSTS.E [R105+0x24c00], [R84.64], !P6 ;  /* 0x24c0000054697fae */ /* 0x0003e4000f121844 */
        /* <DEDUP_REMOVED lines=15> */
[----:B------:R-:W0:Y:S02]  /*7950*/  LDGDEPBAR ;  /* 0x00000000000079af */ /* 0x000e240000000000 */
[----:B------:R-:W-:-:S04]  /*7960*/  IMAD.WIDE R62, R210, 0x4, R62 ;  /* 0x00000004d23e7825 */ /* 0x000fc800078e023e */
[C---:B------:R-:W-:Y:S01]  /*7970*/  IMAD.WIDE R60, R210.reuse, 0x4, R60 ;  /* 0x00000004d23c7825 */ /* 0x040fe200078e023c */
[C---:B-1----:R-:W-:Y:S02]  /*7980*/  LOP3.LUT R105, R211.reuse, 0x60, RZ, 0xc0, !PT ;  /* 0x00000060d3697812 */ /* 0x042fe400078ec0ff */
[----:B------:R-:W-:Y:S01]  /*7990*/  LOP3.LUT R211, R211, 0x60, RZ, 0xc0, !PT ;  /* 0x00000060d3d37812 */ /* 0x000fe200078ec0ff */
[C---:B------:R-:W-:Y:S01]  /*79a0*/  IMAD.WIDE R58, R210.reuse, 0x4, R58 ;  /* 0x00000004d23a7825 */ /* 0x040fe200078e023a */
[----:B------:R-:W-:Y:S02]  /*79b0*/  SHF.R.U32.HI R105, RZ, 0x1, R105 ;  /* 0x00000001ff697819 */ /* 0x000fe40000011669 */
[----:B------:R-:W-:Y:S01]  /*79c0*/  SHF.R.U32.HI R211, RZ, 0x1, R211 ;  /* 0x00000001ffd37819 */ /* 0x000fe200000116d3 */
[----:B------:R-:W-:Y:S01]  /*79d0*/  IMAD.WIDE R56, R210, 0x4, R56 ;  /* 0x00000004d2387825 */ /* 0x000fe200078e0238 */
[C---:B------:R-:W-:Y:S02]  /*79e0*/  LOP3.LUT R105, R104.reuse, R105, RZ, 0x3c, !PT ;  /* 0x0000006968697212 */ /* 0x040fe400078e3cff */
[----:B------:R-:W-:Y:S01]  /*79f0*/  LOP3.LUT R211, R104, R211, RZ, 0x3c, !PT ;  /* 0x000000d368d37212 */ /* 0x000fe200078e3cff */
[----:B------:R-:W-:-:S02]  /*7a00*/  IMAD.WIDE R54, R210, 0x4, R54 ;  /* 0x00000004d2367825 */ /* 0x000fc400078e0236 */
[----:B------:R2:W-:Y:S01]  /*7a10*/  LDGSTS.E [R105+0x38000], [R82.64], P1 ;  /* 0x3800000052697fae */ /* 0x0005e20008921844 */
[----:B------:R-:W-:Y:S01]  /*7a20*/  LOP3.LUT R211, R211, 0x40, RZ, 0x3c, !PT ;  /* 0x00000040d3d37812 */ /* 0x000fe200078e3cff */
        /* <DEDUP_REMOVED lines=30> */
[----:B------:R-:W-:Y:S02]  /*7c10*/  IMAD.WIDE R10, R210, 0x4, R10 ;  /* 0x00000004d20a7825 */ /* 0x000fe400078e020a */
        /* <DEDUP_REMOVED lines=16> */
[----:B------:R-:W0:Y:S01]  /*7d20*/  LDGDEPBAR ;  /* 0x00000000000079af */ /* 0x000e220000000000 */
[----:B------:R-:W-:Y:S05]  /*7d30*/  @P4 BRA `(.L_x_0) ;  /* 0x00000a4000004947 */ /* 0x000fea0003800000 */
[----:B--2---:R-:W1:Y:S01]  /*7d40*/  S2R R211, SR_TID.X ;  /* 0x0000000000d37919 */ /* 0x004e620000002100 */
[----:B------:R-:W-:Y:S01]  /*7d50*/  CS2R R224, SRZ ;  /* 0x0000000000e07805 */ /* 0x000fe2000001ff00 */
        /* <DEDUP_REMOVED lines=22> */
[----:B-1----:R-:W-:Y:S01]  /*7ec0*/  IMAD.SHL.U32 R0, R211, 0x20, RZ ;  /* 0x00000020d3007824 */ /* 0x002fe200078e00ff */
[----:B------:R-:W-:Y:S01]  /*7ed0*/  CS2R R156, SRZ ;  /* 0x00000000009c7805 */ /* 0x000fe2000001ff00 */
[----:B------:R-:W-:Y:S01]  /*7ee0*/  CS2R R210, SRZ ;  /* 0x0000000000d27805 */ /* 0x000fe2000001ff00 */
[----:B------:R-:W-:Y:S01]  /*7ef0*/  CS2R R158, SRZ ;  /* 0x00000000009e7805 */ /* 0x000fe2000001ff00 */
[----:B------:R-:W-:Y:S01]  /*7f00*/  CS2R R136, SRZ ;  /* 0x0000000000887805 */ /* 0x000fe2000001ff00 */
[----:B------:R1:W-:Y:S01]  /*7f10*/  STL [R1+0x56c], R0 ;  /* 0x00056c0001007387 */ /* 0x0003e20000100800 */
[----:B------:R-:W-:Y:S01]  /*7f20*/  CS2R R138, SRZ ;  /* 0x00000000008a7805 */ /* 0x000fe2000001ff00 */
[----:B------:R-:W-:Y:S01]  /*7f30*/  CS2R R16, SRZ ;  /* 0x0000000000107805 */ /* 0x000fe2000001ff00 */
[----:B------:R-:W-:Y:S01]  /*7f40*/  CS2R R18, SRZ ;  /* 0x0000000000127805 */ /* 0x000fe2000001ff00 */
[----:B------:R1:W-:Y:S01]  /*7f50*/  STL [R1+0x10], RZ ;  /* 0x000010ff01007387 */ /* 0x0003e20000100800 */
        /* <DEDUP_REMOVED lines=87> */
[----:B------:R1:W-:Y:S04]  /*84d0*/  STL [R1+0x210], RZ ;  /* 0x000210ff01007387 */ /* 0x0003e80000100800 */
        /* <DEDUP_REMOVED lines=29> */
[----:B------:R1:W-:Y:S04]  /*86b0*/  STL [R1], RZ ;  /* 0x000000ff01007387 */ /* 0x0003e80000100800 */
        /* <DEDUP_REMOVED lines=10> */
[----:B------:R1:W-:Y:S01]  /*8760*/  STL [R1+0x2c], RZ ;  /* 0x00002cff01007387 */ /* 0x0003e20000100800 */
[----:B------:R-:W-:Y:S05]  /*8770*/  BRA `(.L_x_1) ;  /* 0x0000a96000007947 */ /* 0x000fea0003800000 */
.L_x_0:
[C---:B------:R-:W-:Y:S01]  /*8780*/  IADD3 R7, P3, R101.reuse, R21, RZ ;  /* 0x0000001565077210 */ /* 0x040fe20007f7e0ff */
[----:B------:R-:W-:Y:S01]  /*8790*/  STL [R1+0x570], R4 ;  /* 0x0005700401007387 */ /* 0x000fe20000100800 */
[----:B--2---:R-:W-:Y:S01]  /*87a0*/  SHF.R.S32.HI R24, RZ, 0x1f, R101 ;  /* 0x0000001fff187819 */ /* 0x004fe20000011465 */
[----:B------:R-:W-:Y:S01]  /*87b0*/  IMAD.MOV.U32 R199, RZ, RZ, c[0x0][0x188] ;  /* 0x00006200ffc77624 */ /* 0x000fe200078e00ff */
[C---:B------:R-:W-:Y:S01]  /*87c0*/  IADD3 R6, P4, R101.reuse, R22, RZ ;  /* 0x0000001665067210 */ /* 0x040fe20007f9e0ff */
[----:B------:R1:W-:Y:S01]  /*87d0*/  STL [R1+0x698], R7 ;  /* 0x0006980701007387 */ /* 0x0003e20000100800 */
[----:B------:R-:W-:Y:S01]  /*87e0*/  IADD3 R10, P0, R101, R18, RZ ;  /* 0x00000012650a7210 */ /* 0x000fe20007f1e0ff */
[----:B------:R-:W-:Y:S01]  /*87f0*/  IMAD R199, R199, 0xa, RZ ;  /* 0x0000000ac7c77824 */ /* 0x000fe200078e02ff */
[C---:B------:R-:W-:Y:S01]  /*8800*/  IADD3 R11, P6, R101.reuse, R17, RZ ;  /* 0x00000011650b7210 */ /* 0x040fe20007fde0ff */
[----:B------:R-:W-:Y:S01]  /*8810*/  IMAD.MOV.U32 R198, RZ, RZ, c[0x0][0x188] ;  /* 0x00006200ffc67624 */ /* 0x000fe200078e00ff */
[C---:B------:R-:W-:Y:S01]  /*8820*/  IADD3 R76, P5, R101.reuse, R16, RZ ;  /* 0x00000010654c7210 */ /* 0x040fe20007fbe0ff */
[----:B------:R2:W-:Y:S01]  /*8830*/  STL [R1+0x694], R10 ;  /* 0x0006940a01007387 */ /* 0x0005e20000100800 */
[C---:B------:R-:W-:Y:S01]  /*8840*/  IADD3 R8, P2, R101.reuse, R20, RZ ;  /* 0x0000001465087210 */ /* 0x040fe20007f5e0ff */
[----:B------:R-:W-:Y:S01]  /*8850*/  IMAD R198, R198, 0x9, RZ ;  /* 0x00000009c6c67824 */ /* 0x000fe200078e02ff */
[C---:B------:R-:W-:Y:S01]  /*8860*/  IADD3 R9, P1, R101.reuse, R19, RZ ;  /* 0x0000001365097210 */ /* 0x040fe20007f3e0ff */
[----:B------:R3:W-:Y:S01]  /*8870*/  STL [R1+0x690], R11 ;  /* 0x0006900b01007387 */ /* 0x0007e20000100800 */
[-C--:B-1----:R-:W-:Y:S01]  /*8880*/  LEA.HI.X.SX32 R7, R22, R24.reuse, 0x1, P4 ;  /* 0x0000001816077211 */ /* 0x082fe200020f0eff */
[----:B------:R-:W-:Y:S01]  /*8890*/  IMAD.MOV.U32 R197, RZ, RZ, c[0x0][0x18c] ;  /* 0x00006300ffc57624 */ /* 0x000fe200078e00ff */
[----:B------:R-:W-:Y:S01]  /*88a0*/  IADD3 R77, P4, R101, R15, RZ ;  /* 0x0000000f654d7210 */ /* 0x000fe20007f9e0ff */
[----:B------:R1:W-:Y:S01]  /*88b0*/  STL [R1+0x68c], R76 ;  /* 0x00068c4c01007387 */ /* 0x0003e20000100800 */
[----:B------:R-:W-:Y:S01]  /*88c0*/  SHF.R.S32.HI R229, RZ, 0x1f, R229 ;  /* 0x0000001fffe57819 */ /* 0x000fe200000114e5 */
[----:B------:R-:W-:Y:S01]  /*88d0*/  IMAD.SHL.U32 R197, R197, 0x20, RZ ;  /* 0x00000020c5c57824 */ /* 0x000fe200078e00ff */
[----:B--2---:R-:W-:Y:S01]  /*88e0*/  LEA.HI.X.SX32 R10, R21, R24, 0x1, P3 ;  /* 0x00000018150a7211 */ /* 0x004fe200018f0eff */
[----:B------:R2:W-:Y:S01]  /*88f0*/  STL [R1+0x688], R77 ;  /* 0x0006884d01007387 */ /* 0x0005e20000100800 */
[C---:B------:R-:W-:Y:S01]  /*8900*/  IADD3 R78, P3, R101.reuse, R14, RZ ;  /* 0x0000000e654e7210 */ /* 0x040fe20007f7e0ff */
[----:B------:R-:W-:Y:S01]  /*8910*/  CS2R R176, SRZ ;  /* 0x0000000000b07805 */ /* 0x000fe2000001ff00 */
[-C--:B---3--:R-:W-:Y:S01]  /*8920*/  LEA.HI.X.SX32 R11, R20, R24.reuse, 0x1, P2 ;  /* 0x00000018140b7211 */ /* 0x088fe200010f0eff */
[----:B------:R-:W-:Y:S01]  /*8930*/  CS2R R178, SRZ ;  /* 0x0000000000b27805 */ /* 0x000fe2000001ff00 */
[----:B------:R-:W-:Y:S01]  /*8940*/  IADD3 R79, P2, R101, R13, RZ ;  /* 0x0000000d654f7210 */ /* 0x000fe20007f5e0ff */
[----:B------:R3:W-:Y:S01]  /*8950*/  STL [R1+0x684], R78 ;  /* 0x0006844e01007387 */ /* 0x0007e20000100800 */
[----:B-1----:R-:W-:Y:S01]  /*8960*/  LEA.HI.X.SX32 R76, R19, R24, 0x1, P1 ;  /* 0x00000018134c7211 */ /* 0x002fe200008f0eff */
[----:B------:R-:W-:Y:S01]  /*8970*/  CS2R R168, SRZ ;  /* 0x0000000000a87805 */ /* 0x000fe2000001ff00 */
[C---:B------:R-:W-:Y:S01]  /*8980*/  IADD3 R80, P1, R101.reuse, R12, RZ ;  /* 0x0000000c65507210 */ /* 0x040fe20007f3e0ff */
[----:B------:R1:W-:Y:S01]  /*8990*/  STL [R1+0x680], R79 ;  /* 0x0006804f01007387 */ /* 0x0003e20000100800 */
[-C--:B--2---:R-:W-:Y:S01]  /*89a0*/  LEA.HI.X.SX32 R77, R18, R24.reuse, 0x1, P0 ;  /* 0x00000018124d7211 */ /* 0x084fe200000f0eff */
[----:B------:R-:W-:Y:S01]  /*89b0*/  CS2R R170, SRZ ;  /* 0x0000000000aa7805 */ /* 0x000fe2000001ff00 */
[----:B------:R-:W-:Y:S01]  /*89c0*/  IADD3 R81, P0, R101, R5, RZ ;  /* 0x0000000565517210 */ /* 0x000fe20007f1e0ff */
[----:B------:R2:W-:Y:S01]  /*89d0*/  STL [R1+0x67c], R80 ;  /* 0x00067c5001007387 */ /* 0x0005e20000100800 */
[----:B------:R-:W-:Y:S01]  /*89e0*/  SHF.R.S32.HI R20, RZ, 0x1f, R231 ;  /* 0x0000001fff147819 */ /* 0x000fe200000114e7 */
[----:B------:R-:W-:Y:S01]  /*89f0*/  CS2R R200, SRZ ;  /* 0x0000000000c87805 */ /* 0x000fe2000001ff00 */
[-C--:B---3--:R-:W-:Y:S01]  /*8a00*/  LEA.HI.X.SX32 R78, R17, R24.reuse, 0x1, P6 ;  /* 0x00000018114e7211 */ /* 0x088fe200030f0eff */
[----:B------:R3:W-:Y:S01]  /*8a10*/  STL [R1+0x678], R81 ;  /* 0x0006785101007387 */ /* 0x0007e20000100800 */
[C---:B------:R-:W-:Y:S01]  /*8a20*/  IADD3 R82, P6, R101.reuse, R3, RZ ;  /* 0x0000000365527210 */ /* 0x040fe20007fde0ff */
[----:B------:R-:W-:Y:S01]  /*8a30*/  CS2R R202, SRZ ;  /* 0x0000000000ca7805 */ /* 0x000fe2000001ff00 */
[-C--:B-1----:R-:W-:Y:S01]  /*8a40*/  LEA.HI.X.SX32 R79, R16, R24.reuse, 0x1, P5 ;  /* 0x00000018104f7211 */ /* 0x082fe200028f0eff */
[----:B------:R-:W-:Y:S01]  /*8a50*/  CS2R R172, SRZ ;  /* 0x0000000000ac7805 */ /* 0x000fe2000001ff00 */
[----:B------:R-:W-:Y:S01]  /*8a60*/  IADD3 R83, P5, R101, R23, RZ ;  /* 0x0000001765537210 */ /* 0x000fe20007fbe0ff */
[----:B------:R1:W-:Y:S01]  /*8a70*/  STL [R1+0x674], R82 ;  /* 0x0006745201007387 */ /* 0x0003e20000100800 */
[----:B--2---:R-:W-:Y:S01]  /*8a80*/  LEA.HI.X.SX32 R80, R15, R24, 0x1, P4 ;  /* 0x000000180f507211 */ /* 0x004fe200020f0eff */
[----:B------:R-:W-:Y:S01]  /*8a90*/  CS2R R174, SRZ ;  /* 0x0000000000ae7805 */ /* 0x000fe2000001ff00 */
[C---:B------:R-:W-:Y:S01]  /*8aa0*/  IADD3 R84, P4, R101.reuse, R100, RZ ;  /* 0x0000006465547210 */ /* 0x040fe20007f9e0ff */
[----:B------:R2:W-:Y:S01]  /*8ab0*/  STL [R1+0x670], R83 ;  /* 0x0006705301007387 */ /* 0x0005e20000100800 */
[----:B---3--:R-:W-:Y:S01]  /*8ac0*/  LEA.HI.X.SX32 R81, R14, R24, 0x1, P3 ;  /* 0x000000180e517211 */ /* 0x008fe200018f0eff */
[----:B------:R-:W-:Y:S01]  /*8ad0*/  CS2R R160, SRZ ;  /* 0x0000000000a07805 */ /* 0x000fe2000001ff00 */
[----:B------:R-:W-:Y:S01]  /*8ae0*/  IADD3 R85, P3, R101, R212, RZ ;  /* 0x000000d465557210 */ /* 0x000fe20007f7e0ff */
[----:B------:R3:W-:Y:S01]  /*8af0*/  STL [R1+0x66c], R84 ;  /* 0x00066c5401007387 */ /* 0x0007e20000100800 */
[----:B------:R-:W-:Y:S01]  /*8b00*/  SHF.R.S32.HI R18, RZ, 0x1f, R232 ;  /* 0x0000001fff127819 */ /* 0x000fe200000114e8 */
[----:B------:R-:W-:Y:S01]  /*8b10*/  CS2R R162, SRZ ;  /* 0x0000000000a27805 */ /* 0x000fe2000001ff00 */
[-C--:B-1----:R-:W-:Y:S01]  /*8b20*/  LEA.HI.X.SX32 R82, R13, R24.reuse, 0x1, P2 ;  /* 0x000000180d527211 */ /* 0x082fe200010f0eff */
[----:B------:R1:W-:Y:S01]  /*8b30*/  STL [R1+0x668], R85 ;  /* 0x0006685501007387 */ /* 0x0003e20000100800 */
[C---:B------:R-:W-:Y:S01]  /*8b40*/  IADD3 R86, P2, R101.reuse, R213, RZ ;  /* 0x000000d565567210 */ /* 0x040fe20007f5e0ff */
[----:B------:R-:W-:Y:S01]  /*8b50*/  CS2R R140, SRZ ;  /* 0x00000000008c7805 */ /* 0x000fe2000001ff00 */
[----:B--2---:R-:W-:Y:S01]  /*8b60*/  LEA.HI.X.SX32 R83, R12, R24, 0x1, P1 ;  /* 0x000000180c537211 */ /* 0x004fe200008f0eff */
[----:B------:R-:W-:Y:S01]  /*8b70*/  CS2R R142, SRZ ;  /* 0x00000000008e7805 */ /* 0x000fe2000001ff00 */
[----:B------:R-:W-:Y:S01]  /*8b80*/  IADD3 R87, P1, R101, R214, RZ ;  /* 0x000000d665577210 */ /* 0x000fe20007f3e0ff */
[----:B------:R2:W-:Y:S01]  /*8b90*/  STL [R1+0x660], R86 ;  /* 0x0006605601007387 */ /* 0x0005e20000100800 */
        /* <DEDUP_REMOVED lines=8> */
[----:B------:R-:W-:Y:S01]  /*8c20*/  SHF.R.S32.HI R16, RZ, 0x1f, R233 ;  /* 0x0000001fff107819 */ /* 0x000fe200000114e9 */
[----:B------:R-:W-:Y:S01]  /*8c30*/  CS2R R188, SRZ ;  /* 0x0000000000bc7805 */ /* 0x000fe2000001ff00 */
[----:B--2---:R-:W-:Y:S01]  /*8c40*/  LEA.HI.X.SX32 R86, R100, R24, 0x1, P4 ;  /* 0x0000001864567211 */ /* 0x004fe200020f0eff */
[----:B------:R2:W-:Y:S01]  /*8c50*/  STL [R1+0x658], R89 ;  /* 0x0006585901007387 */ /* 0x0005e20000100800 */
[C---:B------:R-:W-:Y:S01]  /*8c60*/  IADD3 R91, P4, R101.reuse, R218, RZ ;  /* 0x000000da655b7210 */ /* 0x040fe20007f9e0ff */
[----:B------:R-:W-:Y:S01]  /*8c70*/  CS2R R190, SRZ ;  /* 0x0000000000be7805 */ /* 0x000fe2000001ff00 */
[-C--:B---3--:R-:W-:Y:S01]  /*8c80*/  LEA.HI.X.SX32 R87, R212, R24.reuse, 0x1, P3 ;  /* 0x00000018d4577211 */ /* 0x088fe200018f0eff */
[----:B------:R-:W-:Y:S01]  /*8c90*/  CS2R R156, SRZ ;  /* 0x00000000009c7805 */ /* 0x000fe2000001ff00 */
[----:B------:R-:W-:Y:S01]  /*8ca0*/  IADD3 R92, P3, R101, R219, RZ ;  /* 0x000000db655c7210 */ /* 0x000fe20007f7e0ff */
[----:B------:R-:W-:Y:S01]  /*8cb0*/  CS2R R158, SRZ ;  /* 0x00000000009e7805 */ /* 0x000fe2000001ff00 */
[-C--:B-1----:R-:W-:Y:S01]  /*8cc0*/  LEA.HI.X.SX32 R88, R23, R24.reuse, 0x1, P5 ;  /* 0x0000001817587211 */ /* 0x082fe200028f0eff */
[----:B------:R-:W-:Y:S01]  /*8cd0*/  CS2R R136, SRZ ;  /* 0x0000000000887805 */ /* 0x000fe2000001ff00 */
[----:B------:R-:W-:Y:S01]  /*8ce0*/  IADD3 R90, P5, R101, R217, RZ ;  /* 0x000000d9655a7210 */ /* 0x000fe20007fbe0ff */
[----:B------:R-:W-:Y:S01]  /*8cf0*/  CS2R R138, SRZ ;  /* 0x00000000008a7805 */ /* 0x000fe2000001ff00 */
[----:B--2---:R-:W-:Y:S01]  /*8d00*/  LEA.HI.X.SX32 R89, R213, R24, 0x1, P2 ;  /* 0x00000018d5597211 */ /* 0x004fe200010f0eff */
[----:B------:R-:W-:Y:S01]  /*8d10*/  CS2R R22, SRZ ;  /* 0x0000000000167805 */ /* 0x000fe2000001ff00 */
[C---:B------:R-:W-:Y:S01]  /*8d20*/  IADD3 R93, P2, R101.reuse, R220, RZ ;  /* 0x000000dc655d7210 */ /* 0x040fe20007f5e0ff */
[----:B------:R1:W-:Y:S01]  /*8d30*/  STL [R1+0x654], R90 ;  /* 0x0006545a01007387 */ /* 0x0003e20000100800 */
[----:B------:R-:W-:Y:S01]  /*8d40*/  SHF.R.S32.HI R14, RZ, 0x1f, R234 ;  /* 0x0000001fff0e7819 */ /* 0x000fe200000114ea */
[----:B------:R-:W-:Y:S01]  /*8d50*/  CS2R R212, SRZ ;  /* 0x0000000000d47805 */ /* 0x000fe2000001ff00 */
[----:B------:R-:W-:Y:S01]  /*8d60*/  SHF.R.S32.HI R12, RZ, 0x1f, R235 ;  /* 0x0000001fff0c7819 */ /* 0x000fe200000114eb */
[----:B------:R2:W-:Y:S01]  /*8d70*/  STL [R1+0x650], R91 ;  /* 0x0006505b01007387 */ /* 0x0005e20000100800 */
[----:B------:R-:W-:Y:S01]  /*8d80*/  SHF.L.U64.HI R7, R6, 0x2, R7 ;  /* 0x0000000206077819 */ /* 0x000fe20000010207 */
[----:B------:R-:W-:Y:S01]  /*8d90*/  CS2R R184, SRZ ;  /* 0x0000000000b87805 */ /* 0x000fe2000001ff00 */
[----:B------:R-:W-:Y:S01]  /*8da0*/  CS2R R186, SRZ ;  /* 0x0000000000ba7805 */ /* 0x000fe2000001ff00 */
[----:B------:R3:W-:Y:S01]  /*8db0*/  STL [R1+0x64c], R92 ;  /* 0x00064c5c01007387 */ /* 0x0007e20000100800 */
        /* <DEDUP_REMOVED lines=9> */
[-C--:B---3--:R-:W-:Y:S01]  /*8e50*/  LEA.HI.X.SX32 R92, R216, R24.reuse, 0x1, P6 ;  /* 0x00000018d85c7211 */ /* 0x088fe200030f0eff */
[----:B------:R-:W-:Y:S01]  /*8e60*/  IMAD.SHL.U32 R6, R6, 0x4, RZ ;  /* 0x0000000406067824 */ /* 0x000fe200078e00ff */
[----:B------:R-:W-:Y:S01]  /*8e70*/  IADD3 R96, P6, R101, R223, RZ ;  /* 0x000000df65607210 */ /* 0x000fe20007fde0ff */
[----:B------:R3:W-:Y:S01]  /*8e80*/  STL [R1+0x640], R95 ;  /* 0x0006405f01007387 */ /* 0x0007e20000100800 */
[----:B------:R-:W-:Y:S01]  /*8e90*/  CS2R R214, SRZ ;  /* 0x0000000000d67805 */ /* 0x000fe2000001ff00 */
        /* <DEDUP_REMOVED lines=8> */
[----:B---3--:R-:W-:Y:S01]  /*8f20*/  LEA.HI.X.SX32 R95, R219, R24, 0x1, P3 ;  /* 0x00000018db5f7211 */ /* 0x008fe200018f0eff */
[----:B------:R-:W-:Y:S01]  /*8f30*/  CS2R R26, SRZ ;  /* 0x00000000001a7805 */ /* 0x000fe2000001ff00 */
[----:B------:R-:W-:Y:S01]  /*8f40*/  IADD3 R99, P3, R101, R226, RZ ;  /* 0x000000e265637210 */ /* 0x000fe20007f7e0ff */
[----:B------:R-:W-:Y:S01]  /*8f50*/  STL [R1+0x634], R98 ;  /* 0x0006346201007387 */ /* 0x000fe20000100800 */
[-C--:B------:R-:W-:Y:S01]  /*8f60*/  LEA.HI.X.SX32 R3, R225, R24.reuse, 0x1, P4 ;  /* 0x00000018e1037211 */ /* 0x080fe200020f0eff */
[----:B------:R-:W-:Y:S01]  /*8f70*/  CS2R R218, SRZ ;  /* 0x0000000000da7805 */ /* 0x000fe2000001ff00 */
[-C--:B-1----:R-:W-:Y:S01]  /*8f80*/  LEA.HI.X.SX32 R96, R220, R24.reuse, 0x1, P2 ;  /* 0x00000018dc607211 */ /* 0x082fe200010f0eff */
[----:B------:R1:W-:Y:S01]  /*8f90*/  STL [R1+0x630], R99 ;  /* 0x0006306301007387 */ /* 0x0003e20000100800 */
[----:B------:R-:W-:Y:S01]  /*8fa0*/  IADD3 R100, P2, R101, R227, RZ ;  /* 0x000000e365647210 */ /* 0x000fe20007f5e0ff */
[----:B------:R-:W-:Y:S01]  /*8fb0*/  CS2R R28, SRZ ;  /* 0x00000000001c7805 */ /* 0x000fe2000001ff00 */
[----:B--2---:R-:W-:Y:S01]  /*8fc0*/  LEA.HI.X.SX32 R97, R221, R24, 0x1, P1 ;  /* 0x00000018dd617211 */ /* 0x004fe200008f0eff */
[----:B------:R-:W-:Y:S01]  /*8fd0*/  CS2R R30, SRZ ;  /* 0x00000000001e7805 */ /* 0x000fe2000001ff00 */
[----:B------:R-:W-:Y:S01]  /*8fe0*/  IADD3 R101, P1, R101, R228, RZ ;  /* 0x000000e465657210 */ /* 0x000fe20007f3e0ff */
[----:B------:R-:W-:Y:S01]  /*8ff0*/  CS2R R32, SRZ ;  /* 0x0000000000207805 */ /* 0x000fe2000001ff00 */
[-C--:B------:R-:W-:Y:S01]  /*9000*/  LEA.HI.X.SX32 R5, R226, R24.reuse, 0x1, P3 ;  /* 0x00000018e2057211 */ /* 0x080fe200018f0eff */
[----:B------:R-:W-:Y:S01]  /*9010*/  CS2R R34, SRZ ;  /* 0x0000000000227805 */ /* 0x000fe2000001ff00 */
[-C--:B------:R-:W-:Y:S01]  /*9020*/  LEA.HI.X.SX32 R4, R227, R24.reuse, 0x1, P2 ;  /* 0x00000018e3047211 */ /* 0x080fe200010f0eff */
[----:B------:R2:W-:Y:S01]  /*9030*/  STL [R1+0x62c], R101 ;  /* 0x00062c6501007387 */ /* 0x0005e20000100800 */
[----:B------:R-:W-:Y:S01]  /*9040*/  IADD3 R106, P4, R2, R233, RZ ;  /* 0x000000e9026a7210 */ /* 0x000fe20007f9e0ff */
[----:B------:R-:W-:Y:S01]  /*9050*/  CS2R R226, SRZ ;  /* 0x0000000000e27805 */ /* 0x000fe2000001ff00 */
[-C--:B-1----:R-:W-:Y:S01]  /*9060*/  LEA.HI.X.SX32 R99, R223, R24.reuse, 0x1, P6 ;  /* 0x00000018df637211 */ /* 0x082fe200030f0eff */
[----:B------:R1:W-:Y:S01]  /*9070*/  STL [R1+0x10c], R3 ;  /* 0x00010c0301007387 */ /* 0x0003e20000100800 */
[C---:B------:R-:W-:Y:S01]  /*9080*/  IADD3 R103, P2, R0.reuse, R231, RZ ;  /* 0x000000e700677210 */ /* 0x040fe20007f5e0ff */
[----:B------:R-:W-:Y:S01]  /*9090*/  CS2R R220, SRZ ;  /* 0x0000000000dc7805 */ /* 0x000fe2000001ff00 */
[----:B------:R-:W-:Y:S01]  /*90a0*/  IADD3 R107, P3, R0, R233, RZ ;  /* 0x000000e9006b7210 */ /* 0x000fe20007f7e0ff */
[----:B------:R3:W-:Y:S01]  /*90b0*/  STL [R1+0x110], R5 ;  /* 0x0001100501007387 */ /* 0x0007e20000100800 */
[-C--:B------:R-:W-:Y:S01]  /*90c0*/  LEA.HI.X.SX32 R98, R222, R24.reuse, 0x1, P0 ;  /* 0x00000018de627211 */ /* 0x080fe200000f0eff */
[----:B------:R-:W-:Y:S01]  /*90d0*/  CS2R R180, SRZ ;  /* 0x0000000000b47805 */ /* 0x000fe2000001ff00 */
[-C--:B--2---:R-:W-:Y:S01]  /*90e0*/  LEA.HI.X.SX32 R101, R224, R24.reuse, 0x1, P5 ;  /* 0x00000018e0657211 */ /* 0x084fe200028f0eff */
[----:B------:R2:W-:Y:S01]  /*90f0*/  STL [R1+0x114], R4 ;  /* 0x0001140401007387 */ /* 0x0005e20000100800 */
[----:B------:R-:W-:Y:S01]  /*9100*/  IADD3 R102, P5, R2, R231, RZ ;  /* 0x000000e702667210 */ /* 0x000fe20007fbe0ff */
[----:B------:R-:W-:Y:S01]  /*9110*/  CS2R R224, SRZ ;  /* 0x0000000000e07805 */ /* 0x000fe2000001ff00 */
[----:B-1----:R-:W-:Y:S01]  /*9120*/  LEA.HI.X.SX32 R3, R228, R24, 0x1, P1 ;  /* 0x00000018e4037211 */ /* 0x002fe200008f0eff */
[----:B------:R-:W-:Y:S01]  /*9130*/  CS2R R222, SRZ ;  /* 0x0000000000de7805 */ /* 0x000fe2000001ff00 */
[C---:B------:R-:W-:Y:S01]  /*9140*/  IADD3 R104, P1, R2.reuse, R232, RZ ;  /* 0x000000e802687210 */ /* 0x040fe20007f3e0ff */
[----:B------:R-:W-:Y:S01]  /*9150*/  CS2R R24, SRZ ;  /* 0x0000000000187805 */ /* 0x000fe2000001ff00 */
[----:B---3--:R-:W-:Y:S01]  /*9160*/  SHF.R.S32.HI R5, RZ, 0x1f, R2 ;  /* 0x0000001fff057819 */ /* 0x008fe20000011402 */
[----:B------:R1:W-:Y:S01]  /*9170*/  STL [R1+0x118], R3 ;  /* 0x0001180301007387 */ /* 0x0003e20000100800 */
[----:B------:R-:W-:Y:S01]  /*9180*/  IADD3 R108, P6, R2, R234, RZ ;  /* 0x000000ea026c7210 */ /* 0x000fe20007fde0ff */
[----:B------:R-:W-:Y:S01]  /*9190*/  CS2R R182, SRZ ;  /* 0x0000000000b67805 */ /* 0x000fe2000001ff00 */
[C---:B------:R-:W-:Y:S01]  /*91a0*/  IADD3 R105, P0, R0.reuse, R232, RZ ;  /* 0x000000e800697210 */ /* 0x040fe20007f1e0ff */
[----:B--2---:R-:W-:Y:S01]  /*91b0*/  IMAD.X R4, R5, 0x1, R20, P5 ;  /* 0x0000000105047824 */ /* 0x004fe200028e0614 */
[----:B------:R-:W-:Y:S01]  /*91c0*/  IADD3 R109, P5, R0, R234, RZ ;  /* 0x000000ea006d7210 */ /* 0x000fe20007fbe0ff */
[----:B------:R2:W-:Y:S01]  /*91d0*/  STL [R1+0x628], R106 ;  /* 0x0006286a01007387 */ /* 0x0005e20000100800 */
[----:B------:R-:W-:Y:S01]  /*91e0*/  CS2R R232, SRZ ;  /* 0x0000000000e87805 */ /* 0x000fe2000001ff00 */
[----:B------:R-:W-:Y:S01]  /*91f0*/  CS2R R148, SRZ ;  /* 0x0000000000947805 */ /* 0x000fe2000001ff00 */
[----:B------:R-:W-:Y:S01]  /*9200*/  CS2R R150, SRZ ;  /* 0x0000000000967805 */ /* 0x000fe2000001ff00 */
[----:B-1----:R-:W-:Y:S01]  /*9210*/  SHF.R.S32.HI R3, RZ, 0x1f, R0 ;  /* 0x0000001fff037819 */ /* 0x002fe20000011400 */
[----:B------:R1:W-:Y:S01]  /*9220*/  STL [R1+0x624], R107 ;  /* 0x0006246b01007387 */ /* 0x0003e20000100800 */
[----:B------:R-:W-:Y:S01]  /*9230*/  CS2R R36, SRZ ;  /* 0x0000000000247805 */ /* 0x000fe2000001ff00 */
[----:B------:R-:W-:Y:S01]  /*9240*/  CS2R R38, SRZ ;  /* 0x0000000000267805 */ /* 0x000fe2000001ff00 */
[----:B------:R-:W-:Y:S01]  /*9250*/  CS2R R40, SRZ ;  /* 0x0000000000287805 */ /* 0x000fe2000001ff00 */
[----:B------:R3:W-:Y:S01]  /*9260*/  STL [R1+0x620], R108 ;  /* 0x0006206c01007387 */ /* 0x0007e20000100800 */
[----:B--2---:R-:W-:Y:S01]  /*9270*/  IMAD.X R106, R3, 0x1, R20, P2 ;  /* 0x00000001036a7824 */ /* 0x004fe200010e0614 */
[-C--:B------:R-:W-:Y:S01]  /*9280*/  IADD3 R110, P2, R2, R235.reuse, RZ ;  /* 0x000000eb026e7210 */ /* 0x080fe20007f5e0ff */
[----:B------:R-:W-:Y:S01]  /*9290*/  CS2R R42, SRZ ;  /* 0x00000000002a7805 */ /* 0x000fe2000001ff00 */
[----:B------:R2:W-:Y:S01]  /*92a0*/  STL [R1+0x61c], R109 ;  /* 0x00061c6d01007387 */ /* 0x0005e20000100800 */
[----:B------:R-:W-:Y:S01]  /*92b0*/  SHF.R.S32.HI R20, RZ, 0x1f, R236 ;  /* 0x0000001fff147819 */ /* 0x000fe200000114ec */
[--C-:B-1----:R-:W-:Y:S01]  /*92c0*/  IMAD.X R107, R5, 0x1, R18.reuse, P1 ;  /* 0x00000001056b7824 */ /* 0x102fe200008e0612 */
[----:B------:R-:W-:Y:S01]  /*92d0*/  IADD3 R111, P1, R0, R235, RZ ;  /* 0x000000eb006f7210 */ /* 0x000fe20007f3e0ff */
[----:B------:R-:W-:Y:S01]  /*92e0*/  STL [R1+0x124], R4 ;  /* 0x0001240401007387 */ /* 0x000fe20000100800 */
[----:B------:R-:W-:Y:S01]  /*92f0*/  CS2R R234, SRZ ;  /* 0x0000000000ea7805 */ /* 0x000fe2000001ff00 */
[----:B---3--:R-:W-:Y:S01]  /*9300*/  IMAD.X R108, R3, 0x1, R18, P0 ;  /* 0x00000001036c7824 */ /* 0x008fe200000e0612 */
[-C--:B------:R-:W-:Y:S01]  /*9310*/  IADD3 R112, P0, R2, R236.reuse, RZ ;  /* 0x000000ec02707210 */ /* 0x080fe20007f1e0ff */
[----:B------:R1:W-:Y:S01]  /*9320*/  STL [R1+0x618], R110 ;  /* 0x0006186e01007387 */ /* 0x0003e20000100800 */
[----:B------:R-:W-:Y:S01]  /*9330*/  SHF.R.S32.HI R18, RZ, 0x1f, R237 ;  /* 0x0000001fff127819 */ /* 0x000fe200000114ed */
[--C-:B--2---:R-:W-:Y:S01]  /*9340*/  IMAD.X R109, R5, 0x1, R16.reuse, P4 ;  /* 0x00000001056d7824 */ /* 0x104fe200020e0610 */
[----:B------:R-:W-:Y:S01]  /*9350*/  IADD3 R113, P4, R0, R236, RZ ;  /* 0x000000ec00717210 */ /* 0x000fe20007f9e0ff */
[----:B------:R2:W-:Y:S01]  /*9360*/  STL [R1+0x614], R111 ;  /* 0x0006146f01007387 */ /* 0x0005e20000100800 */
[----:B------:R-:W-:Y:S01]  /*9370*/  CS2R R44, SRZ ;  /* 0x00000000002c7805 */ /* 0x000fe2000001ff00 */
[----:B------:R-:W-:Y:S01]  /*9380*/  CS2R R46, SRZ ;  /* 0x00000000002e7805 */ /* 0x000fe2000001ff00 */
[----:B------:R-:W-:Y:S01]  /*9390*/  CS2R R48, SRZ ;  /* 0x0000000000307805 */ /* 0x000fe2000001ff00 */
[----:B------:R3:W-:Y:S01]  /*93a0*/  STL [R1+0x610], R112 ;  /* 0x0006107001007387 */ /* 0x0007e20000100800 */
[----:B------:R-:W-:Y:S01]  /*93b0*/  CS2R R50, SRZ ;  /* 0x0000000000327805 */ /* 0x000fe2000001ff00 */
[----:B-1----:R-:W-:Y:S01]  /*93c0*/  IMAD.X R110, R3, 0x1, R16, P3 ;  /* 0x00000001036e7824 */ /* 0x002fe200018e0610 */
[-C--:B------:R-:W-:Y:S01]  /*93d0*/  IADD3 R114, P3, R2, R237.reuse, RZ ;  /* 0x000000ed02727210 */ /* 0x080fe20007f7e0ff */
[----:B------:R1:W-:Y:S01]  /*93e0*/  STL [R1+0x60c], R113 ;  /* 0x00060c7101007387 */ /* 0x0003e20000100800 */
[----:B------:R-:W-:Y:S01]  /*93f0*/  SHF.R.S32.HI R16, RZ, 0x1f, R239 ;  /* 0x0000001fff107819 */ /* 0x000fe200000114ef */
[--C-:B--2---:R-:W-:Y:S01]  /*9400*/  IMAD.X R111, R5, 0x1, R14.reuse, P6 ;  /* 0x00000001056f7824 */ /* 0x104fe200030e060e */
[----:B------:R-:W-:Y:S01]  /*9410*/  IADD3 R115, P6, R0, R237, RZ ;  /* 0x000000ed00737210 */ /* 0x000fe20007fde0ff */
[----:B------:R2:W-:Y:S01]  /*9420*/  STL [R1+0x608], R114 ;  /* 0x0006087201007387 */ /* 0x0005e20000100800 */
[----:B------:R-:W-:Y:S01]  /*9430*/  CS2R R52, SRZ ;  /* 0x0000000000347805 */ /* 0x000fe2000001ff00 */
[----:B---3--:R-:W-:Y:S01]  /*9440*/  IMAD.X R112, R3, 0x1, R14, P5 ;  /* 0x0000000103707824 */ /* 0x008fe200028e060e */
[-C--:B------:R-:W-:Y:S01]  /*9450*/  IADD3 R116, P5, R2, R239.reuse, RZ ;  /* 0x000000ef02747210 */ /* 0x080fe20007fbe0ff */
[----:B------:R3:W-:Y:S01]  /*9460*/  STL [R1+0x604], R115 ;  /* 0x0006047301007387 */ /* 0x0007e20000100800 */
[----:B------:R-:W-:Y:S01]  /*9470*/  SHF.R.S32.HI R14, RZ, 0x1f, R240 ;  /* 0x0000001fff0e7819 */ /* 0x000fe200000114f0 */
[--C-:B-1----:R-:W-:Y:S01]  /*9480*/  IMAD.X R113, R5, 0x1, R12.reuse, P2 ;  /* 0x0000000105717824 */ /* 0x102fe200010e060c */
[----:B------:R-:W-:Y:S01]  /*9490*/  IADD3 R117, P2, R0, R239, RZ ;  /* 0x000000ef00757210 */ /* 0x000fe20007f5e0ff */
[----:B------:R1:W-:Y:S01]  /*94a0*/  STL [R1+0x600], R116 ;  /* 0x0006007401007387 */ /* 0x0003e20000100800 */
[----:B------:R-:W-:Y:S01]  /*94b0*/  CS2R R54, SRZ ;  /* 0x0000000000367805 */ /* 0x000fe2000001ff00 */
[----:B--2---:R-:W-:Y:S01]  /*94c0*/  IMAD.X R114, R3, 0x1, R12, P1 ;  /* 0x0000000103727824 */ /* 0x004fe200008e060c */
[-C--:B------:R-:W-:Y:S01]  /*94d0*/  IADD3 R118, P1, R2, R240.reuse, RZ ;  /* 0x000000f002767210 */ /* 0x080fe20007f3e0ff */
[----:B------:R2:W-:Y:S01]  /*94e0*/  STL [R1+0x5fc], R117 ;  /* 0x0005fc7501007387 */ /* 0x0005e20000100800 */
[----:B------:R-:W-:Y:S01]  /*94f0*/  SHF.R.S32.HI R12, RZ, 0x1f, R241 ;  /* 0x0000001fff0c7819 */ /* 0x000fe200000114f1 */
[--C-:B---3--:R-:W-:Y:S01]  /*9500*/  IMAD.X R115, R5, 0x1, R20.reuse, P0 ;  /* 0x0000000105737824 */ /* 0x108fe200000e0614 */
[----:B------:R-:W-:Y:S01]  /*9510*/  IADD3 R119, P0, R0, R240, RZ ;  /* 0x000000f000777210 */ /* 0x000fe20007f1e0ff */
        /* <DEDUP_REMOVED lines=104> */
[----:B------:R-:W-:Y:S01]  /*9ba0*/  IMAD.MOV.U32 R199, RZ, RZ, c[0x0][0x188] ;  /* 0x00006200ffc77624 */ /* 0x000fe200078e00ff */
[----:B------:R2:W-:Y:S01]  /*9bb0*/  STL [R1+0x590], R244 ;  /* 0x000590f401007387 */ /* 0x0005e20000100800 */
[----:B---3--:R-:W-:Y:S01]  /*9bc0*/  IMAD.X R238, R3, 0x1, R14, P1 ;  /* 0x0000000103ee7824 */ /* 0x008fe200008e060e */
[-C--:B------:R-:W-:Y:S01]  /*9bd0*/  IADD3 R246, P1, R2, R198.reuse, RZ ;  /* 0x000000c602f67210 */ /* 0x080fe20007f3e0ff */
[----:B------:R-:W-:Y:S01]  /*9be0*/  IMAD.SHL.U32 R199, R199, 0x8, RZ ;  /* 0x00000008c7c77824 */ /* 0x000fe200078e00ff */
[----:B------:R3:W-:Y:S01]  /*9bf0*/  STL [R1+0x58c], R245 ;  /* 0x00058cf501007387 */ /* 0x0007e20000100800 */
[--C-:B-1----:R-:W-:Y:S01]  /*9c00*/  IMAD.X R239, R5, 0x1, R12.reuse, P0 ;  /* 0x0000000105ef7824 */ /* 0x102fe200000e060c */
[----:B------:R-:W-:Y:S01]  /*9c10*/  IADD3 R247, P0, R0, R198, RZ ;  /* 0x000000c600f77210 */ /* 0x000fe20007f1e0ff */
[----:B------:R-:W-:Y:S01]  /*9c20*/  IMAD.MOV.U32 R198, RZ, RZ, c[0x0][0x188] ;  /* 0x00006200ffc67624 */ /* 0x000fe200078e00ff */
[----:B------:R-:W-:Y:S01]  /*9c30*/  SHF.R.S32.HI R14, RZ, 0x1f, R199 ;  /* 0x0000001fff0e7819 */ /* 0x000fe200000114c7 */
[----:B------:R1:W-:Y:S01]  /*9c40*/  STL [R1+0x588], R246 ;  /* 0x000588f601007387 */ /* 0x0003e20000100800 */
[----:B--2---:R-:W-:Y:S01]  /*9c50*/  IMAD.X R244, R3, 0x1, R12, P4 ;  /* 0x0000000103f47824 */ /* 0x004fe200020e060c */
[-C--:B------:R-:W-:Y:S01]  /*9c60*/  IADD3 R248, P4, R2, R199.reuse, RZ ;  /* 0x000000c702f87210 */ /* 0x080fe20007f9e0ff */
[----:B------:R-:W-:Y:S01]  /*9c70*/  IMAD R198, R198, 0x7, RZ ;  /* 0x00000007c6c67824 */ /* 0x000fe200078e02ff */
[----:B------:R2:W-:Y:S01]  /*9c80*/  STL [R1+0x584], R247 ;  /* 0x000584f701007387 */ /* 0x0005e20000100800 */
[----:B---3--:R-:W-:Y:S01]  /*9c90*/  IMAD.X R245, R5, 0x1, R20, P3 ;  /* 0x0000000105f57824 */ /* 0x008fe200018e0614 */
[----:B------:R-:W-:Y:S01]  /*9ca0*/  IADD3 R249, P3, R0, R199, RZ ;  /* 0x000000c700f97210 */ /* 0x000fe20007f7e0ff */
[----:B------:R-:W-:Y:S01]  /*9cb0*/  IMAD.MOV.U32 R199, RZ, RZ, c[0x0][0x188] ;  /* 0x00006200ffc77624 */ /* 0x000fe200078e00ff */
[----:B------:R-:W-:Y:S01]  /*9cc0*/  SHF.R.S32.HI R12, RZ, 0x1f, R198 ;  /* 0x0000001fff0c7819 */ /* 0x000fe200000114c6 */
[----:B------:R3:W-:Y:S01]  /*9cd0*/  STL [R1+0x580], R248 ;  /* 0x000580f801007387 */ /* 0x0007e20000100800 */
[----:B-1----:R-:W-:Y:S01]  /*9ce0*/  IMAD.X R246, R3, 0x1, R20, P6 ;  /* 0x0000000103f67824 */ /* 0x002fe200030e0614 */
[-C--:B------:R-:W-:Y:S01]  /*9cf0*/  IADD3 R250, P6, R2, R198.reuse, RZ ;  /* 0x000000c602fa7210 */ /* 0x080fe20007fde0ff */
[----:B------:R-:W-:Y:S01]  /*9d00*/  IMAD R199, R199, 0x6, RZ ;  /* 0x00000006c7c77824 */ /* 0x000fe200078e02ff */
[----:B------:R1:W-:Y:S01]  /*9d10*/  STL [R1+0x578], R249 ;  /* 0x000578f901007387 */ /* 0x0003e20000100800 */
[C---:B--2---:R-:W-:Y:S01]  /*9d20*/  IMAD.X R247, R5.reuse, 0x1, R18, P5 ;  /* 0x0000000105f77824 */ /* 0x044fe200028e0612 */
[C---:B------:R-:W-:Y:S01]  /*9d30*/  IADD3 R251, P5, R0.reuse, R198, RZ ;  /* 0x000000c600fb7210 */ /* 0x040fe20007fbe0ff */
[----:B------:R-:W-:Y:S01]  /*9d40*/  IMAD.MOV.U32 R198, RZ, RZ, c[0x0][0x188] ;  /* 0x00006200ffc67624 */ /* 0x000fe200078e00ff */
[----:B------:R-:W-:Y:S01]  /*9d50*/  SHF.R.S32.HI R20, RZ, 0x1f, R199 ;  /* 0x0000001fff147819 */ /* 0x000fe200000114c7 */
[----:B------:R-:W-:Y:S01]  /*9d60*/  IMAD.X R13, R5, 0x1, R16, P1 ;  /* 0x00000001050d7824 */ /* 0x000fe200008e0610 */
[-C--:B------:R-:W-:Y:S01]  /*9d70*/  IADD3 R4, P1, R0, R199.reuse, RZ ;  /* 0x000000c700047210 */ /* 0x080fe20007f3e0ff */
[----:B---3--:R-:W-:Y:S01]  /*9d80*/  IMAD.X R248, R3, 0x1, R18, P2 ;  /* 0x0000000103f87824 */ /* 0x008fe200010e0612 */
[----:B------:R-:W-:Y:S01]  /*9d90*/  IADD3 R252, P2, R2, R199, RZ ;  /* 0x000000c702fc7210 */ /* 0x000fe20007f5e0ff */
[----:B------:R-:W-:Y:S01]  /*9da0*/  IMAD R198, R198, 0x5, RZ ;  /* 0x00000005c6c67824 */ /* 0x000fe200078e02ff */
[----:B------:R2:W-:Y:S01]  /*9db0*/  STL [R1+0x57c], R250 ;  /* 0x00057cfa01007387 */ /* 0x0005e20000100800 */
[----:B------:R-:W-:Y:S01]  /*9dc0*/  IMAD.MOV.U32 R199, RZ, RZ, c[0x0][0x188] ;  /* 0x00006200ffc77624 */ /* 0x000fe200078e00ff */
[----:B------:R-:W-:Y:S01]  /*9dd0*/  CS2R R70, SRZ ;  /* 0x0000000000467805 */ /* 0x000fe2000001ff00 */
[----:B-1----:R-:W-:Y:S01]  /*9de0*/  IMAD.X R249, R5, 0x1, R14, P4 ;  /* 0x0000000105f97824 */ /* 0x002fe200020e060e */
[----:B------:R1:W-:Y:S01]  /*9df0*/  STL [R1+0x574], R251 ;  /* 0x000574fb01007387 */ /* 0x0003e20000100800 */
[----:B------:R-:W-:Y:S01]  /*9e00*/  IMAD.SHL.U32 R199, R199, 0x4, RZ ;  /* 0x00000004c7c77824 */ /* 0x000fe200078e00ff */
[----:B------:R-:W-:Y:S01]  /*9e10*/  SHF.R.S32.HI R18, RZ, 0x1f, R198 ;  /* 0x0000001fff127819 */ /* 0x000fe200000114c6 */
[C---:B------:R-:W-:Y:S01]  /*9e20*/  IMAD.X R15, R3.reuse, 0x1, R20, P1 ;  /* 0x00000001030f7824 */ /* 0x040fe200008e0614 */
[----:B------:R3:W-:Y:S01]  /*9e30*/  STL [R1+0x260], R13 ;  /* 0x0002600d01007387 */ /* 0x0007e20000100800 */
[----:B------:R-:W-:Y:S01]  /*9e40*/  CS2R R72, SRZ ;  /* 0x0000000000487805 */ /* 0x000fe2000001ff00 */
[C---:B--2---:R-:W-:Y:S01]  /*9e50*/  IMAD.X R250, R3.reuse, 0x1, R16, P0 ;  /* 0x0000000103fa7824 */ /* 0x044fe200000e0610 */
[----:B------:R-:W-:Y:S01]  /*9e60*/  SHF.R.S32.HI R16, RZ, 0x1f, R199 ;  /* 0x0000001fff107819 */ /* 0x000fe200000114c7 */
[----:B------:R2:W-:Y:S01]  /*9e70*/  STL [R1+0x50], R4 ;  /* 0x0000500401007387 */ /* 0x0005e20000100800 */
[----:B------:R-:W-:Y:S01]  /*9e80*/  CS2R R74, SRZ ;  /* 0x00000000004a7805 */ /* 0x000fe2000001ff00 */
[----:B-1----:R-:W-:Y:S01]  /*9e90*/  IMAD.X R251, R3, 0x1, R14, P3 ;  /* 0x0000000103fb7824 */ /* 0x002fe200018e060e */
[----:B------:R-:W-:-:S02]  /*9ea0*/  IADD3 R14, P3, R2, R199, RZ ;  /* 0x000000c7020e7210 */ /* 0x000fc40007f7e0ff */
[-C--:B---3--:R-:W-:Y:S02]  /*9eb0*/  IADD3 R13, P0, R2, R198.reuse, RZ ;  /* 0x000000c6020d7210 */ /* 0x088fe40007f1e0ff */
[----:B--2---:R-:W-:-:S03]  /*9ec0*/  IADD3 R4, P4, R0, R198, RZ ;  /* 0x000000c600047210 */ /* 0x004fc60007f9e0ff */
[----:B------:R-:W-:Y:S01]  /*9ed0*/  STL [R1+0x54], R13 ;  /* 0x0000540d01007387 */ /* 0x000fe20000100800 */
[----:B------:R-:W-:-:S03]  /*9ee0*/  IMAD.MOV.U32 R198, RZ, RZ, c[0x0][0x188] ;  /* 0x00006200ffc67624 */ /* 0x000fc600078e00ff */
[----:B------:R1:W-:Y:S01]  /*9ef0*/  STL [R1+0x58], R4 ;  /* 0x0000580401007387 */ /* 0x0003e20000100800 */
[----:B------:R-:W-:-:S03]  /*9f00*/  IMAD R198, R198, 0x3, RZ ;  /* 0x00000003c6c67824 */ /* 0x000fc600078e02ff */
[----:B------:R2:W-:Y:S01]  /*9f10*/  STL [R1+0x5c], R14 ;  /* 0x00005c0e01007387 */ /* 0x0005e20000100800 */
[----:B-1----:R-:W-:Y:S01]  /*9f20*/  IMAD.X R4, R5, 0x1, R12, P6 ;  /* 0x0000000105047824 */ /* 0x002fe200030e060c */
[----:B------:R-:W-:Y:S01]  /*9f30*/  IADD3 R13, P6, R0, R199, RZ ;  /* 0x000000c7000d7210 */ /* 0x000fe20007fde0ff */
[----:B------:R-:W-:Y:S01]  /*9f40*/  IMAD.MOV.U32 R199, RZ, RZ, c[0x0][0x188] ;  /* 0x00006200ffc77624 */ /* 0x000fe200078e00ff */
[----:B--2---:R-:W-:Y:S02]  /*9f50*/  SHF.R.S32.HI R14, RZ, 0x1f, R198 ;  /* 0x0000001fff0e7819 */ /* 0x004fe400000114c6 */
[----:B------:R1:W-:Y:S01]  /*9f60*/  STL [R1+0x270], R4 ;  /* 0x0002700401007387 */ /* 0x0003e20000100800 */
[----:B------:R-:W-:-:S03]  /*9f70*/  IMAD.SHL.U32 R199, R199, 0x2, RZ ;  /* 0x00000002c7c77824 */ /* 0x000fc600078e00ff */
[----:B------:R2:W-:Y:S01]  /*9f80*/  STL [R1+0x60], R13 ;  /* 0x0000600d01007387 */ /* 0x0005e20000100800 */
[----:B-1----:R-:W-:Y:S01]  /*9f90*/  IMAD.X R4, R3, 0x1, R12, P5 ;  /* 0x0000000103047824 */ /* 0x002fe200028e060c */
[----:B------:R-:W-:Y:S01]  /*9fa0*/  IADD3 R12, P5, R2, R198, RZ ;  /* 0x000000c6020c7210 */ /* 0x000fe20007fbe0ff */
[----:B--2---:R-:W-:-:S03]  /*9fb0*/  IMAD.X R13, R5, 0x1, R20, P2 ;  /* 0x00000001050d7824 */ /* 0x004fc600010e0614 */
[----:B------:R1:W-:Y:S01]  /*9fc0*/  STL [R1+0x274], R4 ;  /* 0x0002740401007387 */ /* 0x0003e20000100800 */
[----:B------:R-:W-:-:S03]  /*9fd0*/  CS2R R20, SRZ ;  /* 0x0000000000147805 */ /* 0x000fc6000001ff00 */
[----:B------:R2:W-:Y:S04]  /*9fe0*/  STL [R1+0x64], R12 ;  /* 0x0000640c01007387 */ /* 0x0005e80000100800 */
[----:B------:R3:W-:Y:S01]  /*9ff0*/  STL [R1+0x278], R13 ;  /* 0x0002780d01007387 */ /* 0x0007e20000100800 */
[----:B-1----:R-:W-:Y:S01]  /*a000*/  IADD3 R4, P2, R0, R198, RZ ;  /* 0x000000c600047210 */ /* 0x002fe20007f5e0ff */
[----:B------:R-:W-:Y:S01]  /*a010*/  IMAD.MOV.U32 R198, RZ, RZ, c[0x0][0x188] ;  /* 0x00006200ffc67624 */ /* 0x000fe200078e00ff */
[----:B--2---:R-:W-:-:S03]  /*a020*/  SHF.R.S32.HI R12, RZ, 0x1f, R199 ;  /* 0x0000001fff0c7819 */ /* 0x004fc600000114c7 */
[----:B------:R1:W-:Y:S01]  /*a030*/  STL [R1+0x68], R4 ;  /* 0x0000680401007387 */ /* 0x0003e20000100800 */
[----:B------:R-:W-:Y:S01]  /*a040*/  IMAD.SHL.U32 R198, R198, 0x20, RZ ;  /* 0x00000020c6c67824 */ /* 0x000fe200078e00ff */
[-C--:B---3--:R-:W-:Y:S02]  /*a050*/  IADD3 R13, P1, R2, R199.reuse, RZ ;  /* 0x000000c7020d7210 */ /* 0x088fe40007f3e0ff */
[----:B------:R2:W-:Y:S04]  /*a060*/  STL [R1+0x27c], R15 ;  /* 0x00027c0f01007387 */ /* 0x0005e80000100800 */
[----:B------:R3:W-:Y:S01]  /*a070*/  STL [R1+0x6c], R13 ;  /* 0x00006c0d01007387 */ /* 0x0007e20000100800 */
[----:B-1----:R-:W-:Y:S01]  /*a080*/  IMAD.X R4, R5, 0x1, R18, P0 ;  /* 0x0000000105047824 */ /* 0x002fe200000e0612 */
[----:B--2---:R-:W-:-:S04]  /*a090*/  IADD3 R15, P0, R0, R199, RZ ;  /* 0x000000c7000f7210 */ /* 0x004fc80007f1e0ff */
[----:B------:R1:W-:Y:S01]  /*a0a0*/  STL [R1+0x280], R4 ;  /* 0x0002800401007387 */ /* 0x0003e20000100800 */
[----:B---3--:R-:W-:-:S03]  /*a0b0*/  IMAD.X R13, R3, 0x1, R18, P4 ;  /* 0x00000001030d7824 */ /* 0x008fc600020e0612 */
[----:B------:R2:W-:Y:S04]  /*a0c0*/  STL [R1+0x80], R15 ;  /* 0x0000800f01007387 */ /* 0x0005e80000100800 */
[----:B------:R-:W3:Y:S01]  /*a0d0*/  S2R R199, SR_TID.X ;  /* 0x0000000000c77919 */ /* 0x000ee20000002100 */
[----:B-1----:R-:W-:-:S03]  /*a0e0*/  IADD3 R4, P4, R2, c[0x0][0x188], RZ ;  /* 0x0000620002047a10 */ /* 0x002fc60007f9e0ff */
[----:B------:R1:W-:Y:S01]  /*a0f0*/  STL [R1+0x284], R13 ;  /* 0x0002840d01007387 */ /* 0x0003e20000100800 */
[----:B------:R-:W-:Y:S01]  /*a100*/  SHF.L.U64.HI R2, R2, 0x2, R5 ;  /* 0x0000000202027819 */ /* 0x000fe20000010205 */
[--C-:B--2---:R-:W-:Y:S02]  /*a110*/  IMAD.X R15, R5, 0x1, R16.reuse, P3 ;  /* 0x00000001050f7824 */ /* 0x104fe400018e0610 */
[----:B------:R2:W-:Y:S04]  /*a120*/  STL [R1+0x84], R4 ;  /* 0x0000840401007387 */ /* 0x0005e80000100800 */
[----:B------:R4:W-:Y:S01]  /*a130*/  STL [R1+0x288], R15 ;  /* 0x0002880f01007387 */ /* 0x0009e20000100800 */
[C---:B-1----:R-:W-:Y:S02]  /*a140*/  IADD3 R13, P3, R0.reuse, c[0x0][0x188], RZ ;  /* 0x00006200000d7a10 */ /* 0x042fe40007f7e0ff */
[----:B------:R-:W-:Y:S01]  /*a150*/  SHF.L.U64.HI R0, R0, 0x2, R3 ;  /* 0x0000000200007819 */ /* 0x000fe20000010203 */
[----:B--2---:R-:W-:-:S02]  /*a160*/  IMAD.X R4, R3, 0x1, R16, P6 ;  /* 0x0000000103047824 */ /* 0x004fc400030e0610 */
[----:B------:R1:W-:Y:S01]  /*a170*/  STL [R1+0x88], R13 ;  /* 0x0000880d01007387 */ /* 0x0003e20000100800 */
[----:B----4-:R-:W-:-:S03]  /*a180*/  IMAD.X R15, R5, 0x1, R14, P5 ;  /* 0x00000001050f7824 */ /* 0x010fc600028e060e */
[----:B------:R2:W-:Y:S04]  /*a190*/  STL [R1+0x28c], R4 ;  /* 0x00028c0401007387 */ /* 0x0005e80000100800 */
[----:B------:R-:W-:Y:S01]  /*a1a0*/  STL [R1+0x4bc], R15 ;  /* 0x0004bc0f01007387 */ /* 0x000fe20000100800 */
[----:B-1----:R-:W-:Y:S02]  /*a1b0*/  IMAD.X R13, R3, 0x1, R14, P2 ;  /* 0x00000001030d7824 */ /* 0x002fe400010e060e */
[----:B---3--:R-:W-:Y:S02]  /*a1c0*/  IMAD.SHL.U32 R14, R199, 0x2, RZ ;  /* 0x00000002c70e7824 */ /* 0x008fe400078e00ff */
[--C-:B--2---:R-:W-:Y:S01]  /*a1d0*/  IMAD.X R4, R5, 0x1, R12.reuse, P1 ;  /* 0x0000000105047824 */ /* 0x104fe200008e060c */
[----:B------:R-:W-:Y:S01]  /*a1e0*/  STL [R1+0x4c0], R13 ;  /* 0x0004c00d01007387 */ /* 0x000fe20000100800 */
[----:B------:R-:W-:-:S03]  /*a1f0*/  IMAD.X R12, R3, 0x1, R12, P0 ;  /* 0x00000001030c7824 */ /* 0x000fc600000e060c */
[----:B------:R1:W-:Y:S04]  /*a200*/  STL [R1+0x4c4], R4 ;  /* 0x0004c40401007387 */ /* 0x0003e80000100800 */
[----:B------:R2:W-:Y:S04]  /*a210*/  STL [R1+0x560], R12 ;  /* 0x0005600c01007387 */ /* 0x0005e80000100800 */
[----:B------:R3:W-:Y:S01]  /*a220*/  STL [R1+0x554], R2 ;  /* 0x0005540201007387 */ /* 0x0007e20000100800 */
[----:B-1----:R-:W-:Y:S01]  /*a230*/  IMAD.X R4, R5, 0x1, R229, P4 ;  /* 0x0000000105047824 */ /* 0x002fe200020e06e5 */
[----:B------:R-:W-:Y:S01]  /*a240*/  SHF.R.S32.HI R5, RZ, 0x1f, R230 ;  /* 0x0000001fff057819 */ /* 0x000fe200000114e6 */
[----:B--2---:R-:W-:-:S03]  /*a250*/  IMAD.MOV.U32 R12, RZ, RZ, 0x14 ;  /* 0x00000014ff0c7424 */ /* 0x004fc600078e00ff */
[----:B------:R1:W-:Y:S01]  /*a260*/  STL [R1+0x564], R4 ;  /* 0x0005640401007387 */ /* 0x0003e20000100800 */
[----:B------:R-:W-:Y:S01]  /*a270*/  LEA.HI R5, R5, R230, RZ, 0x5 ;  /* 0x000000e605057211 */ /* 0x000fe200078f28ff */
[----:B---3--:R-:W-:Y:S01]  /*a280*/  IMAD.X R2, R3, 0x1, R229, P3 ;  /* 0x0000000103027824 */ /* 0x008fe200018e06e5 */
[----:B------:R-:W-:Y:S01]  /*a290*/  CS2R R230, SRZ ;  /* 0x0000000000e67805 */ /* 0x000fe2000001ff00 */
[----:B------:R-:W-:-:S03]  /*a2a0*/  CS2R R228, SRZ ;  /* 0x0000000000e47805 */ /* 0x000fc6000001ff00 */
[----:B------:R2:W-:Y:S01]  /*a2b0*/  STL [R1+0x568], R2 ;  /* 0x0005680201007387 */ /* 0x0005e20000100800 */
[----:B-1----:R-:W-:-:S03]  /*a2c0*/  SHF.R.S32.HI R4, RZ, 0x1f, R198 ;  /* 0x0000001fff047819 */ /* 0x002fc600000114c6 */
[----:B------:R1:W-:Y:S02]  /*a2d0*/  STL [R1+0x550], R0 ;  /* 0x0005500001007387 */ /* 0x0003e40000100800 */
[----:B------:R-:W-:Y:S02]  /*a2e0*/  IMAD R19, R4, 0x14, RZ ;  /* 0x0000001404137824 */ /* 0x000fe400078e02ff */
[----:B------:R3:W-:Y:S01]  /*a2f0*/  STL [R1+0x11c], R5 ;  /* 0x00011c0501007387 */ /* 0x0007e20000100800 */
[----:B--2---:R-:W-:Y:S02]  /*a300*/  SHF.R.S32.HI R2, RZ, 0x1f, R197 ;  /* 0x0000001fff027819 */ /* 0x004fe400000114c5 */
[----:B-1----:R-:W-:-:S03]  /*a310*/  LOP3.LUT R0, R199, 0x7, RZ, 0xc0, !PT ;  /* 0x00000007c7007812 */ /* 0x002fc600078ec0ff */
[----:B------:R-:W-:Y:S02]  /*a320*/  IMAD R17, R2, 0x14, RZ ;  /* 0x0000001402117824 */ /* 0x000fe400078e02ff */
[-C--:B------:R-:W-:Y:S02]  /*a330*/  IMAD.WIDE.U32 R2, R197, R12.reuse, c[0x0][0x168] ;  /* 0x00005a00c5027625 */ /* 0x080fe400078e000c */
[----:B------:R-:W-:Y:S02]  /*a340*/  CS2R R196, SRZ ;  /* 0x0000000000c47805 */ /* 0x000fe4000001ff00 */
[----:B------:R-:W-:Y:S02]  /*a350*/  IMAD R15, R0, 0x90, RZ ;  /* 0x00000090000f7824 */ /* 0x000fe400078e02ff */
[----:B------:R-:W-:-:S03]  /*a360*/  IMAD.WIDE.U32 R12, R198, R12, c[0x0][0x160] ;  /* 0x00005800c60c7625 */ /* 0x000fc600078e000c */
[----:B------:R-:W-:Y:S01]  /*a370*/  LOP3.LUT R4, R15, 0x30, R14, 0x78, !PT ;  /* 0x000000300f047812 */ /* 0x000fe200078e780e */
[----:B---3--:R-:W-:Y:S01]  /*a380*/  IMAD.MOV.U32 R5, RZ, RZ, R2 ;  /* 0x000000ffff057224 */ /* 0x008fe200078e0002 */
[----:B------:R-:W-:Y:S01]  /*a390*/  CS2R R14, SRZ ;  /* 0x00000000000e7805 */ /* 0x000fe2000001ff00 */
[----:B------:R-:W-:Y:S02]  /*a3a0*/  IMAD.IADD R0, R3, 0x1, R17 ;  /* 0x0000000103007824 */ /* 0x000fe400078e0211 */
[----:B------:R1:W-:Y:S01]  /*a3b0*/  STL [R1+0x120], R4 ;  /* 0x0001200401007387 */ /* 0x0003e20000100800 */
[----:B------:R-:W-:Y:S01]  /*a3c0*/  IMAD.IADD R2, R13, 0x1, R19 ;  /* 0x000000010d027824 */ /* 0x000fe200078e0213 */
[----:B------:R-:W-:Y:S01]  /*a3d0*/  CS2R R16, SRZ ;  /* 0x0000000000107805 */ /* 0x000fe2000001ff00 */
[----:B------:R-:W-:Y:S01]  /*a3e0*/  IMAD.MOV.U32 R3, RZ, RZ, R12 ;  /* 0x000000ffff037224 */ /* 0x000fe200078e000c */
[----:B------:R-:W-:Y:S01]  /*a3f0*/  STL [R1+0x244], RZ ;  /* 0x000244ff01007387 */ /* 0x000fe20000100800 */
[----:B------:R-:W-:Y:S01]  /*a400*/  IMAD.MOV.U32 R13, RZ, RZ, 0x4 ;  /* 0x00000004ff0d7424 */ /* 0x000fe200078e00ff */
[----:B------:R-:W-:Y:S01]  /*a410*/  CS2R R18, SRZ ;  /* 0x0000000000127805 */ /* 0x000fe2000001ff00 */
[----:B------:R-:W-:-:S02]  /*a420*/  IMAD.MOV.U32 R12, RZ, RZ, -0x1 ;  /* 0xffffffffff0c7424 */ /* 0x000fc400078e00ff */
[----:B-1----:R-:W-:Y:S02]  /*a430*/  IMAD.SHL.U32 R4, R199, 0x20, RZ ;  /* 0x00000020c7047824 */ /* 0x002fe400078e00ff */
[----:B------:R-:W-:-:S03]  /*a440*/  CS2R R198, SRZ ;  /* 0x0000000000c67805 */ /* 0x000fc6000001ff00 */
[----:B------:R-:W-:Y:S04]  /*a450*/  STL [R1+0x56c], R4 ;  /* 0x00056c0401007387 */ /* 0x000fe80000100800 */
[----:B------:R-:W-:Y:S04]  /*a460*/  STL [R1+0x230], R13 ;  /* 0x0002300d01007387 */ /* 0x000fe80000100800 */
[----:B------:R1:W-:Y:S04]  /*a470*/  STL [R1+0x234], R12 ;  /* 0x0002340c01007387 */ /* 0x0003e80000100800 */
[----:B------:R-:W-:Y:S04]  /*a480*/  STL [R1+0x10], RZ ;  /* 0x000010ff01007387 */ /* 0x000fe80000100800 */
[----:B------:R-:W-:Y:S01]  /*a490*/  STL [R1+0x14], RZ ;  /* 0x000014ff01007387 */ /* 0x000fe20000100800 */
[----:B-1----:R-:W-:-:S03]  /*a4a0*/  CS2R R12, SRZ ;  /* 0x00000000000c7805 */ /* 0x002fc6000001ff00 */
[----:B------:R-:W-:Y:S04]  /*a4b0*/  STL [R1+0x18], RZ ;  /* 0x000018ff01007387 */ /* 0x000fe80000100800 */
        /* <DEDUP_REMOVED lines=49> */
[----:B------:R-:W-:Y:S04]  /*a7d0*/  STL [R1], RZ ;  /* 0x000000ff01007387 */ /* 0x000fe80000100800 */
        /* <DEDUP_REMOVED lines=11> */
[----:B------:R1:W-:Y:S04]  /*a890*/  STL [R1+0x558], R7 ;  /* 0x0005580701007387 */ /* 0x0003e80000100800 */
[----:B-1----:R-:W2:Y:S04]  /*a8a0*/  LDL.LU R7, [R1+0x698] ;  /* 0x0006980001077983 */ /* 0x002ea80000300800 */
[----:B------:R2:W-:Y:S02]  /*a8b0*/  STL [R1+0x54c], R6 ;  /* 0x00054c0601007387 */ /* 0x0005e40000100800 */
[----:B--2---:R-:W-:-:S02]  /*a8c0*/  SHF.L.U64.HI R6, R7, 0x2, R10 ;  /* 0x0000000207067819 */ /* 0x004fc4000001020a */
[----:B------:R-:W2:Y:S04]  /*a8d0*/  LDL.LU R10, [R1+0x694] ;  /* 0x00069400010a7983 */ /* 0x000ea80000300800 */
[----:B------:R1:W-:Y:S02]  /*a8e0*/  STL [R1+0x548], R6 ;  /* 0x0005480601007387 */ /* 0x0003e40000100800 */
[----:B-1----:R-:W-:Y:S01]  /*a8f0*/  IMAD.SHL.U32 R6, R7, 0x4, RZ ;  /* 0x0000000407067824 */ /* 0x002fe200078e00ff */
[C---:B------:R-:W-:Y:S02]  /*a900*/  SHF.L.U64.HI R7, R8.reuse, 0x2, R11 ;  /* 0x0000000208077819 */ /* 0x040fe4000001020b */
[----:B------:R-:W3:Y:S04]  /*a910*/  LDL.LU R11, [R1+0x690] ;  /* 0x00069000010b7983 */ /* 0x000ee80000300800 */
[----:B------:R1:W-:Y:S04]  /*a920*/  STL [R1+0x544], R6 ;  /* 0x0005440601007387 */ /* 0x0003e80000100800 */
[----:B------:R-:W-:Y:S01]  /*a930*/  STL [R1+0x540], R7 ;  /* 0x0005400701007387 */ /* 0x000fe20000100800 */
[----:B-1----:R-:W-:Y:S01]  /*a940*/  IMAD.SHL.U32 R6, R8, 0x4, RZ ;  /* 0x0000000408067824 */ /* 0x002fe200078e00ff */
[----:B------:R-:W-:-:S02]  /*a950*/  SHF.L.U64.HI R8, R9, 0x2, R76 ;  /* 0x0000000209087819 */ /* 0x000fc4000001024c */
[----:B------:R-:W4:Y:S04]  /*a960*/  LDL.LU R76, [R1+0x68c] ;  /* 0x00068c00014c7983 */ /* 0x000f280000300800 */
[----:B------:R1:W-:Y:S04]  /*a970*/  STL [R1+0x53c], R6 ;  /* 0x00053c0601007387 */ /* 0x0003e80000100800 */
[----:B------:R-:W-:Y:S01]  /*a980*/  STL [R1+0x538], R8 ;  /* 0x0005380801007387 */ /* 0x000fe20000100800 */
[----:B-1----:R-:W-:Y:S01]  /*a990*/  IMAD.SHL.U32 R6, R9, 0x4, RZ ;  /* 0x0000000409067824 */ /* 0x002fe200078e00ff */
[----:B--2---:R-:W-:-:S02]  /*a9a0*/  SHF.L.U64.HI R7, R10, 0x2, R77 ;  /* 0x000000020a077819 */ /* 0x004fc4000001024d */
[----:B------:R-:W2:Y:S04]  /*a9b0*/  LDL.LU R77, [R1+0x688] ;  /* 0x00068800014d7983 */ /* 0x000ea80000300800 */
[----:B------:R1:W-:Y:S04]  /*a9c0*/  STL [R1+0x534], R6 ;  /* 0x0005340601007387 */ /* 0x0003e80000100800 */
[----:B------:R-:W-:Y:S01]  /*a9d0*/  STL [R1+0x530], R7 ;  /* 0x0005300701007387 */ /* 0x000fe20000100800 */
[----:B-1----:R-:W-:Y:S01]  /*a9e0*/  IMAD.SHL.U32 R6, R10, 0x4, RZ ;  /* 0x000000040a067824 */ /* 0x002fe200078e00ff */
[----:B---3--:R-:W-:-:S02]  /*a9f0*/  SHF.L.U64.HI R8, R11, 0x2, R78 ;  /* 0x000000020b087819 */ /* 0x008fc4000001024e */
[----:B------:R-:W3:Y:S04]  /*aa00*/  LDL.LU R78, [R1+0x684] ;  /* 0x00068400014e7983 */ /* 0x000ee80000300800 */
[----:B------:R1:W-:Y:S04]  /*aa10*/  STL [R1+0x52c], R6 ;  /* 0x00052c0601007387 */ /* 0x0003e80000100800 */
[----:B------:R-:W-:Y:S01]  /*aa20*/  STL [R1+0x528], R8 ;  /* 0x0005280801007387 */ /* 0x000fe20000100800 */
[----:B-1----:R-:W-:Y:S01]  /*aa30*/  IMAD.SHL.U32 R6, R11, 0x4, RZ ;  /* 0x000000040b067824 */ /* 0x002fe200078e00ff */
[----:B----4-:R-:W-:-:S02]  /*aa40*/  SHF.L.U64.HI R7, R76, 0x2, R79 ;  /* 0x000000024c077819 */ /* 0x010fc4000001024f */
        /* <DEDUP_REMOVED lines=32> */
[----:B------:R2:W-:Y:S01]  /*ac50*/  STL [R1+0x4f0], R7 ;  /* 0x0004f00701007387 */ /* 0x0005e20000100800 */
[----:B-1----:R-:W-:Y:S01]  /*ac60*/  IMAD.SHL.U32 R6, R82, 0x4, RZ ;  /* 0x0000000452067824 */ /* 0x002fe200078e00ff */
[C---:B--2---:R-:W-:Y:S01]  /*ac70*/  SHF.L.U64.HI R8, R83.reuse, 0x2, R88 ;  /* 0x0000000253087819 */ /* 0x044fe20000010258 */
[----:B------:R-:W-:Y:S01]  /*ac80*/  IMAD.SHL.U32 R7, R83, 0x4, RZ ;  /* 0x0000000453077824 */ /* 0x000fe200078e00ff */
[----:B------:R-:W2:Y:S04]  /*ac90*/  LDL.LU R88, [R1+0x664] ;  /* 0x0006640001587983 */ /* 0x000ea80000300800 */
[----:B------:R3:W-:Y:S04]  /*aca0*/  STL [R1+0x4ec], R6 ;  /* 0x0004ec0601007387 */ /* 0x0007e80000100800 */
[----:B------:R-:W-:Y:S01]  /*acb0*/  STL [R1+0x4e8], R8 ;  /* 0x0004e80801007387 */ /* 0x000fe20000100800 */
[----:B---3--:R-:W-:-:S03]  /*acc0*/  SHF.L.U64.HI R6, R84, 0x2, R86 ;  /* 0x0000000254067819 */ /* 0x008fc60000010256 */
[----:B------:R-:W3:Y:S04]  /*acd0*/  LDL.LU R86, [R1+0x660] ;  /* 0x0006600001567983 */ /* 0x000ee80000300800 */
[----:B------:R1:W-:Y:S04]  /*ace0*/  STL [R1+0x4e4], R7 ;  /* 0x0004e40701007387 */ /* 0x0003e80000100800 */
[----:B------:R-:W3:Y:S01]  /*acf0*/  LDL.LU R10, [R1+0x10c] ;  /* 0x00010c00010a7983 */ /* 0x000ee20000300800 */
[----:B-1----:R-:W-:-:S03]  /*ad00*/  IMAD.SHL.U32 R7, R84, 0x4, RZ ;  /* 0x0000000454077824 */ /* 0x002fc600078e00ff */
[----:B------:R4:W-:Y:S04]  /*ad10*/  STL [R1+0x4e0], R6 ;  /* 0x0004e00601007387 */ /* 0x0009e80000100800 */
[----:B------:R1:W-:Y:S01]  /*ad20*/  STL [R1+0x4dc], R7 ;  /* 0x0004dc0701007387 */ /* 0x0003e20000100800 */
[----:B----4-:R-:W-:-:S03]  /*ad30*/  SHF.L.U64.HI R6, R85, 0x2, R87 ;  /* 0x0000000255067819 */ /* 0x010fc60000010257 */
[----:B------:R-:W4:Y:S01]  /*ad40*/  LDL.LU R87, [R1+0x65c] ;  /* 0x00065c0001577983 */ /* 0x000f220000300800 */
[----:B-1----:R-:W-:-:S03]  /*ad50*/  IMAD.SHL.U32 R7, R85, 0x4, RZ ;  /* 0x0000000455077824 */ /* 0x002fc600078e00ff */
[----:B------:R-:W4:Y:S04]  /*ad60*/  LDL.LU R9, [R1+0x110] ;  /* 0x0001100001097983 */ /* 0x000f280000300800 */
[----:B------:R3:W-:Y:S04]  /*ad70*/  STL [R1+0x4d8], R6 ;  /* 0x0004d80601007387 */ /* 0x0007e80000100800 */
[----:B------:R-:W4:Y:S04]  /*ad80*/  LDL.LU R8, [R1+0x114] ;  /* 0x0001140001087983 */ /* 0x000f280000300800 */
[----:B------:R1:W-:Y:S01]  /*ad90*/  STL [R1+0x4d4], R7 ;  /* 0x0004d40701007387 */ /* 0x0003e20000100800 */
[----:B--2---:R-:W-:-:S02]  /*ada0*/  SHF.L.U64.HI R76, R88, 0x2, R91 ;  /* 0x00000002584c7819 */ /* 0x004fc4000001025b */
[C---:B---3--:R-:W-:Y:S01]  /*adb0*/  SHF.L.U64.HI R6, R86.reuse, 0x2, R89 ;  /* 0x0000000256067819 */ /* 0x048fe20000010259 */
[----:B------:R-:W-:Y:S01]  /*adc0*/  IMAD.SHL.U32 R11, R86, 0x4, RZ ;  /* 0x00000004560b7824 */ /* 0x000fe200078e00ff */
[----:B------:R-:W2:Y:S04]  /*add0*/  LDL.LU R89, [R1+0x658] ;  /* 0x0006580001597983 */ /* 0x000ea80000300800 */
[----:B-1----:R-:W3:Y:S04]  /*ade0*/  LDL.LU R7, [R1+0x118] ;  /* 0x0001180001077983 */ /* 0x002ee80000300800 */
[----:B------:R1:W-:Y:S04]  /*adf0*/  STL [R1+0x4d0], R6 ;  /* 0x0004d00601007387 */ /* 0x0003e80000100800 */
[----:B-1----:R-:W3:Y:S04]  /*ae00*/  LDL.LU R6, [R1+0x124] ;  /* 0x0001240001067983 */ /* 0x002ee80000300800 */
[----:B------:R1:W-:Y:S01]  /*ae10*/  STL [R1+0x4cc], R11 ;  /* 0x0004cc0b01007387 */ /* 0x0003e20000100800 */
[----:B----4-:R-:W-:-:S03]  /*ae20*/  SHF.L.U64.HI R77, R87, 0x2, R90 ;  /* 0x00000002574d7819 */ /* 0x010fc6000001025a */
[----:B------:R-:W4:Y:S04]  /*ae30*/  LDL.LU R90, [R1+0x654] ;  /* 0x00065400015a7983 */ /* 0x000f280000300800 */
[----:B------:R-:W-:Y:S04]  /*ae40*/  STL [R1+0x4c8], R77 ;  /* 0x0004c84d01007387 */ /* 0x000fe80000100800 */
[----:B------:R-:W3:Y:S01]  /*ae50*/  LDL.LU R91, [R1+0x650] ;  /* 0x00065000015b7983 */ /* 0x000ee20000300800 */
[----:B-1----:R-:W-:-:S05]  /*ae60*/  IMAD.SHL.U32 R11, R87, 0x4, RZ ;  /* 0x00000004570b7824 */ /* 0x002fca00078e00ff */
[----:B------:R1:W-:Y:S04]  /*ae70*/  STL [R1+0x4b8], R11 ;  /* 0x0004b80b01007387 */ /* 0x0003e80000100800 */
[----:B------:R-:W-:Y:S01]  /*ae80*/  STL [R1+0x4b4], R76 ;  /* 0x0004b44c01007387 */ /* 0x000fe20000100800 */
[----:B-1----:R-:W-:Y:S01]  /*ae90*/  IMAD.SHL.U32 R11, R88, 0x4, RZ ;  /* 0x00000004580b7824 */ /* 0x002fe200078e00ff */
[C---:B--2---:R-:W-:Y:S02]  /*aea0*/  SHF.L.U64.HI R77, R89.reuse, 0x2, R92 ;  /* 0x00000002594d7819 */ /* 0x044fe4000001025c */
[----:B------:R-:W2:Y:S04]  /*aeb0*/  LDL.LU R92, [R1+0x64c] ;  /* 0x00064c00015c7983 */ /* 0x000ea80000300800 */
[----:B------:R1:W-:Y:S04]  /*aec0*/  STL [R1+0x4b0], R11 ;  /* 0x0004b00b01007387 */ /* 0x0003e80000100800 */
[----:B------:R3:W-:Y:S01]  /*aed0*/  STL [R1+0x4ac], R77 ;  /* 0x0004ac4d01007387 */ /* 0x0007e20000100800 */
[----:B-1----:R-:W-:Y:S01]  /*aee0*/  IMAD.SHL.U32 R11, R89, 0x4, RZ ;  /* 0x00000004590b7824 */ /* 0x002fe200078e00ff */
[----:B----4-:R-:W-:-:S02]  /*aef0*/  SHF.L.U64.HI R76, R90, 0x2, R93 ;  /* 0x000000025a4c7819 */ /* 0x010fc4000001025d */
[----:B------:R-:W4:Y:S04]  /*af00*/  LDL.LU R93, [R1+0x648] ;  /* 0x00064800015d7983 */ /* 0x000f280000300800 */
[----:B------:R1:W-:Y:S01]  /*af10*/  STL [R1+0x4a8], R11 ;  /* 0x0004a80b01007387 */ /* 0x0003e20000100800 */
[----:B---3--:R-:W-:-:S03]  /*af20*/  SHF.L.U64.HI R77, R91, 0x2, R94 ;  /* 0x000000025b4d7819 */ /* 0x008fc6000001025e */
        /* <DEDUP_REMOVED lines=13> */
[----:B------:R1:W-:Y:S04]  /*b000*/  STL [R1+0x490], R11 ;  /* 0x0004900b01007387 */ /* 0x0003e80000100800 */
[----:B------:R-:W-:Y:S01]  /*b010*/  STL [R1+0x48c], R77 ;  /* 0x00048c4d01007387 */ /* 0x000fe20000100800 */
[----:B---3--:R-:W-:-:S03]  /*b020*/  SHF.L.U64.HI R76, R94, 0x2, R97 ;  /* 0x000000025e4c7819 */ /* 0x008fc60000010261 */
        /* <DEDUP_REMOVED lines=19> */
[----:B-1----:R-:W-:-:S05]  /*b160*/  IMAD.SHL.U32 R11, R97, 0x4, RZ ;  /* 0x00000004610b7824 */ /* 0x002fca00078e00ff */
[----:B------:R-:W-:Y:S01]  /*b170*/  STL [R1+0x468], R11 ;  /* 0x0004680b01007387 */ /* 0x000fe20000100800 */
[C---:B--2---:R-:W-:Y:S01]  /*b180*/  SHF.L.U64.HI R76, R98.reuse, 0x2, R10 ;  /* 0x00000002624c7819 */ /* 0x044fe2000001020a */
[----:B------:R-:W-:-:S04]  /*b190*/  IMAD.SHL.U32 R10, R98, 0x4, RZ ;  /* 0x00000004620a7824 */ /* 0x000fc800078e00ff */
[----:B------:R-:W-:Y:S04]  /*b1a0*/  STL [R1+0x464], R76 ;  /* 0x0004644c01007387 */ /* 0x000fe80000100800 */
[----:B------:R1:W-:Y:S02]  /*b1b0*/  STL [R1+0x460], R10 ;  /* 0x0004600a01007387 */ /* 0x0003e40000100800 */
[C---:B-1----:R-:W-:Y:S01]  /*b1c0*/  SHF.L.U64.HI R10, R100.reuse, 0x2, R8 ;  /* 0x00000002640a7819 */ /* 0x042fe20000010208 */
[----:B------:R-:W-:Y:S01]  /*b1d0*/  IMAD.SHL.U32 R8, R100, 0x4, RZ ;  /* 0x0000000464087824 */ /* 0x000fe200078e00ff */
[C---:B----4-:R-:W-:Y:S01]  /*b1e0*/  SHF.L.U64.HI R11, R99.reuse, 0x2, R9 ;  /* 0x00000002630b7819 */ /* 0x050fe20000010209 */
[----:B------:R-:W-:-:S04]  /*b1f0*/  IMAD.SHL.U32 R9, R99, 0x4, RZ ;  /* 0x0000000463097824 */ /* 0x000fc800078e00ff */
[----:B------:R-:W-:Y:S04]  /*b200*/  STL [R1+0x45c], R11 ;  /* 0x00045c0b01007387 */ /* 0x000fe80000100800 */
[----:B------:R3:W-:Y:S04]  /*b210*/  STL [R1+0x458], R9 ;  /* 0x0004580901007387 */ /* 0x0007e80000100800 */
[----:B------:R-:W-:Y:S04]  /*b220*/  STL [R1+0x454], R10 ;  /* 0x0004540a01007387 */ /* 0x000fe80000100800 */
[----:B------:R1:W-:Y:S01]  /*b230*/  STL [R1+0x450], R8 ;  /* 0x0004500801007387 */ /* 0x0003e20000100800 */
[C---:B---3--:R-:W-:Y:S01]  /*b240*/  SHF.L.U64.HI R9, R101.reuse, 0x2, R7 ;  /* 0x0000000265097819 */ /* 0x048fe20000010207 */
[----:B------:R-:W-:-:S04]  /*b250*/  IMAD.SHL.U32 R7, R101, 0x4, RZ ;  /* 0x0000000465077824 */ /* 0x000fc800078e00ff */
[----:B------:R-:W-:Y:S01]  /*b260*/  STL [R1+0x44c], R9 ;  /* 0x00044c0901007387 */ /* 0x000fe20000100800 */
[----:B-1----:R-:W-:-:S03]  /*b270*/  SHF.L.U64.HI R8, R102, 0x2, R6 ;  /* 0x0000000266087819 */ /* 0x002fc60000010206 */
[----:B------:R1:W-:Y:S04]  /*b280*/  STL [R1+0x448], R7 ;  /* 0x0004480701007387 */ /* 0x0003e80000100800 */
[----:B------:R2:W-:Y:S01]  /*b290*/  STL [R1+0x444], R8 ;  /* 0x0004440801007387 */ /* 0x0005e20000100800 */
[----:B-1----:R-:W-:-:S03]  /*b2a0*/  SHF.L.U64.HI R7, R103, 0x2, R106 ;  /* 0x0000000267077819 */ /* 0x002fc6000001026a */
[----:B------:R-:W3:Y:S01]  /*b2b0*/  LDL.LU R106, [R1+0x628] ;  /* 0x00062800016a7983 */ /* 0x000ee20000300800 */
[----:B------:R-:W-:Y:S01]  /*b2c0*/  IMAD.SHL.U32 R6, R102, 0x4, RZ ;  /* 0x0000000466067824 */ /* 0x000fe200078e00ff */
[----:B--2---:R-:W-:-:S04]  /*b2d0*/  SHF.L.U64.HI R8, R104, 0x2, R107 ;  /* 0x0000000268087819 */ /* 0x004fc8000001026b */
[----:B------:R1:W-:Y:S04]  /*b2e0*/  STL [R1+0x440], R6 ;  /* 0x0004400601007387 */ /* 0x0003e80000100800 */
[----:B------:R2:W-:Y:S04]  /*b2f0*/  STL [R1+0x43c], R7 ;  /* 0x00043c0701007387 */ /* 0x0005e80000100800 */
[----:B------:R-:W4:Y:S01]  /*b300*/  LDL.LU R107, [R1+0x624] ;  /* 0x00062400016b7983 */ /* 0x000f220000300800 */
[----:B-1----:R-:W-:Y:S01]  /*b310*/  IMAD.SHL.U32 R6, R103, 0x4, RZ ;  /* 0x0000000467067824 */ /* 0x002fe200078e00ff */
[----:B--2---:R-:W-:-:S04]  /*b320*/  SHF.L.U64.HI R7, R105, 0x2, R108 ;  /* 0x0000000269077819 */ /* 0x004fc8000001026c */
[----:B------:R1:W-:Y:S04]  /*b330*/  STL [R1+0x438], R6 ;  /* 0x0004380601007387 */ /* 0x0003e80000100800 */
[----:B------:R3:W-:Y:S04]  /*b340*/  STL [R1+0x434], R8 ;  /* 0x0004340801007387 */ /* 0x0007e80000100800 */
[----:B------:R-:W2:Y:S01]  /*b350*/  LDL.LU R108, [R1+0x620] ;  /* 0x00062000016c7983 */ /* 0x000ea20000300800 */
[----:B-1----:R-:W-:-:S05]  /*b360*/  IMAD.SHL.U32 R6, R104, 0x4, RZ ;  /* 0x0000000468067824 */ /* 0x002fca00078e00ff */
[----:B------:R1:W-:Y:S04]  /*b370*/  STL [R1+0x430], R6 ;  /* 0x0004300601007387 */ /* 0x0003e80000100800 */
[----:B------:R4:W-:Y:S01]  /*b380*/  STL [R1+0x42c], R7 ;  /* 0x00042c0701007387 */ /* 0x0009e20000100800 */
[----:B---3--:R-:W-:-:S03]  /*b390*/  SHF.L.U64.HI R8, R106, 0x2, R109 ;  /* 0x000000026a087819 */ /* 0x008fc6000001026d */
[----:B------:R-:W3:Y:S01]  /*b3a0*/  LDL.LU R109, [R1+0x61c] ;  /* 0x00061c00016d7983 */ /* 0x000ee20000300800 */
[----:B-1----:R-:W-:-:S05]  /*b3b0*/  IMAD.SHL.U32 R6, R105, 0x4, RZ ;  /* 0x0000000469067824 */ /* 0x002fca00078e00ff */
[----:B------:R1:W-:Y:S04]  /*b3c0*/  STL [R1+0x428], R6 ;  /* 0x0004280601007387 */ /* 0x0003e80000100800 */
[----:B------:R2:W-:Y:S01]  /*b3d0*/  STL [R1+0x424], R8 ;  /* 0x0004240801007387 */ /* 0x0005e20000100800 */
[----:B----4-:R-:W-:-:S03]  /*b3e0*/  SHF.L.U64.HI R7, R107, 0x2, R110 ;  /* 0x000000026b077819 */ /* 0x010fc6000001026e */
[----:B------:R-:W4:Y:S01]  /*b3f0*/  LDL.LU R110, [R1+0x618] ;  /* 0x00061800016e7983 */ /* 0x000f220000300800 */
[----:B-1----:R-:W-:-:S05]  /*b400*/  IMAD.SHL.U32 R6, R106, 0x4, RZ ;  /* 0x000000046a067824 */ /* 0x002fca00078e00ff */
[----:B------:R1:W-:Y:S04]  /*b410*/  STL [R1+0x420], R6 ;  /* 0x0004200601007387 */ /* 0x0003e80000100800 */
[----:B------:R3:W-:Y:S01]  /*b420*/  STL [R1+0x41c], R7 ;  /* 0x00041c0701007387 */ /* 0x0007e20000100800 */
[----:B--2---:R-:W-:-:S03]  /*b430*/  SHF.L.U64.HI R8, R108, 0x2, R111 ;  /* 0x000000026c087819 */ /* 0x004fc6000001026f */
        /* <DEDUP_REMOVED lines=111> */
[----:B-1----:R-:W-:Y:S02]  /*bb30*/  IMAD.SHL.U32 R6, R129, 0x4, RZ ;  /* 0x0000000481067824 */ /* 0x002fe400078e00ff */
[----:B------:R-:W-:-:S03]  /*bb40*/  IMAD.SHL.U32 R7, R130, 0x4, RZ ;  /* 0x0000000482077824 */ /* 0x000fc600078e00ff */
[----:B------:R1:W-:Y:S01]  /*bb50*/  STL [R1+0x368], R6 ;  /* 0x0003680601007387 */ /* 0x0003e20000100800 */
[----:B----4-:R-:W-:-:S03]  /*bb60*/  SHF.L.U64.HI R9, R131, 0x2, R166 ;  /* 0x0000000283097819 */ /* 0x010fc600000102a6 */
[----:B-1----:R-:W4:Y:S04]  /*bb70*/  LDL.LU R6, [R1+0x260] ;  /* 0x0002600001067983 */ /* 0x002f280000300800 */
[----:B------:R2:W-:Y:S04]  /*bb80*/  STL [R1+0x364], R8 ;  /* 0x0003640801007387 */ /* 0x0005e80000100800 */
[----:B------:R1:W-:Y:S04]  /*bb90*/  STL [R1+0x360], R7 ;  /* 0x0003600701007387 */ /* 0x0003e80000100800 */
[----:B------:R-:W4:Y:S01]  /*bba0*/  LDL.LU R166, [R1+0x5b8] ;  /* 0x0005b80001a67983 */ /* 0x000f220000300800 */
[----:B--2---:R-:W-:-:S03]  /*bbb0*/  SHF.L.U64.HI R8, R164, 0x2, R167 ;  /* 0x00000002a4087819 */ /* 0x004fc600000102a7 */
[----:B------:R3:W-:Y:S01]  /*bbc0*/  STL [R1+0x35c], R9 ;  /* 0x00035c0901007387 */ /* 0x0007e20000100800 */
[----:B-1----:R-:W-:-:S03]  /*bbd0*/  IMAD.SHL.U32 R7, R131, 0x4, RZ ;  /* 0x0000000483077824 */ /* 0x002fc600078e00ff */
[----:B------:R-:W2:Y:S04]  /*bbe0*/  LDL.LU R167, [R1+0x5b4] ;  /* 0x0005b40001a77983 */ /* 0x000ea80000300800 */
[----:B------:R1:W-:Y:S04]  /*bbf0*/  STL [R1+0x358], R7 ;  /* 0x0003580701007387 */ /* 0x0003e80000100800 */
[----:B------:R-:W-:Y:S01]  /*bc00*/  STL [R1+0x354], R8 ;  /* 0x0003540801007387 */ /* 0x000fe20000100800 */
[----:B---3--:R-:W-:-:S03]  /*bc10*/  SHF.L.U64.HI R9, R165, 0x2, R204 ;  /* 0x00000002a5097819 */ /* 0x008fc600000102cc */
[----:B------:R-:W3:Y:S01]  /*bc20*/  LDL.LU R204, [R1+0x5b0] ;  /* 0x0005b00001cc7983 */ /* 0x000ee20000300800 */
[----:B-1----:R-:W-:-:S05]  /*bc30*/  IMAD.SHL.U32 R7, R164, 0x4, RZ ;  /* 0x00000004a4077824 */ /* 0x002fca00078e00ff */
[----:B------:R1:W-:Y:S04]  /*bc40*/  STL [R1+0x350], R7 ;  /* 0x0003500701007387 */ /* 0x0003e80000100800 */
[----:B------:R2:W-:Y:S01]  /*bc50*/  STL [R1+0x34c], R9 ;  /* 0x00034c0901007387 */ /* 0x0005e20000100800 */
[----:B-1----:R-:W-:Y:S01]  /*bc60*/  IMAD.SHL.U32 R7, R165, 0x4, RZ ;  /* 0x00000004a5077824 */ /* 0x002fe200078e00ff */
[----:B----4-:R-:W-:Y:S02]  /*bc70*/  SHF.L.U64.HI R8, R166, 0x2, R205 ;  /* 0x00000002a6087819 */ /* 0x010fe400000102cd */
[----:B------:R-:W4:Y:S04]  /*bc80*/  LDL.LU R205, [R1+0x5ac] ;  /* 0x0005ac0001cd7983 */ /* 0x000f280000300800 */
[----:B------:R1:W-:Y:S01]  /*bc90*/  STL [R1+0x348], R7 ;  /* 0x0003480701007387 */ /* 0x0003e20000100800 */
[----:B--2---:R-:W-:-:S03]  /*bca0*/  SHF.L.U64.HI R9, R167, 0x2, R206 ;  /* 0x00000002a7097819 */ /* 0x004fc600000102ce */
[----:B------:R3:W-:Y:S04]  /*bcb0*/  STL [R1+0x344], R8 ;  /* 0x0003440801007387 */ /* 0x0007e80000100800 */
[----:B------:R-:W2:Y:S01]  /*bcc0*/  LDL.LU R206, [R1+0x5a8] ;  /* 0x0005a80001ce7983 */ /* 0x000ea20000300800 */
[----:B-1----:R-:W-:-:S05]  /*bcd0*/  IMAD.SHL.U32 R7, R166, 0x4, RZ ;  /* 0x00000004a6077824 */ /* 0x002fca00078e00ff */
        /* <DEDUP_REMOVED lines=10> */
[----:B------:R1:W-:Y:S04]  /*bd80*/  STL [R1+0x330], R7 ;  /* 0x0003300701007387 */ /* 0x0003e80000100800 */
[----:B------:R3:W-:Y:S01]  /*bd90*/  STL [R1+0x32c], R9 ;  /* 0x00032c0901007387 */ /* 0x0007e20000100800 */
[----:B--2---:R-:W-:-:S03]  /*bda0*/  SHF.L.U64.HI R8, R206, 0x2, R237 ;  /* 0x00000002ce087819 */ /* 0x004fc600000102ed */
        /* <DEDUP_REMOVED lines=38> */
[----:B------:R-:W-:Y:S04]  /*c010*/  STL [R1+0x2f0], R7 ;  /* 0x0002f00701007387 */ /* 0x000fe80000100800 */
[----:B------:R-:W-:Y:S04]  /*c020*/  STL [R1+0x2ec], R9 ;  /* 0x0002ec0901007387 */ /* 0x000fe80000100800 */
[----:B------:R1:W-:Y:S04]  /*c030*/  STL [R1+0x2e8], R8 ;  /* 0x0002e80801007387 */ /* 0x0003e80000100800 */
[----:B-1----:R-:W3:Y:S01]  /*c040*/  LDL.LU R8, [R1+0x270] ;  /* 0x0002700001087983 */ /* 0x002ee20000300800 */
[C---:B----4-:R-:W-:Y:S01]  /*c050*/  SHF.L.U64.HI R7, R246.reuse, 0x2, R6 ;  /* 0x00000002f6077819 */ /* 0x050fe20000010206 */
[----:B------:R-:W-:-:S04]  /*c060*/  IMAD.SHL.U32 R6, R246, 0x4, RZ ;  /* 0x00000004f6067824 */ /* 0x000fc800078e00ff */
[----:B------:R1:W-:Y:S04]  /*c070*/  STL [R1+0x2e4], R7 ;  /* 0x0002e40701007387 */ /* 0x0003e80000100800 */
[----:B------:R-:W-:Y:S01]  /*c080*/  STL [R1+0x2e0], R6 ;  /* 0x0002e00601007387 */ /* 0x000fe20000100800 */
[----:B--2---:R-:W-:-:S03]  /*c090*/  SHF.L.U64.HI R9, R247, 0x2, R250 ;  /* 0x00000002f7097819 */ /* 0x004fc600000102fa */
[----:B------:R-:W2:Y:S04]  /*c0a0*/  LDL.LU R250, [R1+0x57c] ;  /* 0x00057c0001fa7983 */ /* 0x000ea80000300800 */
[----:B-1----:R-:W4:Y:S04]  /*c0b0*/  LDL.LU R7, [R1+0x274] ;  /* 0x0002740001077983 */ /* 0x002f280000300800 */
[----:B------:R3:W-:Y:S02]  /*c0c0*/  STL [R1+0x2dc], R9 ;  /* 0x0002dc0901007387 */ /* 0x0007e40000100800 */
[----:B---3--:R-:W-:-:S02]  /*c0d0*/  SHF.L.U64.HI R9, R248, 0x2, R249 ;  /* 0x00000002f8097819 */ /* 0x008fc400000102f9 */
[----:B------:R-:W3:Y:S01]  /*c0e0*/  LDL.LU R249, [R1+0x578] ;  /* 0x0005780001f97983 */ /* 0x000ee20000300800 */
[----:B------:R-:W-:-:S05]  /*c0f0*/  IMAD.SHL.U32 R6, R247, 0x4, RZ ;  /* 0x00000004f7067824 */ /* 0x000fca00078e00ff */
[----:B------:R1:W-:Y:S04]  /*c100*/  STL [R1+0x2d8], R6 ;  /* 0x0002d80601007387 */ /* 0x0003e80000100800 */
[----:B------:R-:W2:Y:S01]  /*c110*/  LDL.LU R94, [R1+0x278] ;  /* 0x00027800015e7983 */ /* 0x000ea20000300800 */
[----:B-1----:R-:W-:-:S03]  /*c120*/  IMAD.SHL.U32 R6, R248, 0x4, RZ ;  /* 0x00000004f8067824 */ /* 0x002fc600078e00ff */
[----:B------:R-:W-:Y:S04]  /*c130*/  STL [R1+0x2d4], R9 ;  /* 0x0002d40901007387 */ /* 0x000fe80000100800 */
[----:B------:R-:W2:Y:S04]  /*c140*/  LDL.LU R93, [R1+0x27c] ;  /* 0x00027c00015d7983 */ /* 0x000ea80000300800 */
[----:B------:R1:W-:Y:S04]  /*c150*/  STL [R1+0x2d0], R6 ;  /* 0x0002d00601007387 */ /* 0x0003e80000100800 */
[----:B------:R-:W4:Y:S04]  /*c160*/  LDL.LU R92, [R1+0x50] ;  /* 0x00005000015c7983 */ /* 0x000f280000300800 */
        /* <DEDUP_REMOVED lines=8> */
[----:B------:R-:W4:Y:S04]  /*c1f0*/  LDL R83, [R1+0x4bc] ;  /* 0x0004bc0001537983 */ /* 0x000f280000100800 */
[----:B------:R-:W4:Y:S04]  /*c200*/  LDL.LU R82, [R1+0x64] ;  /* 0x0000640001527983 */ /* 0x000f280000300800 */
[----:B------:R-:W4:Y:S04]  /*c210*/  LDL R81, [R1+0x4c0] ;  /* 0x0004c00001517983 */ /* 0x000f280000100800 */
[----:B-1----:R-:W4:Y:S04]  /*c220*/  LDL.LU R6, [R1+0x68] ;  /* 0x0000680001067983 */ /* 0x002f280000300800 */
[----:B------:R-:W4:Y:S04]  /*c230*/  LDL.LU R80, [R1+0x4c4] ;  /* 0x0004c40001507983 */ /* 0x000f280000300800 */
[----:B------:R-:W4:Y:S04]  /*c240*/  LDL.LU R79, [R1+0x6c] ;  /* 0x00006c00014f7983 */ /* 0x000f280000300800 */
[----:B------:R-:W4:Y:S01]  /*c250*/  LDL.LU R77, [R1+0x80] ;  /* 0x00008000014d7983 */ /* 0x000f220000300800 */
[----:B---3--:R-:W-:-:S03]  /*c260*/  SHF.L.U64.HI R9, R249, 0x2, R251 ;  /* 0x00000002f9097819 */ /* 0x008fc600000102fb */
[----:B------:R-:W4:Y:S04]  /*c270*/  LDL.LU R251, [R1+0x574] ;  /* 0x0005740001fb7983 */ /* 0x000f280000300800 */
[----:B------:R-:W3:Y:S04]  /*c280*/  LDL R78, [R1+0x560] ;  /* 0x00056000014e7983 */ /* 0x000ee80000100800 */
[----:B------:R-:W3:Y:S04]  /*c290*/  LDL.LU R76, [R1+0x564] ;  /* 0x00056400014c7983 */ /* 0x000ee80000300800 */
[----:B------:R1:W-:Y:S04]  /*c2a0*/  STL [R1+0x2cc], R9 ;  /* 0x0002cc0901007387 */ /* 0x0003e80000100800 */
[----:B------:R-:W3:Y:S04]  /*c2b0*/  LDL.LU R11, [R1+0x84] ;  /* 0x00008400010b7983 */ /* 0x000ee80000300800 */
[----:B------:R-:W3:Y:S04]  /*c2c0*/  LDL.LU R10, [R1+0x568] ;  /* 0x00056800010a7983 */ /* 0x000ee80000300800 */
[----:B-1----:R-:W3:Y:S01]  /*c2d0*/  LDL.LU R9, [R1+0x88] ;  /* 0x0000880001097983 */ /* 0x002ee20000300800 */
[----:B------:R-:W-:Y:S01]  /*c2e0*/  IMAD.SHL.U32 R95, R249, 0x4, RZ ;  /* 0x00000004f95f7824 */ /* 0x000fe200078e00ff */
[C---:B--2---:R-:W-:Y:S01]  /*c2f0*/  SHF.L.U64.HI R8, R250.reuse, 0x2, R8 ;  /* 0x00000002fa087819 */ /* 0x044fe20000010208 */
[----:B------:R-:W-:-:S03]  /*c300*/  IMAD.SHL.U32 R96, R250, 0x4, RZ ;  /* 0x00000004fa607824 */ /* 0x000fc600078e00ff */
[----:B------:R-:W-:Y:S04]  /*c310*/  STL [R1+0x2c8], R95 ;  /* 0x0002c85f01007387 */ /* 0x000fe80000100800 */
[----:B------:R1:W-:Y:S04]  /*c320*/  STL [R1+0x2c4], R8 ;  /* 0x0002c40801007387 */ /* 0x0003e80000100800 */
[----:B-1----:R-:W2:Y:S04]  /*c330*/  LDL.LU R8, [R1+0x11c] ;  /* 0x00011c0001087983 */ /* 0x002ea80000300800 */
[----:B------:R1:W-:Y:S01]  /*c340*/  STL [R1+0x2c0], R96 ;  /* 0x0002c06001007387 */ /* 0x0003e20000100800 */
[----:B----4-:R-:W-:-:S03]  /*c350*/  SHF.L.U64.HI R95, R251, 0x2, R7 ;  /* 0x00000002fb5f7819 */ /* 0x010fc60000010207 */
[----:B------:R-:W4:Y:S01]  /*c360*/  LDL.LU R7, [R1+0x120] ;  /* 0x0001200001077983 */ /* 0x000f220000300800 */
[----:B------:R-:W-:Y:S01]  /*c370*/  IMAD.SHL.U32 R97, R251, 0x4, RZ ;  /* 0x00000004fb617824 */ /* 0x000fe200078e00ff */
[----:B-1----:R-:W-:Y:S02]  /*c380*/  SHF.L.U64.HI R96, R252, 0x2, R94 ;  /* 0x00000002fc607819 */ /* 0x002fe4000001025e */
[----:B------:R1:W-:Y:S01]  /*c390*/  STL [R1+0x2bc], R95 ;  /* 0x0002bc5f01007387 */ /* 0x0003e20000100800 */
[C---:B------:R-:W-:Y:S01]  /*c3a0*/  SHF.L.U64.HI R94, R92.reuse, 0x2, R93 ;  /* 0x000000025c5e7819 */ /* 0x040fe2000001025d */
[----:B------:R-:W-:Y:S01]  /*c3b0*/  IMAD.SHL.U32 R93, R92, 0x4, RZ ;  /* 0x000000045c5d7824 */ /* 0x000fe200078e00ff */
[C---:B------:R-:W-:Y:S01]  /*c3c0*/  SHF.L.U64.HI R92, R90.reuse, 0x2, R91 ;  /* 0x000000025a5c7819 */ /* 0x040fe2000001025b */
[----:B------:R-:W-:Y:S01]  /*c3d0*/  STL [R1+0x2b8], R97 ;  /* 0x0002b86101007387 */ /* 0x000fe20000100800 */
[----:B------:R-:W-:Y:S02]  /*c3e0*/  IMAD.SHL.U32 R91, R90, 0x4, RZ ;  /* 0x000000045a5b7824 */ /* 0x000fe400078e00ff */
[----:B-1----:R-:W-:Y:S01]  /*c3f0*/  IMAD.SHL.U32 R95, R252, 0x4, RZ ;  /* 0x00000004fc5f7824 */ /* 0x002fe200078e00ff */
[----:B------:R-:W-:Y:S01]  /*c400*/  STL [R1+0x2b4], R96 ;  /* 0x0002b46001007387 */ /* 0x000fe20000100800 */
[C---:B------:R-:W-:Y:S01]  /*c410*/  SHF.L.U64.HI R90, R88.reuse, 0x2, R89 ;  /* 0x00000002585a7819 */ /* 0x040fe20000010259 */
[----:B------:R-:W-:-:S02]  /*c420*/  IMAD.SHL.U32 R89, R88, 0x4, RZ ;  /* 0x0000000458597824 */ /* 0x000fc400078e00ff */
[----:B------:R-:W-:Y:S01]  /*c430*/  STL [R1+0x2b0], R95 ;  /* 0x0002b05f01007387 */ /* 0x000fe20000100800 */
[C---:B------:R-:W-:Y:S01]  /*c440*/  SHF.L.U64.HI R88, R86.reuse, 0x2, R87 ;  /* 0x0000000256587819 */ /* 0x040fe20000010257 */
[----:B------:R-:W-:Y:S02]  /*c450*/  IMAD.SHL.U32 R87, R86, 0x4, RZ ;  /* 0x0000000456577824 */ /* 0x000fe400078e00ff */
[----:B------:R-:W-:Y:S01]  /*c460*/  STL [R1+0x2ac], R94 ;  /* 0x0002ac5e01007387 */ /* 0x000fe20000100800 */
[----:B------:R-:W-:-:S03]  /*c470*/  SHF.L.U64.HI R86, R84, 0x2, R85 ;  /* 0x0000000254567819 */ /* 0x000fc60000010255 */
[----:B------:R-:W-:Y:S01]  /*c480*/  STL [R1+0x2a8], R93 ;  /* 0x0002a85d01007387 */ /* 0x000fe20000100800 */
[----:B------:R-:W-:-:S03]  /*c490*/  IMAD.SHL.U32 R85, R84, 0x4, RZ ;  /* 0x0000000454557824 */ /* 0x000fc600078e00ff */
[----:B------:R-:W-:Y:S01]  /*c4a0*/  STL [R1+0x2a4], R92 ;  /* 0x0002a45c01007387 */ /* 0x000fe20000100800 */
[----:B------:R-:W-:-:S03]  /*c4b0*/  SHF.L.U64.HI R84, R82, 0x2, R83 ;  /* 0x0000000252547819 */ /* 0x000fc60000010253 */
[----:B------:R-:W-:Y:S01]  /*c4c0*/  STL [R1+0x2a0], R91 ;  /* 0x0002a05b01007387 */ /* 0x000fe20000100800 */
[----:B------:R-:W-:-:S03]  /*c4d0*/  IMAD.SHL.U32 R83, R82, 0x4, RZ ;  /* 0x0000000452537824 */ /* 0x000fc600078e00ff */
[----:B------:R-:W-:Y:S01]  /*c4e0*/  STL [R1+0x29c], R90 ;  /* 0x00029c5a01007387 */ /* 0x000fe20000100800 */
[----:B------:R-:W-:-:S03]  /*c4f0*/  SHF.L.U64.HI R81, R6, 0x2, R81 ;  /* 0x0000000206517819 */ /* 0x000fc60000010251 */
[----:B------:R-:W-:Y:S04]  /*c500*/  STL [R1+0x298], R89 ;  /* 0x0002985901007387 */ /* 0x000fe80000100800 */
[----:B------:R-:W-:Y:S04]  /*c510*/  STL [R1+0x294], R88 ;  /* 0x0002945801007387 */ /* 0x000fe80000100800 */
[----:B------:R-:W-:Y:S04]  /*c520*/  STL [R1+0x290], R87 ;  /* 0x0002905701007387 */ /* 0x000fe80000100800 */
[----:B------:R-:W-:Y:S01]  /*c530*/  STL [R1+0x28c], R86 ;  /* 0x00028c5601007387 */ /* 0x000fe20000100800 */
[----:B------:R-:W-:-:S03]  /*c540*/  IMAD.SHL.U32 R82, R6, 0x4, RZ ;  /* 0x0000000406527824 */ /* 0x000fc600078e00ff */
[----:B------:R-:W-:Y:S04]  /*c550*/  STL [R1+0x288], R85 ;  /* 0x0002885501007387 */ /* 0x000fe80000100800 */
[----:B------:R-:W-:Y:S04]  /*c560*/  STL [R1+0x284], R84 ;  /* 0x0002845401007387 */ /* 0x000fe80000100800 */
[----:B------:R-:W-:Y:S04]  /*c570*/  STL [R1+0x280], R83 ;  /* 0x0002805301007387 */ /* 0x000fe80000100800 */
[----:B------:R1:W-:Y:S04]  /*c580*/  STL [R1+0x27c], R81 ;  /* 0x00027c5101007387 */ /* 0x0003e80000100800 */
[----:B------:R-:W2:Y:S01]  /*c590*/  S2R R6, SR_TID.X ;  /* 0x0000000000067919 */ /* 0x000ea20000002100 */
[C---:B-1----:R-:W-:Y:S01]  /*c5a0*/  SHF.L.U64.HI R81, R79.reuse, 0x2, R80 ;  /* 0x000000024f517819 */ /* 0x042fe20000010250 */
[----:B------:R-:W-:Y:S01]  /*c5b0*/  IMAD.SHL.U32 R80, R79, 0x4, RZ ;  /* 0x000000044f507824 */ /* 0x000fe200078e00ff */
[C---:B---3--:R-:W-:Y:S01]  /*c5c0*/  SHF.L.U64.HI R79, R77.reuse, 0x2, R78 ;  /* 0x000000024d4f7819 */ /* 0x048fe2000001024e */
[----:B------:R-:W-:Y:S01]  /*c5d0*/  IMAD.SHL.U32 R78, R77, 0x4, RZ ;  /* 0x000000044d4e7824 */ /* 0x000fe200078e00ff */
[----:B------:R-:W-:Y:S01]  /*c5e0*/  STL [R1+0x278], R82 ;  /* 0x0002785201007387 */ /* 0x000fe20000100800 */
[----:B------:R-:W-:-:S03]  /*c5f0*/  SHF.L.U64.HI R77, R11, 0x2, R76 ;  /* 0x000000020b4d7819 */ /* 0x000fc6000001024c */
[----:B------:R-:W-:Y:S01]  /*c600*/  STL [R1+0x274], R81 ;  /* 0x0002745101007387 */ /* 0x000fe20000100800 */
[----:B------:R-:W-:-:S03]  /*c610*/  IMAD.SHL.U32 R76, R11, 0x4, RZ ;  /* 0x000000040b4c7824 */ /* 0x000fc600078e00ff */
[----:B------:R-:W-:Y:S01]  /*c620*/  STL [R1+0x270], R80 ;  /* 0x0002705001007387 */ /* 0x000fe20000100800 */
[----:B------:R-:W-:-:S03]  /*c630*/  SHF.L.U64.HI R11, R9, 0x2, R10 ;  /* 0x00000002090b7819 */ /* 0x000fc6000001020a */
[----:B------:R-:W-:Y:S04]  /*c640*/  STL [R1+0x26c], R79 ;  /* 0x00026c4f01007387 */ /* 0x000fe80000100800 */
[----:B------:R1:W-:Y:S02]  /*c650*/  STL [R1+0x268], R78 ;  /* 0x0002684e01007387 */ /* 0x0003e40000100800 */
[----:B-1----:R-:W-:Y:S02]  /*c660*/  IMAD.SHL.U32 R78, R9, 0x4, RZ ;  /* 0x00000004094e7824 */ /* 0x002fe400078e00ff */
[----:B------:R-:W1:Y:S01]  /*c670*/  S2R R9, SR_TID.X ;  /* 0x0000000000097919 */ /* 0x000e620000002100 */
[----:B--2---:R-:W-:Y:S02]  /*c680*/  LOP3.LUT R6, R6, 0x3, RZ, 0xc0, !PT ;  /* 0x0000000306067812 */ /* 0x004fe400078ec0ff */
[----:B------:R-:W-:-:S03]  /*c690*/  SHF.R.S32.HI R8, RZ, 0x5, R8 ;  /* 0x00000005ff087819 */ /* 0x000fc60000011408 */
[----:B------:R-:W-:Y:S01]  /*c6a0*/  IMAD R6, R6, 0x420, RZ ;  /* 0x0000042006067824 */ /* 0x000fe200078e02ff */
[----:B------:R2:W-:Y:S04]  /*c6b0*/  STL [R1+0x264], R77 ;  /* 0x0002644d01007387 */ /* 0x0005e80000100800 */
[----:B------:R-:W-:Y:S04]  /*c6c0*/  STL [R1+0x260], R76 ;  /* 0x0002604c01007387 */ /* 0x000fe80000100800 */
[----:B------:R3:W-:Y:S04]  /*c6d0*/  STL [R1+0x25c], R11 ;  /* 0x00025c0b01007387 */ /* 0x0007e80000100800 */
[----:B------:R3:W-:Y:S01]  /*c6e0*/  STL [R1+0x258], R78 ;  /* 0x0002584e01007387 */ /* 0x0007e20000100800 */
[----:B-1----:R-:W-:-:S02]  /*c6f0*/  LOP3.LUT R6, R6, 0x5c, R9, 0x78, !PT ;  /* 0x0000005c06067812 */ /* 0x002fc400078e7809 */
[----:B------:R-:W-:Y:S01]  /*c700*/  IADD3 R9, R8, -0x5, RZ ;  /* 0xfffffffb08097810 */ /* 0x000fe20007ffe0ff */
[----:B--2---:R-:W-:Y:S02]  /*c710*/  IMAD.MOV.U32 R77, RZ, RZ, c[0x0][0x18c] ;  /* 0x00006300ff4d7624 */ /* 0x004fe400078e00ff */
[----:B---3--:R-:W-:Y:S02]  /*c720*/  IMAD.MOV.U32 R11, RZ, RZ, c[0x0][0x188] ;  /* 0x00006200ff0b7624 */ /* 0x008fe400078e00ff */
[----:B------:R-:W-:Y:S02]  /*c730*/  IMAD.SHL.U32 R77, R77, 0x20, RZ ;  /* 0x000000204d4d7824 */ /* 0x000fe400078e00ff */
[----:B------:R-:W-:Y:S02]  /*c740*/  IMAD.MOV.U32 R76, RZ, RZ, c[0x0][0x18c] ;  /* 0x00006300ff4c7624 */ /* 0x000fe400078e00ff */
[----:B------:R-:W-:Y:S02]  /*c750*/  IMAD.MOV.U32 R10, RZ, RZ, c[0x0][0x188] ;  /* 0x00006200ff0a7624 */ /* 0x000fe400078e00ff */
[----:B------:R-:W-:Y:S01]  /*c760*/  IMAD.SHL.U32 R11, R11, 0x20, RZ ;  /* 0x000000200b0b7824 */ /* 0x000fe200078e00ff */
[----:B------:R-:W-:Y:S01]  /*c770*/  SHF.R.S32.HI R77, RZ, 0x1f, R77 ;  /* 0x0000001fff4d7819 */ /* 0x000fe2000001144d */
[----:B------:R-:W-:-:S02]  /*c780*/  IMAD.SHL.U32 R76, R76, 0x20, RZ ;  /* 0x000000204c4c7824 */ /* 0x000fc400078e00ff */
[----:B------:R-:W-:Y:S01]  /*c790*/  IMAD.SHL.U32 R10, R10, 0x20, RZ ;  /* 0x000000200a0a7824 */ /* 0x000fe200078e00ff */
[----:B------:R-:W-:Y:S01]  /*c7a0*/  SHF.R.S32.HI R11, RZ, 0x1f, R11 ;  /* 0x0000001fff0b7819 */ /* 0x000fe2000001140b */
[----:B------:R-:W-:Y:S01]  /*c7b0*/  CS2R R164, SRZ ;  /* 0x0000000000a47805 */ /* 0x000fe2000001ff00 */
[----:B------:R-:W-:Y:S01]  /*c7c0*/  SHF.L.U64.HI R76, R76, 0x2, R77 ;  /* 0x000000024c4c7819 */ /* 0x000fe2000001024d */
[----:B------:R-:W-:Y:S01]  /*c7d0*/  CS2R R166, SRZ ;  /* 0x0000000000a67805 */ /* 0x000fe2000001ff00 */
[----:B------:R-:W-:Y:S01]  /*c7e0*/  SHF.L.U64.HI R10, R10, 0x2, R11 ;  /* 0x000000020a0a7819 */ /* 0x000fe2000001020b */
        /* <DEDUP_REMOVED lines=12> */
[----:B----4-:R-:W-:-:S02]  /*c8b0*/  LOP3.LUT R7, R7, 0x400, R4, 0xf8, !PT ;  /* 0x0000040007077812 */ /* 0x010fc400078ef804 */
[----:B------:R1:W5:Y:S04]  /*c8c0*/  LDL.LU R4, [R1+0x570] ;  /* 0x0005700001047983 */ /* 0x0003680000300800 */
[----:B------:R2:W-:Y:S04]  /*c8d0*/  STL [R1+0x24c], R8 ;  /* 0x00024c0801007387 */ /* 0x0005e80000100800 */
[----:B------:R1:W-:Y:S01]  /*c8e0*/  STL [R1+0x248], R7 ;  /* 0x0002480701007387 */ /* 0x0003e20000100800 */
[----:B--2---:R-:W-:Y:S02]  /*c8f0*/  LOP3.LUT R8, R6, 0x20, RZ, 0x3c, !PT ;  /* 0x0000002006087812 */ /* 0x004fe400078e3cff */
[----:B------:R-:W-:Y:S01]  /*c900*/  LOP3.LUT R6, R7, 0x40, RZ, 0x3c, !PT ;  /* 0x0000004007067812 */ /* 0x000fe200078e3cff */
[----:B------:R1:W-:Y:S04]  /*c910*/  STL [R1+0x564], R9 ;  /* 0x0005640901007387 */ /* 0x0003e80000100800 */
[----:B------:R1:W-:Y:S02]  /*c920*/  STL [R1+0x4c4], R6 ;  /* 0x0004c40601007387 */ /* 0x0003e40000100800 */
.L_x_2:
[----:B-1----:R-:W2:Y:S01]  /*c930*/  LDL.LU R6, [R1+0x234] ;  /* 0x0002340001067983 */ /* 0x002ea20000300800 */
[----:B------:R-:W-:-:S04]  /*c940*/  DEPBAR.LE SB0, 0x8 ;  /* 0x000082000000791a */ /* 0x000fc80000000000 */
[----:B------:R-:W3:Y:S04]  /*c950*/  LDL R8, [R1+0x248] ;  /* 0x0002480001087983 */ /* 0x000ee80000100800 */
[----:B------:R-:W1:Y:S04]  /*c960*/  S2R R7, SR_TID.X ;  /* 0x0000000000077919 */ /* 0x000e680000002100 */
[----:B------:R-:W4:Y:S04]  /*c970*/  S2R R10, SR_TID.X ;  /* 0x00000000000a7919 */ /* 0x000f280000002100 */
[----:B------:R-:W-:Y:S04]  /*c980*/  STL.64 [R1+0x630], R98 ;  /* 0x0006306201007387 */ /* 0x000fe80000100a00 */
[----:B------:R-:W-:Y:S04]  /*c990*/  STL.64 [R1+0x628], R96 ;  /* 0x0006286001007387 */ /* 0x000fe80000100a00 */
[----:B-----5:R-:W-:Y:S04]  /*c9a0*/  STL [R1+0x580], R4 ;  /* 0x0005800401007387 */ /* 0x020fe80000100800 */
[----:B------:R-:W-:Y:S01]  /*c9b0*/  STL [R1+0x57c], R3 ;  /* 0x00057c0301007387 */ /* 0x000fe20000100800 */
[----:B-1----:R-:W-:-:S03]  /*c9c0*/  LOP3.LUT R7, R7, 0x3, RZ, 0xc0, !PT ;  /* 0x0000000307077812 */ /* 0x002fc600078ec0ff */
[----:B------:R-:W-:Y:S02]  /*c9d0*/  STL [R1+0x578], R2 ;  /* 0x0005780201007387 */ /* 0x000fe40000100800 */
[C---:B------:R-:W-:Y:S02]  /*c9e0*/  IMAD R9, R7.reuse, 0x420, RZ ;  /* 0x0000042007097824 */ /* 0x040fe400078e02ff */
[----:B------:R-:W-:Y:S01]  /*c9f0*/  STL [R1+0x574], R5 ;  /* 0x0005740501007387 */ /* 0x000fe20000100800 */
[----:B------:R-:W-:Y:S02]  /*ca00*/  IMAD R7, R7, 0x420, RZ ;  /* 0x0000042007077824 */ /* 0x000fe400078e02ff */
[--C-:B----4-:R-:W-:Y:S01]  /*ca10*/  LOP3.LUT R9, R9, 0x5c, R10.reuse, 0x78, !PT ;  /* 0x0000005c09097812 */ /* 0x110fe200078e780a */
[----:B------:R1:W-:Y:S02]  /*ca20*/  STL [R1+0x570], R0 ;  /* 0x0005700001007387 */ /* 0x0003e40000100800 */
[----:B------:R-:W-:-:S02]  /*ca30*/  LOP3.LUT R7, R7, 0x5c, R10, 0x78, !PT ;  /* 0x0000005c07077812 */ /* 0x000fc400078e780a */
[----:B------:R-:W-:Y:S01]  /*ca40*/  LOP3.LUT R9, R9, 0x20, RZ, 0x3c, !PT ;  /* 0x0000002009097812 */ /* 0x000fe200078e3cff */
[----:B------:R-:W-:Y:S01]  /*ca50*/  BAR.SYNC.DEFER_BLOCKING 0x0 ;  /* 0x0000000000007b1d */ /* 0x000fe20000010000 */
[----:B--2---:R-:W-:-:S04]  /*ca60*/  IADD3 R6, R6, 0x1, RZ ;  /* 0x0000000106067810 */ /* 0x004fc80007ffe0ff */
[----:B------:R-:W-:-:S04]  /*ca70*/  ISETP.GT.AND P0, PT, R6, 0x4, PT ;  /* 0x000000040600780c */ /* 0x000fc80003f04270 */
[----:B-1----:R-:W-:-:S05]  /*ca80*/  SEL R0, R6, RZ, !P0 ;  /* 0x000000ff06007207 */ /* 0x002fca0004000000 */
[C---:B------:R-:W-:Y:S01]  /*ca90*/  IMAD R7, R0.reuse, 0x8000, R7 ;  /* 0x0000800000077824 */ /* 0x040fe200078e0207 */
[----:B------:R-:W-:Y:S01]  /*caa0*/  STL [R1+0x234], R0 ;  /* 0x0002340001007387 */ /* 0x000fe20000100800 */
[C---:B------:R-:W-:Y:S02]  /*cab0*/  IMAD R6, R0.reuse, 0x8000, R9 ;  /* 0x0000800000067824 */ /* 0x040fe400078e0209 */
[----:B---3--:R-:W-:Y:S01]  /*cac0*/  IMAD R252, R0, 0x4000, R8 ;  /* 0x0000400000fc7824 */ /* 0x008fe200078e0208 */
[----:B------:R-:W-:Y:S04]  /*cad0*/  LDS R124, [R7+0x100] ;  /* 0x00010000077c7984 */ /* 0x000fe80000000800 */
[----:B------:R-:W-:Y:S04]  /*cae0*/  LDS R126, [R7+0x1100] ;  /* 0x00110000077e7984 */ /* 0x000fe80000000800 */
[----:B------:R-:W-:Y:S04]  /*caf0*/  LDS R125, [R6+0x100] ;  /* 0x00010000067d7984 */ /* 0x000fe80000000800 */
[----:B------:R-:W-:Y:S04]  /*cb00*/  LDS R127, [R6+0x1100] ;  /* 0x00110000067f7984 */ /* 0x000fe80000000800 */
[----:B------:R-:W1:Y:S04]  /*cb10*/  LDSM.16.M88.4 R8, [R252+0x28000] ;  /* 0x02800000fc08783b */ /* 0x000e680000000200 */
[----:B------:R-:W-:Y:S04]  /*cb20*/  LDS R120, [R7+0x180] ;  /* 0x0001800007787984 */ /* 0x000fe80000000800 */
[----:B------:R-:W-:Y:S04]  /*cb30*/  LDS R122, [R7+0x1180] ;  /* 0x00118000077a7984 */ /* 0x000fe80000000800 */
[----:B------:R-:W-:Y:S04]  /*cb40*/  LDS R121, [R6+0x180] ;  /* 0x0001800006797984 */ /* 0x000fe80000000800 */
[----:B------:R-:W2:Y:S04]  /*cb50*/  LDS R123, [R6+0x1180] ;  /* 0x00118000067b7984 */ /* 0x000ea80000000800 */
[----:B------:R-:W-:Y:S04]  /*cb60*/  LDS R116, [R7+0x200] ;  /* 0x0002000007747984 */ /* 0x000fe80000000800 */
[----:B------:R-:W-:Y:S04]  /*cb70*/  LDS R118, [R7+0x1200] ;  /* 0x0012000007767984 */ /* 0x000fe80000000800 */
[----:B------:R-:W-:Y:S04]  /*cb80*/  LDS R117, [R6+0x200] ;  /* 0x0002000006757984 */ /* 0x000fe80000000800 */
[----:B------:R-:W-:Y:S04]  /*cb90*/  LDS R119, [R6+0x1200] ;  /* 0x0012000006777984 */ /* 0x000fe80000000800 */
[----:B------:R-:W-:Y:S04]  /*cba0*/  LDS R112, [R7+0x280] ;  /* 0x0002800007707984 */ /* 0x000fe80000000800 */
[----:B------:R-:W-:Y:S01]  /*cbb0*/  LDS R114, [R7+0x1280] ;  /* 0x0012800007727984 */ /* 0x000fe20000000800 */
[-C--:B-1----:R-:W-:Y:S03]  /*cbc0*/  HMMA.1688.F32.TF32 R172, R124, R8.reuse, R172 ;  /* 0x000000087cac723c */ /* 0x082fe600000810ac */
[----:B------:R-:W-:Y:S04]  /*cbd0*/  LDS R113, [R6+0x280] ;  /* 0x0002800006717984 */ /* 0x000fe80000000800 */
[----:B------:R-:W-:Y:S04]  /*cbe0*/  LDS R115, [R6+0x1280] ;  /* 0x0012800006737984 */ /* 0x000fe80000000800 */
[----:B------:R-:W-:Y:S04]  /*cbf0*/  LDS R128, [R7+0x80] ;  /* 0x0000800007807984 */ /* 0x000fe80000000800 */
[----:B------:R-:W-:Y:S01]  /*cc00*/  LDS R130, [R7+0x1080] ;  /* 0x0010800007827984 */ /* 0x000fe20000000800 */
[----:B--2---:R-:W-:Y:S03]  /*cc10*/  HMMA.1688.F32.TF32 R96, R120, R8, R188 ;  /* 0x000000087860723c */ /* 0x004fe600000810bc */
[----:B------:R-:W-:Y:S04]  /*cc20*/  LDS R129, [R6+0x80] ;  /* 0x0000800006817984 */ /* 0x000fe80000000800 */
[----:B------:R-:W1:Y:S04]  /*cc30*/  LDS R131, [R6+0x1080] ;  /* 0x0010800006837984 */ /* 0x000e680000000800 */
[----:B------:R-:W-:Y:S04]  /*cc40*/  LDS R108, [R7+0x300] ;  /* 0x00030000076c7984 */ /* 0x000fe80000000800 */
[----:B------:R-:W-:Y:S04]  /*cc50*/  LDS R110, [R7+0x1300] ;  /* 0x00130000076e7984 */ /* 0x000fe80000000800 */
[----:B------:R-:W-:Y:S04]  /*cc60*/  LDS R109, [R6+0x300] ;  /* 0x00030000066d7984 */ /* 0x000fe80000000800 */
[----:B------:R-:W2:Y:S01]  /*cc70*/  LDS R111, [R6+0x1300] ;  /* 0x00130000066f7984 */ /* 0x000ea20000000800 */
[----:B------:R-:W-:-:S02]  /*cc80*/  IMAD.MOV.U32 R5, RZ, RZ, R98 ;  /* 0x000000ffff057224 */ /* 0x000fc400078e0062 */
[----:B------:R-:W-:Y:S01]  /*cc90*/  IMAD.MOV.U32 R0, RZ, RZ, R99 ;  /* 0x000000ffff007224 */ /* 0x000fe200078e0063 */
[----:B------:R-:W-:Y:S04]  /*cca0*/  LDS R104, [R7+0x380] ;  /* 0x0003800007687984 */ /* 0x000fe80000000800 */
[----:B------:R-:W-:Y:S04]  /*ccb0*/  LDS R106, [R7+0x1380] ;  /* 0x00138000076a7984 */ /* 0x000fe80000000800 */
[----:B------:R-:W-:Y:S04]  /*ccc0*/  LDS R105, [R6+0x380] ;  /* 0x0003800006697984 */ /* 0x000fe80000000800 */
[----:B------:R-:W3:Y:S04]  /*ccd0*/  LDS R107, [R6+0x1380] ;  /* 0x00138000066b7984 */ /* 0x000ee80000000800 */
[----:B------:R-:W-:Y:S04]  /*cce0*/  STL.64 [R1+0x50], R172 ;  /* 0x000050ac01007387 */ /* 0x000fe80000100a00 */
[----:B------:R4:W-:Y:S01]  /*ccf0*/  STL.64 [R1+0x58], R174 ;  /* 0x000058ae01007387 */ /* 0x0009e20000100a00 */
[-C--:B-1----:R-:W-:Y:S03]  /*cd00*/  HMMA.1688.F32.TF32 R244, R128, R8.reuse, R176 ;  /* 0x0000000880f4723c */ /* 0x082fe600000810b0 */
[----:B------:R1:W-:Y:S04]  /*cd10*/  STL.64 [R1+0x90], R96 ;  /* 0x0000906001007387 */ /* 0x0003e80000100a00 */
[----:B------:R-:W2:Y:S01]  /*cd20*/  LDSM.16.M88.4 R176, [R252+0x28800] ;  /* 0x02880000fcb0783b */ /* 0x000ea20000000200 */
[-C--:B----4-:R-:W-:Y:S03]  /*cd30*/  HMMA.1688.F32.TF32 R172, R116, R8.reuse, R184 ;  /* 0x0000000874ac723c */ /* 0x090fe600000810b8 */
[----:B------:R-:W4:Y:S04]  /*cd40*/  LDL.LU.64 R248, [R1+0x10] ;  /* 0x0000100001f87983 */ /* 0x000f280000300a00 */
[----:B------:R-:W-:Y:S01]  /*cd50*/  LDS R100, [R7] ;  /* 0x0000000007647984 */ /* 0x000fe20000000800 */
[-C--:B-1----:R-:W-:Y:S03]  /*cd60*/  HMMA.1688.F32.TF32 R96, R112, R8.reuse, R180 ;  /* 0x000000087060723c */ /* 0x082fe600000810b4 */
[----:B------:R-:W-:Y:S04]  /*cd70*/  LDS R102, [R7+0x1000] ;  /* 0x0010000007667984 */ /* 0x000fe80000000800 */
[----:B------:R-:W-:Y:S04]  /*cd80*/  LDS R101, [R6] ;  /* 0x0000000006657984 */ /* 0x000fe80000000800 */
[----:B------:R-:W1:Y:S04]  /*cd90*/  LDS R103, [R6+0x1000] ;  /* 0x0010000006677984 */ /* 0x000e680000000800 */
[----:B------:R-:W1:Y:S04]  /*cda0*/  LDSM.16.M88.4 R180, [R252+0x29000] ;  /* 0x02900000fcb4783b */ /* 0x000e680000000200 */
[----:B------:R-:W-:Y:S04]  /*cdb0*/  STL.64 [R1+0x110], R172 ;  /* 0x000110ac01007387 */ /* 0x000fe80000100a00 */
[----:B------:R2:W-:Y:S04]  /*cdc0*/  STL.64 [R1+0x118], R174 ;  /* 0x000118ae01007387 */ /* 0x0005e80000100a00 */
[----:B------:R-:W4:Y:S04]  /*cdd0*/  LDL.LU.64 R250, [R1+0x18] ;  /* 0x0000180001fa7983 */ /* 0x000f280000300a00 */
[----:B------:R-:W-:Y:S01]  /*cde0*/  STL.64 [R1+0x150], R96 ;  /* 0x0001506001007387 */ /* 0x000fe20000100a00 */
[-C--:B--2---:R-:W-:Y:S03]  /*cdf0*/  HMMA.1688.F32.TF32 R172, R108, R8.reuse, R192 ;  /* 0x000000086cac723c */ /* 0x084fe600000810c0 */
[----:B------:R3:W-:Y:S04]  /*ce00*/  STL.64 [R1+0x158], R98 ;  /* 0x0001586201007387 */ /* 0x0007e80000100a00 */
[----:B------:R-:W-:Y:S01]  /*ce10*/  LDSM.16.M88.4 R188, [R252+0x2a000] ;  /* 0x02a00000fcbc783b */ /* 0x000fe20000000200 */
[----:B---3--:R-:W-:Y:S08]  /*ce20*/  HMMA.1688.F32.TF32 R96, R104, R8, R196 ;  /* 0x000000086860723c */ /* 0x008ff000000810c4 */
[-C--:B------:R-:W-:Y:S07]  /*ce30*/  HMMA.1688.F32.TF32 R152, R116, R176.reuse, R152 ;  /* 0x000000b07498723c */ /* 0x080fee0000081098 */
[----:B------:R-:W-:Y:S04]  /*ce40*/  STL.64 [R1+0x1b8], R172 ;  /* 0x0001b8ac01007387 */ /* 0x000fe80000100a00 */
[----:B------:R-:W-:Y:S01]  /*ce50*/  STL.64 [R1+0x1c0], R174 ;  /* 0x0001c0ae01007387 */ /* 0x000fe20000100a00 */
[-C--:B-1----:R-:W-:Y:S03]  /*ce60*/  HMMA.1688.F32.TF32 R184, R100, R176.reuse, R232 ;  /* 0x000000b064b8723c */ /* 0x082fe600000810e8 */
[----:B------:R-:W1:Y:S04]  /*ce70*/  LDSM.16.M88.4 R172, [R252+0x29800] ;  /* 0x02980000fcac783b */ /* 0x000e680000000200 */
[----:B------:R-:W-:Y:S01]  /*ce80*/  STL.64 [R1+0x1f8], R96 ;  /* 0x0001f86001007387 */ /* 0x000fe20000100a00 */
[-C--:B------:R-:W-:Y:S03]  /*ce90*/  HMMA.1688.F32.TF32 R204, R124, R176.reuse, R160 ;  /* 0x000000b07ccc723c */ /* 0x080fe600000810a0 */
[----:B------:R2:W-:Y:S05]  /*cea0*/  STL.64 [R1+0x200], R98 ;  /* 0x0002006201007387 */ /* 0x0005ea0000100a00 */
[-C--:B------:R-:W-:Y:S08]  /*ceb0*/  HMMA.1688.F32.TF32 R236, R120, R176.reuse, R156 ;  /* 0x000000b078ec723c */ /* 0x080ff0000008109c */
[-C--:B--2---:R-:W-:Y:S08]  /*cec0*/  HMMA.1688.F32.TF32 R96, R112, R176.reuse, R148 ;  /* 0x000000b07060723c */ /* 0x084ff00000081094 */
[-C--:B------:R-:W-:Y:S01]  /*ced0*/  HMMA.1688.F32.TF32 R148, R108, R176.reuse, R144 ;  /* 0x000000b06c94723c */ /* 0x080fe20000081090 */
[----:B------:R-:W-:Y:S04]  /*cee0*/  STL.64 [R1+0x98], R152 ;  /* 0x0000989801007387 */ /* 0x000fe80000100a00 */
[----:B------:R-:W-:Y:S03]  /*cef0*/  STL.64 [R1+0xa0], R154 ;  /* 0x0000a09a01007387 */ /* 0x000fe60000100a00 */
[----:B------:R-:W-:Y:S07]  /*cf00*/  HMMA.1688.F32.TF32 R168, R128, R176, R168 ;  /* 0x000000b080a8723c */ /* 0x000fee00000810a8 */
[----:B------:R2:W-:Y:S01]  /*cf10*/  STL.64 [R1+0x100], R96 ;  /* 0x0001006001007387 */ /* 0x0005e20000100a00 */
[----:B------:R-:W-:Y:S03]  /*cf20*/  HMMA.1688.F32.TF32 R224, R100, R8, R224 ;  /* 0x0000000864e0723c */ /* 0x000fe600000810e0 */
[----:B------:R3:W-:Y:S04]  /*cf30*/  STL.64 [R1+0x108], R98 ;  /* 0x0001086201007387 */ /* 0x0007e80000100a00 */
[----:B--2---:R-:W1:Y:S04]  /*cf40*/  LDL.LU.64 R96, [R1+0x70] ;  /* 0x0000700001607983 */ /* 0x004e680000300a00 */
[----:B------:R-:W-:Y:S04]  /*cf50*/  STL.64 [R1+0x140], R148 ;  /* 0x0001409401007387 */ /* 0x000fe80000100a00 */
[----:B------:R-:W-:Y:S04]  /*cf60*/  STL.64 [R1+0x148], R150 ;  /* 0x0001489601007387 */ /* 0x000fe80000100a00 */
[----:B---3--:R-:W1:Y:S01]  /*cf70*/  LDL.LU.64 R98, [R1+0x78] ;  /* 0x0000780001627983 */ /* 0x008e620000300a00 */
[----:B------:R-:W-:Y:S08]  /*cf80*/  HMMA.1688.F32.TF32 R144, R104, R176, R164 ;  /* 0x000000b06890723c */ /* 0x000ff000000810a4 */
[-C--:B------:R-:W-:Y:S08]  /*cf90*/  HMMA.1688.F32.TF32 R232, R116, R180.reuse, R132 ;  /* 0x000000b474e8723c */ /* 0x080ff00000081084 */
[-C--:B------:R-:W-:Y:S07]  /*cfa0*/  HMMA.1688.F32.TF32 R36, R112, R180.reuse, R36 ;  /* 0x000000b47024723c */ /* 0x080fee0000081024 */
[----:B------:R-:W-:Y:S04]  /*cfb0*/  STL.64 [R1+0x1a8], R144 ;  /* 0x0001a89001007387 */ /* 0x000fe80000100a00 */
[----:B------:R-:W-:Y:S04]  /*cfc0*/  STL.64 [R1+0x1b0], R146 ;  /* 0x0001b09201007387 */ /* 0x000fe80000100a00 */
[----:B------:R-:W-:Y:S04]  /*cfd0*/  STL [R1+0x620], R232 ;  /* 0x000620e801007387 */ /* 0x000fe80000100800 */
[----:B------:R-:W-:Y:S04]  /*cfe0*/  STL [R1+0x61c], R233 ;  /* 0x00061ce901007387 */ /* 0x000fe80000100800 */
[----:B------:R-:W-:Y:S04]  /*cff0*/  STL [R1+0x618], R234 ;  /* 0x000618ea01007387 */ /* 0x000fe80000100800 */
[----:B------:R-:W-:Y:S04]  /*d000*/  STL [R1+0x614], R235 ;  /* 0x000614eb01007387 */ /* 0x000fe80000100800 */
[----:B------:R-:W-:Y:S04]  /*d010*/  STL.64 [R1+0x80], R36 ;  /* 0x0000802401007387 */ /* 0x000fe80000100a00 */
[----:B------:R2:W-:Y:S04]  /*d020*/  STL.64 [R1+0x88], R38 ;  /* 0x0000882601007387 */ /* 0x0005e80000100a00 */
[----:B------:R-:W3:Y:S04]  /*d030*/  LDL.LU.64 R160, [R1+0x160] ;  /* 0x0001600001a07983 */ /* 0x000ee80000300a00 */
[----:B------:R-:W3:Y:S04]  /*d040*/  LDL.LU.64 R162, [R1+0x168] ;  /* 0x0001680001a27983 */ /* 0x000ee80000300a00 */
[----:B------:R-:W3:Y:S04]  /*d050*/  LDL.LU.64 R156, [R1+0x40] ;  /* 0x00004000019c7983 */ /* 0x000ee80000300a00 */
[----:B------:R-:W3:Y:S01]  /*d060*/  LDL.LU.64 R158, [R1+0x48] ;  /* 0x00004800019e7983 */ /* 0x000ee20000300a00 */
[-C--:B------:R-:W-:Y:S08]  /*d070*/  HMMA.1688.F32.TF32 R56, R108, R180.reuse, R56 ;  /* 0x000000b46c38723c */ /* 0x080ff00000081038 */
[----:B--2---:R-:W-:Y:S11]  /*d080*/  HMMA.1688.F32.TF32 R36, R104, R180, R76 ;  /* 0x000000b46824723c */ /* 0x004ff6000008104c */
[----:B------:R-:W-:Y:S05]  /*d090*/  @!UPT UIADD3 URZ, URZ, URZ, URZ ;  /* 0x0000003f3f3ff290 */ /* 0x000fea000fffe03f */
[----:B------:R-:W-:Y:S02]  /*d0a0*/  IMAD.MOV.U32 R234, RZ, RZ, R56 ;  /* 0x000000ffffea7224 */ /* 0x000fe400078e0038 */
[----:B------:R-:W-:Y:S02]  /*d0b0*/  IMAD.MOV.U32 R235, RZ, RZ, R57 ;  /* 0x000000ffffeb7224 */ /* 0x000fe400078e0039 */
[----:B------:R-:W-:Y:S02]  /*d0c0*/  IMAD.MOV.U32 R177, RZ, RZ, R58 ;  /* 0x000000ffffb17224 */ /* 0x000fe400078e003a */
[----:B------:R-:W-:Y:S02]  /*d0d0*/  IMAD.MOV.U32 R176, RZ, RZ, R59 ;  /* 0x000000ffffb07224 */ /* 0x000fe400078e003b */
[----:B-1----:R-:W-:Y:S01]  /*d0e0*/  HMMA.1688.F32.TF32 R56, R100, R172, R96 ;  /* 0x000000ac6438723c */ /* 0x002fe20000081060 */
[----:B------:R-:W2:Y:S04]  /*d0f0*/  LDL.LU.64 R96, [R1+0x1c8] ;  /* 0x0001c80001607983 */ /* 0x000ea80000300a00 */
[----:B------:R-:W-:Y:S04]  /*d100*/  STL.64 [R1+0x130], R36 ;  /* 0x0001302401007387 */ /* 0x000fe80000100a00 */
[----:B------:R1:W-:Y:S04]  /*d110*/  STL.64 [R1+0x138], R38 ;  /* 0x0001382601007387 */ /* 0x0003e80000100a00 */
[----:B------:R-:W2:Y:S01]  /*d120*/  LDL.LU.64 R98, [R1+0x1d0] ;  /* 0x0001d00001627983 */ /* 0x000ea20000300a00 */
[----:B------:R-:W-:Y:S03]  /*d130*/  HMMA.1688.F32.TF32 R144, R128, R180, R200 ;  /* 0x000000b48090723c */ /* 0x000fe600000810c8 */
[----:B------:R-:W2:Y:S04]  /*d140*/  LDL.LU.64 R152, [R1+0x170] ;  /* 0x0001700001987983 */ /* 0x000ea80000300a00 */
[----:B------:R-:W2:Y:S01]  /*d150*/  LDL.LU.64 R154, [R1+0x178] ;  /* 0x00017800019a7983 */ /* 0x000ea20000300a00 */
[-C--:B------:R-:W-:Y:S03]  /*d160*/  HMMA.1688.F32.TF32 R200, R112, R172.reuse, R40 ;  /* 0x000000ac70c8723c */ /* 0x080fe60000081028 */
[----:B------:R-:W2:Y:S04]  /*d170*/  LDL.LU.64 R132, [R1+0x30] ;  /* 0x0000300001847983 */ /* 0x000ea80000300a00 */
[----:B------:R-:W2:Y:S01]  /*d180*/  LDL.LU.64 R134, [R1+0x38] ;  /* 0x0000380001867983 */ /* 0x000ea20000300a00 */
[-C--:B------:R-:W-:Y:S08]  /*d190*/  HMMA.1688.F32.TF32 R40, R104, R172.reuse, R80 ;  /* 0x000000ac6828723c */ /* 0x080ff00000081050 */
[----:B------:R-:W-:Y:S08]  /*d1a0*/  HMMA.1688.F32.TF32 R60, R108, R172, R60 ;  /* 0x000000ac6c3c723c */ /* 0x000ff0000008103c */
[----:B------:R-:W-:Y:S08]  /*d1b0*/  HMMA.1688.F32.TF32 R80, R104, R188, R84 ;  /* 0x000000bc6850723c */ /* 0x000ff00000081054 */
[----:B-1----:R-:W-:Y:S01]  /*d1c0*/  HMMA.1688.F32.TF32 R36, R128, R172, R216 ;  /* 0x000000ac8024723c */ /* 0x002fe200000810d8 */
[----:B------:R-:W-:-:S02]  /*d1d0*/  IMAD.MOV.U32 R8, RZ, RZ, R43 ;  /* 0x000000ffff087224 */ /* 0x000fc400078e002b */
[----:B------:R-:W-:-:S05]  /*d1e0*/  IMAD.MOV.U32 R9, RZ, RZ, R42 ;  /* 0x000000ffff097224 */ /* 0x000fca00078e002a */
[-C--:B------:R-:W-:Y:S01]  /*d1f0*/  HMMA.1688.F32.TF32 R12, R124, R172.reuse, R12 ;  /* 0x000000ac7c0c723c */ /* 0x080fe2000008100c */
[----:B------:R-:W-:Y:S07]  /*d200*/  STL [R1+0x60c], R8 ;  /* 0x00060c0801007387 */ /* 0x000fee0000100800 */
[----:B------:R-:W-:Y:S01]  /*d210*/  HMMA.1688.F32.TF32 R16, R120, R172, R16 ;  /* 0x000000ac7810723c */ /* 0x000fe20000081010 */
[----:B------:R-:W-:-:S07]  /*d220*/  IMAD.MOV.U32 R232, RZ, RZ, R60 ;  /* 0x000000ffffe87224 */ /* 0x000fce00078e003c */
[----:B------:R-:W-:Y:S01]  /*d230*/  HMMA.1688.F32.TF32 R24, R116, R172, R24 ;  /* 0x000000ac7418723c */ /* 0x000fe20000081018 */
[----:B------:R-:W-:-:S06]  /*d240*/  IMAD.MOV.U32 R233, RZ, RZ, R61 ;  /* 0x000000ffffe97224 */ /* 0x000fcc00078e003d */
[----:B------:R-:W-:Y:S02]  /*d250*/  IMAD.MOV.U32 R172, RZ, RZ, R41 ;  /* 0x000000ffffac7224 */ /* 0x000fe400078e0029 */
[----:B------:R-:W-:Y:S01]  /*d260*/  IMAD.MOV.U32 R173, RZ, RZ, R40 ;  /* 0x000000ffffad7224 */ /* 0x000fe200078e0028 */
[-C--:B----4-:R-:W-:Y:S02]  /*d270*/  HMMA.1688.F32.TF32 R148, R100, R180.reuse, R248 ;  /* 0x000000b46494723c */ /* 0x090fe400000810f8 */
[----:B------:R-:W-:Y:S04]  /*d280*/  STL [R1+0x608], R172 ;  /* 0x000608ac01007387 */ /* 0x000fe80000100800 */
[----:B------:R-:W-:Y:S02]  /*d290*/  STL [R1+0x604], R173 ;  /* 0x000604ad01007387 */ /* 0x000fe40000100800 */
[-C--:B------:R-:W-:Y:S02]  /*d2a0*/  HMMA.1688.F32.TF32 R140, R124, R180.reuse, R140 ;  /* 0x000000b47c8c723c */ /* 0x080fe4000008108c */
[----:B------:R-:W-:Y:S06]  /*d2b0*/  STL [R1+0x600], R9 ;  /* 0x0006000901007387 */ /* 0x000fec0000100800 */
[----:B------:R-:W-:Y:S01]  /*d2c0*/  HMMA.1688.F32.TF32 R136, R120, R180, R136 ;  /* 0x000000b47888723c */ /* 0x000fe20000081088 */
[----:B------:R-:W-:Y:S06]  /*d2d0*/  STL.64 [R1+0x120], R80 ;  /* 0x0001205001007387 */ /* 0x000fec0000100a00 */
[----:B------:R-:W-:Y:S01]  /*d2e0*/  IMAD.MOV.U32 R181, RZ, RZ, R62 ;  /* 0x000000ffffb57224 */ /* 0x000fe200078e003e */
[----:B---3--:R-:W-:Y:S01]  /*d2f0*/  HMMA.1688.F32.TF32 R76, R100, R188, R160 ;  /* 0x000000bc644c723c */ /* 0x008fe200000810a0 */
[----:B------:R-:W-:-:S07]  /*d300*/  IMAD.MOV.U32 R180, RZ, RZ, R63 ;  /* 0x000000ffffb47224 */ /* 0x000fce00078e003f */
[-C--:B------:R-:W-:Y:S08]  /*d310*/  HMMA.1688.F32.TF32 R40, R128, R188.reuse, R156 ;  /* 0x000000bc8028723c */ /* 0x080ff0000008109c */
[-C--:B------:R-:W-:Y:S08]  /*d320*/  HMMA.1688.F32.TF32 R60, R124, R188.reuse, R208 ;  /* 0x000000bc7c3c723c */ /* 0x080ff000000810d0 */
[-C--:B------:R-:W-:Y:S08]  /*d330*/  HMMA.1688.F32.TF32 R20, R120, R188.reuse, R20 ;  /* 0x000000bc7814723c */ /* 0x080ff00000081014 */
[-C--:B------:R-:W-:Y:S08]  /*d340*/  HMMA.1688.F32.TF32 R28, R116, R188.reuse, R28 ;  /* 0x000000bc741c723c */ /* 0x080ff0000008101c */
[-C--:B------:R-:W-:Y:S08]  /*d350*/  HMMA.1688.F32.TF32 R44, R112, R188.reuse, R44 ;  /* 0x000000bc702c723c */ /* 0x080ff0000008102c */
[----:B------:R-:W-:Y:S01]  /*d360*/  HMMA.1688.F32.TF32 R248, R108, R188, R64 ;  /* 0x000000bc6cf8723c */ /* 0x000fe20000081040 */
[----:B------:R-:W-:Y:S06]  /*d370*/  LDSM.16.M88.4 R64, [R252+0x2b000] ;  /* 0x02b00000fc40783b */ /* 0x000fec0000000200 */
[----:B------:R-:W-:-:S02]  /*d380*/  IMAD.MOV.U32 R189, RZ, RZ, R82 ;  /* 0x000000ffffbd7224 */ /* 0x000fc400078e0052 */
[----:B------:R-:W-:Y:S02]  /*d390*/  IMAD.MOV.U32 R188, RZ, RZ, R83 ;  /* 0x000000ffffbc7224 */ /* 0x000fe400078e0053 */
[----:B------:R-:W2:Y:S04]  /*d3a0*/  LDSM.16.M88.4 R80, [R252+0x2a800] ;  /* 0x02a80000fc50783b */ /* 0x000ea80000000200 */
[----:B------:R-:W-:Y:S01]  /*d3b0*/  STL [R1+0x610], R189 ;  /* 0x000610bd01007387 */ /* 0x000fe20000100800 */
[-C--:B--2---:R-:W-:Y:S03]  /*d3c0*/  HMMA.1688.F32.TF32 R164, R100, R80.reuse, R96 ;  /* 0x0000005064a4723c */ /* 0x084fe60000081060 */
[----:B------:R-:W2:Y:S04]  /*d3d0*/  LDL.LU.64 R96, [R1+0x1e8] ;  /* 0x0001e80001607983 */ /* 0x000ea80000300a00 */
[----:B------:R-:W2:Y:S04]  /*d3e0*/  LDL.LU.64 R98, [R1+0x1f0] ;  /* 0x0001f00001627983 */ /* 0x000ea80000300a00 */
[----:B------:R-:W3:Y:S01]  /*d3f0*/  LDL.LU.64 R192, [R1+0x198] ;  /* 0x0001980001c07983 */ /* 0x000ee20000300a00 */
[-C--:B------:R-:W-:Y:S03]  /*d400*/  HMMA.1688.F32.TF32 R156, R128, R80.reuse, R152 ;  /* 0x00000050809c723c */ /* 0x080fe60000081098 */
[----:B------:R-:W3:Y:S04]  /*d410*/  LDL.LU.64 R194, [R1+0x1a0] ;  /* 0x0001a00001c27983 */ /* 0x000ee80000300a00 */
[----:B------:R-:W4:Y:S04]  /*d420*/  LDL.LU.64 R160, [R1+0xc8] ;  /* 0x0000c80001a07983 */ /* 0x000f280000300a00 */
[----:B------:R-:W4:Y:S04]  /*d430*/  LDL.LU.64 R162, [R1+0xd0] ;  /* 0x0000d00001a27983 */ /* 0x000f280000300a00 */
[----:B------:R-:W3:Y:S04]  /*d440*/  LDL.LU.64 R152, [R1] ;  /* 0x0000000001987983 */ /* 0x000ee80000300a00 */
[----:B------:R-:W3:Y:S01]  /*d450*/  LDL.LU.64 R154, [R1+0x8] ;  /* 0x00000800019a7983 */ /* 0x000ee20000300a00 */
[-C--:B------:R-:W-:Y:S11]  /*d460*/  HMMA.1688.F32.TF32 R88, R104, R80.reuse, R88 ;  /* 0x000000506858723c */ /* 0x080ff60000081058 */
[----:B------:R-:W-:Y:S11]  /*d470*/  @!UPT UIADD3 URZ, URZ, URZ, URZ ;  /* 0x0000003f3f3ff290 */ /* 0x000ff6000fffe03f */
[----:B------:R-:W-:Y:S01]  /*d480*/  @!UPT UIADD3 URZ, URZ, URZ, URZ ;  /* 0x0000003f3f3ff290 */ /* 0x000fe2000fffe03f */
[----:B------:R1:W-:Y:S01]  /*d490*/  STL [R1+0xe8], R91 ;  /* 0x0000e85b01007387 */ /* 0x0003e20000100800 */
[-C--:B------:R-:W-:Y:S08]  /*d4a0*/  HMMA.1688.F32.TF32 R84, R124, R80.reuse, R132 ;  /* 0x000000507c54723c */ /* 0x080ff00000081084 */
[----:B------:R-:W-:Y:S08]  /*d4b0*/  HMMA.1688.F32.TF32 R132, R120, R80, R212 ;  /* 0x000000507884723c */ /* 0x000ff000000810d4 */
[-C--:B--2---:R-:W-:Y:S01]  /*d4c0*/  HMMA.1688.F32.TF32 R196, R100, R64.reuse, R96 ;  /* 0x0000004064c4723c */ /* 0x084fe20000081060 */
[----:B------:R-:W2:Y:S04]  /*d4d0*/  LDL.LU.64 R96, [R1+0x208] ;  /* 0x0002080001607983 */ /* 0x000ea80000300a00 */
[----:B------:R-:W2:Y:S04]  /*d4e0*/  LDL.LU.64 R98, [R1+0x210] ;  /* 0x0002100001627983 */ /* 0x000ea80000300a00 */
[----:B------:R-:W2:Y:S04]  /*d4f0*/  LDL.LU.64 R216, [R1+0x180] ;  /* 0x0001800001d87983 */ /* 0x000ea80000300a00 */
[----:B------:R-:W2:Y:S04]  /*d500*/  LDL.LU.64 R218, [R1+0x188] ;  /* 0x0001880001da7983 */ /* 0x000ea80000300a00 */
[----:B------:R-:W2:Y:S04]  /*d510*/  LDL.LU.64 R212, [R1+0xb8] ;  /* 0x0000b80001d47983 */ /* 0x000ea80000300a00 */
[----:B------:R-:W2:Y:S01]  /*d520*/  LDL.LU.64 R214, [R1+0xc0] ;  /* 0x0000c00001d67983 */ /* 0x000ea20000300a00 */
[----:B------:R-:W-:Y:S03]  /*d530*/  HMMA.1688.F32.TF32 R92, R104, R64, R92 ;  /* 0x00000040685c723c */ /* 0x000fe6000008105c */
[----:B------:R-:W2:Y:S04]  /*d540*/  LDL.LU.64 R208, [R1+0x20] ;  /* 0x0000200001d07983 */ /* 0x000ea80000300a00 */
[----:B------:R-:W2:Y:S01]  /*d550*/  LDL.LU.64 R210, [R1+0x28] ;  /* 0x0000280001d27983 */ /* 0x000ea20000300a00 */
[----:B------:R-:W-:-:S02]  /*d560*/  IMAD.MOV.U32 R172, RZ, RZ, R88 ;  /* 0x000000ffffac7224 */ /* 0x000fc400078e0058 */
[----:B------:R-:W-:Y:S02]  /*d570*/  IMAD.MOV.U32 R173, RZ, RZ, R89 ;  /* 0x000000ffffad7224 */ /* 0x000fe400078e0059 */
[----:B------:R-:W-:Y:S01]  /*d580*/  IMAD.MOV.U32 R9, RZ, RZ, R90 ;  /* 0x000000ffff097224 */ /* 0x000fe200078e005a */
[-C--:B---3--:R-:W-:Y:S08]  /*d590*/  HMMA.1688.F32.TF32 R192, R128, R64.reuse, R192 ;  /* 0x0000004080c0723c */ /* 0x088ff000000810c0 */
[----:B-1----:R-:W-:Y:S03]  /*d5a0*/  HMMA.1688.F32.TF32 R88, R120, R64, R152 ;  /* 0x000000407858723c */ /* 0x002fe60000081098 */
[----:B------:R-:W-:-:S02]  /*d5b0*/  IMAD.MOV.U32 R189, RZ, RZ, R92 ;  /* 0x000000ffffbd7224 */ /* 0x000fc400078e005c */
[----:B------:R-:W-:-:S03]  /*d5c0*/  IMAD.MOV.U32 R8, RZ, RZ, R93 ;  /* 0x000000ffff087224 */ /* 0x000fc600078e005d */
[-C--:B----4-:R-:W-:Y:S08]  /*d5d0*/  HMMA.1688.F32.TF32 R160, R124, R64.reuse, R160 ;  /* 0x000000407ca0723c */ /* 0x090ff000000810a0 */
[-C--:B------:R-:W-:Y:S01]  /*d5e0*/  HMMA.1688.F32.TF32 R152, R116, R64.reuse, R220 ;  /* 0x000000407498723c */ /* 0x080fe200000810dc */
[----:B------:R-:W3:Y:S04]  /*d5f0*/  LDL.LU.64 R220, [R1+0x1d8] ;  /* 0x0001d80001dc7983 */ /* 0x000ee80000300a00 */
[----:B------:R-:W3:Y:S03]  /*d600*/  LDL.LU.64 R222, [R1+0x1e0] ;  /* 0x0001e00001de7983 */ /* 0x000ee60000300a00 */
[-C--:B------:R-:W-:Y:S08]  /*d610*/  HMMA.1688.F32.TF32 R52, R112, R64.reuse, R52 ;  /* 0x000000407034723c */ /* 0x080ff00000081034 */
[----:B------:R-:W-:Y:S07]  /*d620*/  HMMA.1688.F32.TF32 R72, R108, R64, R72 ;  /* 0x000000406c48723c */ /* 0x000fee0000081048 */
[----:B------:R-:W-:-:S02]  /*d630*/  IMAD.MOV.U32 R65, RZ, RZ, R94 ;  /* 0x000000ffff417224 */ /* 0x000fc400078e005e */
[----:B------:R-:W-:Y:S02]  /*d640*/  IMAD.MOV.U32 R64, RZ, RZ, R95 ;  /* 0x000000ffff407224 */ /* 0x000fe400078e005f */
[----:B------:R-:W2:Y:S02]  /*d650*/  LDSM.16.M88.4 R92, [R252+0x2b800] ;  /* 0x02b80000fc5c783b */ /* 0x000ea40000000200 */
[-C--:B--2---:R-:W-:Y:S02]  /*d660*/  HMMA.1688.F32.TF32 R100, R100, R92.reuse, R96 ;  /* 0x0000005c6464723c */ /* 0x084fe40000081060 */
[----:B------:R-:W2:Y:S04]  /*d670*/  LDL.LU.64 R98, [R1+0x630] ;  /* 0x0006300001627983 */ /* 0x000ea80000300a00 */
[----:B------:R-:W2:Y:S02]  /*d680*/  LDL.LU.64 R96, [R1+0x628] ;  /* 0x0006280001607983 */ /* 0x000ea40000300a00 */
[----:B------:R-:W-:Y:S02]  /*d690*/  HMMA.1688.F32.TF32 R120, R120, R92, R212 ;  /* 0x0000005c7878723c */ /* 0x000fe400000810d4 */
[----:B------:R-:W-:Y:S04]  /*d6a0*/  LDS R212, [R7+0x2000] ;  /* 0x0020000007d47984 */ /* 0x000fe80000000800 */
[----:B------:R-:W-:Y:S04]  /*d6b0*/  LDS R214, [R7+0x3000] ;  /* 0x0030000007d67984 */ /* 0x000fe80000000800 */
[----:B------:R-:W-:Y:S04]  /*d6c0*/  LDS R213, [R6+0x2000] ;  /* 0x0020000006d57984 */ /* 0x000fe80000000800 */
[----:B------:R-:W1:Y:S01]  /*d6d0*/  LDS R215, [R6+0x3000] ;  /* 0x0030000006d77984 */ /* 0x000e620000000800 */
[C---:B------:R-:W-:Y:S08]  /*d6e0*/  HMMA.1688.F32.TF32 R32, R116.reuse, R80, R32 ;  /* 0x000000507420723c */ /* 0x040ff00000081020 */
[----:B------:R-:W-:Y:S01]  /*d6f0*/  HMMA.1688.F32.TF32 R116, R116, R92, R208 ;  /* 0x0000005c7474723c */ /* 0x000fe200000810d0 */
[----:B------:R-:W-:Y:S04]  /*d700*/  LDS R208, [R7+0x2080] ;  /* 0x0020800007d07984 */ /* 0x000fe80000000800 */
[----:B------:R-:W-:Y:S04]  /*d710*/  LDS R210, [R7+0x3080] ;  /* 0x0030800007d27984 */ /* 0x000fe80000000800 */
[----:B------:R-:W-:Y:S04]  /*d720*/  LDS R209, [R6+0x2080] ;  /* 0x0020800006d17984 */ /* 0x000fe80000000800 */
[----:B------:R-:W4:Y:S01]  /*d730*/  LDS R211, [R6+0x3080] ;  /* 0x0030800006d37984 */ /* 0x000f220000000800 */
[C---:B-1----:R-:W-:Y:S08]  /*d740*/  HMMA.1688.F32.TF32 R76, R212.reuse, R190, R76 ;  /* 0x000000bed44c723c */ /* 0x042ff0000008104c */
[----:B------:R-:W-:Y:S11]  /*d750*/  HMMA.1688.F32.TF32 R56, R212, R174, R56 ;  /* 0x000000aed438723c */ /* 0x000ff60000081038 */
[----:B------:R-:W-:Y:S04]  /*d760*/  @!UPT UIADD3 URZ, URZ, URZ, URZ ;  /* 0x0000003f3f3ff290 */ /* 0x000fe8000fffe03f */
[----:B------:R-:W-:Y:S01]  /*d770*/  STL.64 [R1+0x170], R76 ;  /* 0x0001704c01007387 */ /* 0x000fe20000100a00 */
[----:B------:R-:W-:-:S07]  /*d780*/  IMAD.MOV.U32 R2, RZ, RZ, R79 ;  /* 0x000000ffff027224 */ /* 0x000fce00078e004f */
[----:B------:R-:W-:Y:S04]  /*d790*/  STL.64 [R1+0xa8], R56 ;  /* 0x0000a83801007387 */ /* 0x000fe80000100a00 */
[----:B------:R-:W-:Y:S04]  /*d7a0*/  STL.64 [R1+0xb0], R58 ;  /* 0x0000b03a01007387 */ /* 0x000fe80000100a00 */
[----:B------:R1:W-:Y:S02]  /*d7b0*/  STL [R1+0x178], R78 ;  /* 0x0001784e01007387 */ /* 0x0003e40000100800 */
[----:B-1----:R-:W-:Y:S08]  /*d7c0*/  HMMA.1688.F32.TF32 R76, R212, R82, R164 ;  /* 0x00000052d44c723c */ /* 0x002ff000000810a4 */
[----:B---3--:R-:W-:Y:S01]  /*d7d0*/  HMMA.1688.F32.TF32 R128, R128, R92, R220 ;  /* 0x0000005c8080723c */ /* 0x008fe200000810dc */
[----:B------:R-:W2:Y:S04]  /*d7e0*/  LDL.LU R220, [R1+0x50] ;  /* 0x0000500001dc7983 */ /* 0x000ea80000300800 */
[----:B------:R-:W2:Y:S03]  /*d7f0*/  LDL.LU R221, [R1+0x54] ;  /* 0x0000540001dd7983 */ /* 0x000ea60000300800 */
[----:B------:R-:W-:Y:S01]  /*d800*/  HMMA.1688.F32.TF32 R56, R212, R66, R196 ;  /* 0x00000042d438723c */ /* 0x000fe200000810c4 */
[----:B------:R-:W2:Y:S04]  /*d810*/  LDL.LU R222, [R1+0x58] ;  /* 0x0000580001de7983 */ /* 0x000ea80000300800 */
[----:B------:R-:W2:Y:S04]  /*d820*/  LDL.LU R223, [R1+0x5c] ;  /* 0x00005c0001df7983 */ /* 0x000ea80000300800 */
[----:B------:R-:W-:Y:S04]  /*d830*/  STL [R1+0x5ec], R2 ;  /* 0x0005ec0201007387 */ /* 0x000fe80000100800 */
[----:B------:R-:W-:Y:S01]  /*d840*/  STL.64 [R1+0x1e8], R76 ;  /* 0x0001e84c01007387 */ /* 0x000fe20000100a00 */
[C---:B----4-:R-:W-:Y:S03]  /*d850*/  HMMA.1688.F32.TF32 R196, R208.reuse, R182, R144 ;  /* 0x000000b6d0c4723c */ /* 0x050fe60000081090 */
[----:B------:R1:W-:Y:S05]  /*d860*/  STL.64 [R1+0x1f0], R78 ;  /* 0x0001f04e01007387 */ /* 0x0003ea0000100a00 */
[----:B------:R-:W-:Y:S08]  /*d870*/  HMMA.1688.F32.TF32 R36, R208, R174, R36 ;  /* 0x000000aed024723c */ /* 0x000ff00000081024 */
[----:B-1----:R-:W-:Y:S08]  /*d880*/  HMMA.1688.F32.TF32 R76, R212, R94, R100 ;  /* 0x0000005ed44c723c */ /* 0x002ff00000081064 */
[----:B------:R-:W-:Y:S01]  /*d890*/  HMMA.1688.F32.TF32 R40, R208, R190, R40 ;  /* 0x000000bed028723c */ /* 0x000fe20000081028 */
[----:B------:R-:W-:Y:S04]  /*d8a0*/  STL.64 [R1+0x218], R56 ;  /* 0x0002183801007387 */ /* 0x000fe80000100a00 */
[----:B------:R-:W-:Y:S03]  /*d8b0*/  LDS R100, [R7+0x2200] ;  /* 0x0022000007647984 */ /* 0x000fe60000000800 */
[-C--:B------:R-:W-:Y:S01]  /*d8c0*/  HMMA.1688.F32.TF32 R48, R112, R80.reuse, R48 ;  /* 0x000000507030723c */ /* 0x080fe20000081030 */
[----:B------:R-:W-:Y:S04]  /*d8d0*/  LDS R102, [R7+0x3200] ;  /* 0x0032000007667984 */ /* 0x000fe80000000800 */
[----:B------:R-:W-:Y:S03]  /*d8e0*/  LDS R101, [R6+0x2200] ;  /* 0x0022000006657984 */ /* 0x000fe60000000800 */
[----:B------:R-:W-:Y:S01]  /*d8f0*/  HMMA.1688.F32.TF32 R68, R108, R80, R68 ;  /* 0x000000506c44723c */ /* 0x000fe20000081044 */
[----:B------:R-:W-:Y:S07]  /*d900*/  LDS R103, [R6+0x3200] ;  /* 0x0032000006677984 */ /* 0x000fee0000000800 */
[-C--:B------:R-:W-:Y:S08]  /*d910*/  HMMA.1688.F32.TF32 R124, R124, R92.reuse, R216 ;  /* 0x0000005c7c7c723c */ /* 0x080ff000000810d8 */
[-C--:B------:R-:W-:Y:S08]  /*d920*/  HMMA.1688.F32.TF32 R112, R112, R92.reuse, R240 ;  /* 0x0000005c7070723c */ /* 0x080ff000000810f0 */
[----:B------:R-:W-:Y:S01]  /*d930*/  HMMA.1688.F32.TF32 R108, R108, R92, R228 ;  /* 0x0000005c6c6c723c */ /* 0x000fe200000810e4 */
[----:B------:R-:W-:-:S06]  /*d940*/  IMAD.MOV.U32 R2, RZ, RZ, R41 ;  /* 0x000000ffff027224 */ /* 0x000fcc00078e0029 */
[----:B------:R-:W-:Y:S02]  /*d950*/  IMAD.MOV.U32 R231, RZ, RZ, R0 ;  /* 0x000000ffffe77224 */ /* 0x000fe400078e0000 */
[----:B------:R-:W-:Y:S01]  /*d960*/  IMAD.MOV.U32 R230, RZ, RZ, R5 ;  /* 0x000000ffffe67224 */ /* 0x000fe200078e0005 */
[----:B------:R-:W-:Y:S08]  /*d970*/  HMMA.1688.F32.TF32 R240, R212, R178, R184 ;  /* 0x000000b2d4f0723c */ /* 0x000ff000000810b8 */
[----:B--2---:R-:W-:Y:S01]  /*d980*/  HMMA.1688.F32.TF32 R216, R104, R92, R96 ;  /* 0x0000005c68d8723c */ /* 0x004fe20000081060 */
[----:B------:R-:W-:Y:S04]  /*d990*/  LDS R104, [R7+0x2100] ;  /* 0x0021000007687984 */ /* 0x000fe80000000800 */
[----:B------:R-:W-:Y:S02]  /*d9a0*/  LDS R106, [R7+0x3100] ;  /* 0x00310000076a7984 */ /* 0x000fe40000000800 */
[----:B------:R-:W-:-:S02]  /*d9b0*/  IMAD.MOV.U32 R92, RZ, RZ, R59 ;  /* 0x000000ffff5c7224 */ /* 0x000fc400078e003b */
[----:B------:R-:W-:Y:S01]  /*d9c0*/  IMAD.MOV.U32 R93, RZ, RZ, R58 ;  /* 0x000000ffff5d7224 */ /* 0x000fe200078e003a */
[----:B------:R-:W-:Y:S04]  /*d9d0*/  LDS R105, [R6+0x2100] ;  /* 0x0021000006697984 */ /* 0x000fe80000000800 */
[----:B------:R-:W-:Y:S04]  /*d9e0*/  STL [R1+0x5e0], R92 ;  /* 0x0005e05c01007387 */ /* 0x000fe80000100800 */
[----:B------:R-:W-:Y:S04]  /*d9f0*/  STL [R1+0x5dc], R93 ;  /* 0x0005dc5d01007387 */ /* 0x000fe80000100800 */
[----:B------:R-:W-:Y:S04]  /*da00*/  STL.64 [R1+0x220], R76 ;  /* 0x0002204c01007387 */ /* 0x000fe80000100a00 */
[----:B------:R-:W-:Y:S04]  /*da10*/  STL.64 [R1+0x228], R78 ;  /* 0x0002284e01007387 */ /* 0x000fe80000100a00 */
[----:B------:R-:W-:Y:S04]  /*da20*/  STL [R1+0x5fc], R196 ;  /* 0x0005fcc401007387 */ /* 0x000fe80000100800 */
[----:B------:R-:W1:Y:S04]  /*da30*/  LDS R107, [R6+0x3100] ;  /* 0x00310000066b7984 */ /* 0x000e680000000800 */
[----:B------:R-:W-:Y:S04]  /*da40*/  STL [R1+0x5f8], R197 ;  /* 0x0005f8c501007387 */ /* 0x000fe80000100800 */
[----:B------:R-:W-:Y:S04]  /*da50*/  STL [R1+0x5f4], R198 ;  /* 0x0005f4c601007387 */ /* 0x000fe80000100800 */
[----:B------:R2:W-:Y:S04]  /*da60*/  STL [R1+0x5f0], R199 ;  /* 0x0005f0c701007387 */ /* 0x0005e80000100800 */
[----:B------:R-:W-:Y:S04]  /*da70*/  STL.64 [R1+0x20], R36 ;  /* 0x0000202401007387 */ /* 0x000fe80000100a00 */
[----:B------:R4:W-:Y:S01]  /*da80*/  STL.64 [R1+0x28], R38 ;  /* 0x0000282601007387 */ /* 0x0009e20000100a00 */
[----:B--2---:R-:W-:-:S03]  /*da90*/  IMAD.MOV.U32 R199, RZ, RZ, R40 ;  /* 0x000000ffffc77224 */ /* 0x004fc600078e0028 */
[----:B------:R2:W-:Y:S04]  /*daa0*/  STL.64 [R1+0xe0], R42 ;  /* 0x0000e02a01007387 */ /* 0x0005e80000100a00 */
[----:B------:R-:W3:Y:S01]  /*dab0*/  LDL.LU R228, [R1+0x90] ;  /* 0x0000900001e47983 */ /* 0x000ee20000300800 */
[C---:B----4-:R-:W-:Y:S03]  /*dac0*/  HMMA.1688.F32.TF32 R36, R208.reuse, R66, R192 ;  /* 0x00000042d024723c */ /* 0x050fe600000810c0 */
[----:B------:R-:W-:Y:S04]  /*dad0*/  LDS R96, [R7+0x2180] ;  /* 0x0021800007607984 */ /* 0x000fe80000000800 */
[----:B------:R-:W-:Y:S01]  /*dae0*/  LDS R98, [R7+0x3180] ;  /* 0x0031800007627984 */ /* 0x000fe20000000800 */
[----:B--2---:R-:W-:Y:S03]  /*daf0*/  HMMA.1688.F32.TF32 R40, R208, R82, R156 ;  /* 0x00000052d028723c */ /* 0x004fe6000008109c */
[----:B------:R-:W-:Y:S04]  /*db00*/  LDS R97, [R6+0x2180] ;  /* 0x0021800006617984 */ /* 0x000fe80000000800 */
[----:B------:R-:W2:Y:S01]  /*db10*/  LDS R99, [R6+0x3180] ;  /* 0x0031800006637984 */ /* 0x000ea20000000800 */
[----:B-1----:R-:W-:Y:S11]  /*db20*/  HMMA.1688.F32.TF32 R60, R104, R190, R60 ;  /* 0x000000be683c723c */ /* 0x002ff6000008103c */
[----:B------:R-:W-:Y:S04]  /*db30*/  @!UPT UIADD3 URZ, URZ, URZ, URZ ;  /* 0x0000003f3f3ff290 */ /* 0x000fe8000fffe03f */
[----:B------:R-:W-:Y:S04]  /*db40*/  STL.64 [R1+0x180], R40 ;  /* 0x0001802801007387 */ /* 0x000fe80000100a00 */
[----:B------:R-:W-:Y:S04]  /*db50*/  STL.64 [R1+0x188], R42 ;  /* 0x0001882a01007387 */ /* 0x000fe80000100a00 */
[----:B------:R-:W-:Y:S04]  /*db60*/  STL.64 [R1+0x1d8], R36 ;  /* 0x0001d82401007387 */ /* 0x000fe80000100a00 */
[----:B------:R1:W-:Y:S04]  /*db70*/  STL.64 [R1+0x1e0], R38 ;  /* 0x0001e02601007387 */ /* 0x0003e80000100a00 */
[----:B------:R-:W3:Y:S01]  /*db80*/  LDL.LU R229, [R1+0x94] ;  /* 0x0000940001e57983 */ /* 0x000ee20000300800 */
[----:B-1----:R-:W-:Y:S01]  /*db90*/  HMMA.1688.F32.TF32 R36, R208, R94, R128 ;  /* 0x0000005ed024723c */ /* 0x002fe20000081080 */
[----:B------:R-:W-:-:S02]  /*dba0*/  IMAD.MOV.U32 R196, RZ, RZ, R61 ;  /* 0x000000ffffc47224 */ /* 0x000fc400078e003d */
[----:B------:R-:W-:Y:S01]  /*dbb0*/  LDS R128, [R7+0x2300] ;  /* 0x0023000007807984 */ /* 0x000fe20000000800 */
[----:B------:R-:W-:Y:S02]  /*dbc0*/  IMAD.MOV.U32 R197, RZ, RZ, R62 ;  /* 0x000000ffffc57224 */ /* 0x000fe400078e003e */
[----:B------:R-:W-:Y:S01]  /*dbd0*/  IMAD.MOV.U32 R198, RZ, RZ, R63 ;  /* 0x000000ffffc67224 */ /* 0x000fe200078e003f */
[----:B------:R-:W-:Y:S01]  /*dbe0*/  LDS R130, [R7+0x3300] ;  /* 0x0033000007827984 */ /* 0x000fe20000000800 */
[----:B------:R-:W-:Y:S08]  /*dbf0*/  HMMA.1688.F32.TF32 R184, R104, R174, R12 ;  /* 0x000000ae68b8723c */ /* 0x000ff0000008100c */
[----:B------:R-:W-:Y:S01]  /*dc00*/  HMMA.1688.F32.TF32 R148, R212, R182, R148 ;  /* 0x000000b6d494723c */ /* 0x000fe20000081094 */
[----:B------:R-:W-:Y:S01]  /*dc10*/  IMAD.MOV.U32 R156, RZ, RZ, R232 ;  /* 0x000000ffff9c7224 */ /* 0x000fe200078e00e8 */
[----:B------:R-:W-:Y:S01]  /*dc20*/  LDS R129, [R6+0x2300] ;  /* 0x0023000006817984 */ /* 0x000fe20000000800 */
[----:B------:R-:W-:-:S05]  /*dc30*/  IMAD.MOV.U32 R157, RZ, RZ, R233 ;  /* 0x000000ffff9d7224 */ /* 0x000fca00078e00e9 */
[----:B------:R-:W-:Y:S01]  /*dc40*/  HMMA.1688.F32.TF32 R56, R208, R10, R244 ;  /* 0x0000000ad038723c */ /* 0x000fe200000810f4 */
[----:B------:R-:W-:Y:S01]  /*dc50*/  IMAD.MOV.U32 R0, RZ, RZ, R39 ;  /* 0x000000ffff007224 */ /* 0x000fe200078e0027 */
[----:B------:R-:W-:Y:S01]  /*dc60*/  LDS R131, [R6+0x3300] ;  /* 0x0033000006837984 */ /* 0x000fe20000000800 */
[----:B------:R-:W-:-:S03]  /*dc70*/  IMAD.MOV.U32 R5, RZ, RZ, R38 ;  /* 0x000000ffff057224 */ /* 0x000fc600078e0026 */
[----:B------:R-:W-:Y:S04]  /*dc80*/  STL.64 [R1+0x208], R36 ;  /* 0x0002082401007387 */ /* 0x000fe80000100a00 */
[----:B------:R-:W-:Y:S01]  /*dc90*/  STL [R1+0x5c8], R0 ;  /* 0x0005c80001007387 */ /* 0x000fe20000100800 */
[C---:B------:R-:W-:Y:S03]  /*dca0*/  HMMA.1688.F32.TF32 R12, R104.reuse, R66, R160 ;  /* 0x00000042680c723c */ /* 0x040fe600000810a0 */
[----:B------:R-:W-:Y:S04]  /*dcb0*/  STL [R1+0x5c4], R5 ;  /* 0x0005c40501007387 */ /* 0x000fe80000100800 */
[----:B------:R1:W-:Y:S02]  /*dcc0*/  STL [R1+0x10], R60 ;  /* 0x0000103c01007387 */ /* 0x0003e40000100800 */
[----:B-1----:R-:W-:Y:S01]  /*dcd0*/  HMMA.1688.F32.TF32 R60, R104, R82, R84 ;  /* 0x00000052683c723c */ /* 0x002fe20000081054 */
[----:B------:R-:W-:Y:S01]  /*dce0*/  IMAD.MOV.U32 R81, RZ, RZ, R148 ;  /* 0x000000ffff517224 */ /* 0x000fe200078e0094 */
[----:B------:R-:W-:Y:S01]  /*dcf0*/  LDS R84, [R7+0x2380] ;  /* 0x0023800007547984 */ /* 0x000fe20000000800 */
[----:B------:R-:W-:-:S02]  /*dd00*/  IMAD.MOV.U32 R80, RZ, RZ, R149 ;  /* 0x000000ffff507224 */ /* 0x000fc400078e0095 */
[----:B------:R-:W-:Y:S01]  /*dd10*/  IMAD.MOV.U32 R4, RZ, RZ, R150 ;  /* 0x000000ffff047224 */ /* 0x000fe200078e0096 */
[----:B------:R-:W-:Y:S09]  /*dd20*/  LDS R86, [R7+0x3380] ;  /* 0x0033800007567984 */ /* 0x000ff20000000800 */
[----:B------:R-:W-:-:S02]  /*dd30*/  IMAD.MOV.U32 R92, RZ, RZ, R14 ;  /* 0x000000ffff5c7224 */ /* 0x000fc400078e000e */
[----:B------:R-:W-:Y:S01]  /*dd40*/  IMAD.MOV.U32 R93, RZ, RZ, R15 ;  /* 0x000000ffff5d7224 */ /* 0x000fe200078e000f */
[----:B--2---:R-:W-:Y:S01]  /*dd50*/  HMMA.1688.F32.TF32 R76, R96, R66, R88 ;  /* 0x00000042604c723c */ /* 0x004fe20000081058 */
[----:B------:R-:W-:Y:S01]  /*dd60*/  IMAD.MOV.U32 R3, RZ, RZ, R151 ;  /* 0x000000ffff037224 */ /* 0x000fe200078e0097 */
[----:B------:R-:W-:Y:S01]  /*dd70*/  LDS R85, [R6+0x2380] ;  /* 0x0023800006557984 */ /* 0x000fe20000000800 */
[----:B------:R-:W-:-:S05]  /*dd80*/  IMAD.MOV.U32 R192, RZ, RZ, R234 ;  /* 0x000000ffffc07224 */ /* 0x000fca00078e00ea */
[----:B------:R-:W-:Y:S01]  /*dd90*/  HMMA.1688.F32.TF32 R224, R212, R10, R224 ;  /* 0x0000000ad4e0723c */ /* 0x000fe200000810e0 */
[----:B------:R-:W-:Y:S01]  /*dda0*/  IMAD.MOV.U32 R193, RZ, RZ, R235 ;  /* 0x000000ffffc17224 */ /* 0x000fe200078e00eb */
[----:B------:R-:W-:Y:S04]  /*ddb0*/  LDS R87, [R6+0x3380] ;  /* 0x0033800006577984 */ /* 0x000fe80000000800 */
[----:B------:R-:W-:Y:S04]  /*ddc0*/  STL.64 [R1+0xc8], R60 ;  /* 0x0000c83c01007387 */ /* 0x000fe80000100a00 */
[----:B------:R-:W-:Y:S04]  /*ddd0*/  STL.64 [R1+0xd0], R62 ;  /* 0x0000d03e01007387 */ /* 0x000fe80000100a00 */
[----:B------:R1:W-:Y:S02]  /*dde0*/  STL.64 [R1+0x160], R12 ;  /* 0x0001600c01007387 */ /* 0x0003e40000100a00 */
[C---:B-1----:R-:W-:Y:S02]  /*ddf0*/  HMMA.1688.F32.TF32 R12, R104.reuse, R94, R124 ;  /* 0x0000005e680c723c */ /* 0x042fe4000008107c */
[----:B------:R1:W-:Y:S04]  /*de00*/  STL [R1+0x5e8], R93 ;  /* 0x0005e85d01007387 */ /* 0x0003e80000100800 */
[----:B------:R2:W-:Y:S11]  /*de10*/  STL [R1+0x5e4], R92 ;  /* 0x0005e45c01007387 */ /* 0x0005f60000100800 */
[----:B------:R-:W-:Y:S06]  /*de20*/  @!UPT UIADD3 URZ, URZ, URZ, URZ ;  /* 0x0000003f3f3ff290 */ /* 0x000fec000fffe03f */
[----:B------:R-:W-:Y:S04]  /*de30*/  STL.64 [R1+0x1c8], R12 ;  /* 0x0001c80c01007387 */ /* 0x000fe80000100a00 */
[----:B------:R-:W4:Y:S04]  /*de40*/  LDL.LU R148, [R1+0x110] ;  /* 0x0001100001947983 */ /* 0x000f280000300800 */
[----:B------:R-:W4:Y:S04]  /*de50*/  LDL.LU R149, [R1+0x114] ;  /* 0x0001140001957983 */ /* 0x000f280000300800 */
[----:B------:R-:W4:Y:S04]  /*de60*/  LDL.LU R150, [R1+0x118] ;  /* 0x0001180001967983 */ /* 0x000f280000300800 */
[----:B------:R-:W4:Y:S01]  /*de70*/  LDL.LU R151, [R1+0x11c] ;  /* 0x00011c0001977983 */ /* 0x000f220000300800 */
[----:B------:R-:W-:Y:S01]  /*de80*/  HMMA.1688.F32.TF32 R40, R104, R10, R220 ;  /* 0x0000000a6828723c */ /* 0x000fe200000810dc */
[----:B------:R-:W-:-:S02]  /*de90*/  IMAD.MOV.U32 R5, RZ, RZ, R15 ;  /* 0x000000ffff057224 */ /* 0x000fc400078e000f */
[----:B------:R-:W-:Y:S01]  /*dea0*/  IMAD.MOV.U32 R0, RZ, RZ, R14 ;  /* 0x000000ffff007224 */ /* 0x000fe200078e000e */
[----:B------:R-:W4:Y:S04]  /*deb0*/  LDL.LU R220, [R1+0x98] ;  /* 0x0000980001dc7983 */ /* 0x000f280000300800 */
[----:B------:R-:W4:Y:S04]  /*dec0*/  LDL.LU R221, [R1+0x9c] ;  /* 0x00009c0001dd7983 */ /* 0x000f280000300800 */
[----:B------:R-:W4:Y:S04]  /*ded0*/  LDL.LU R222, [R1+0xa0] ;  /* 0x0000a00001de7983 */ /* 0x000f280000300800 */
[----:B------:R-:W4:Y:S01]  /*dee0*/  LDL.LU R223, [R1+0xa4] ;  /* 0x0000a40001df7983 */ /* 0x000f220000300800 */
[----:B-1----:R-:W-:-:S03]  /*def0*/  IMAD.MOV.U32 R93, RZ, RZ, R78 ;  /* 0x000000ffff5d7224 */ /* 0x002fc600078e004e */
[----:B------:R-:W-:Y:S01]  /*df00*/  STL [R1+0x5d0], R5 ;  /* 0x0005d00501007387 */ /* 0x000fe20000100800 */
[----:B--2---:R-:W-:-:S03]  /*df10*/  IMAD.MOV.U32 R92, RZ, RZ, R79 ;  /* 0x000000ffff5c7224 */ /* 0x004fc600078e004f */
[----:B------:R-:W-:Y:S01]  /*df20*/  STL [R1+0x5cc], R0 ;  /* 0x0005cc0001007387 */ /* 0x000fe20000100800 */
[----:B------:R-:W-:Y:S08]  /*df30*/  HMMA.1688.F32.TF32 R168, R208, R178, R168 ;  /* 0x000000b2d0a8723c */ /* 0x000ff000000810a8 */
[C---:B---3--:R-:W-:Y:S08]  /*df40*/  HMMA.1688.F32.TF32 R60, R96.reuse, R10, R228 ;  /* 0x0000000a603c723c */ /* 0x048ff000000810e4 */
[----:B------:R-:W-:Y:S01]  /*df50*/  HMMA.1688.F32.TF32 R228, R96, R82, R132 ;  /* 0x0000005260e4723c */ /* 0x000fe20000081084 */
[----:B------:R-:W-:Y:S01]  /*df60*/  IMAD.MOV.U32 R194, RZ, RZ, R177 ;  /* 0x000000ffffc27224 */ /* 0x000fe200078e00b1 */
[----:B------:R-:W-:Y:S01]  /*df70*/  LDS R134, [R7+0x5200] ;  /* 0x0052000007867984 */ /* 0x000fe20000000800 */
[----:B------:R-:W-:-:S05]  /*df80*/  IMAD.MOV.U32 R195, RZ, RZ, R176 ;  /* 0x000000ffffc37224 */ /* 0x000fca00078e00b0 */
[----:B------:R-:W-:Y:S08]  /*df90*/  HMMA.1688.F32.TF32 R140, R104, R182, R140 ;  /* 0x000000b6688c723c */ /* 0x000ff0000008108c */
[C---:B------:R-:W-:Y:S08]  /*dfa0*/  HMMA.1688.F32.TF32 R24, R100.reuse, R174, R24 ;  /* 0x000000ae6418723c */ /* 0x040ff00000081018 */
[----:B------:R-:W-:Y:S01]  /*dfb0*/  HMMA.1688.F32.TF32 R28, R100, R190, R28 ;  /* 0x000000be641c723c */ /* 0x000fe2000008101c */
[----:B------:R-:W-:Y:S04]  /*dfc0*/  STL [R1+0x5d8], R231 ;  /* 0x0005d8e701007387 */ /* 0x000fe80000100800 */
[----:B------:R1:W-:Y:S03]  /*dfd0*/  STL.64 [R1+0x70], R76 ;  /* 0x0000704c01007387 */ /* 0x0003e60000100a00 */
[----:B------:R-:W-:Y:S01]  /*dfe0*/  HMMA.1688.F32.TF32 R36, R104, R178, R204 ;  /* 0x000000b26824723c */ /* 0x000fe200000810cc */
[----:B------:R-:W-:Y:S01]  /*dff0*/  IMAD.MOV.U32 R158, RZ, RZ, R181 ;  /* 0x000000ffff9e7224 */ /* 0x000fe200078e00b5 */
[----:B------:R-:W-:Y:S01]  /*e000*/  LDS R133, [R6+0x4200] ;  /* 0x0042000006857984 */ /* 0x000fe20000000800 */
[----:B------:R-:W-:-:S03]  /*e010*/  IMAD.MOV.U32 R159, RZ, RZ, R180 ;  /* 0x000000ffff9f7224 */ /* 0x000fc600078e00b4 */
[----:B------:R-:W-:Y:S02]  /*e020*/  LDS R135, [R6+0x5200] ;  /* 0x0052000006877984 */ /* 0x000fe40000000800 */
[----:B-1----:R-:W-:Y:S02]  /*e030*/  HMMA.1688.F32.TF32 R76, R96, R94, R120 ;  /* 0x0000005e604c723c */ /* 0x002fe40000081078 */
[----:B------:R-:W-:Y:S04]  /*e040*/  LDS R120, [R7+0x2280] ;  /* 0x0022800007787984 */ /* 0x000fe80000000800 */
[----:B------:R-:W-:Y:S04]  /*e050*/  LDS R122, [R7+0x3280] ;  /* 0x00328000077a7984 */ /* 0x000fe80000000800 */
[----:B------:R-:W-:Y:S04]  /*e060*/  LDS R121, [R6+0x2280] ;  /* 0x0022800006797984 */ /* 0x000fe80000000800 */
[----:B------:R-:W1:Y:S09]  /*e070*/  LDS R123, [R6+0x3280] ;  /* 0x00328000067b7984 */ /* 0x000e720000000800 */
[----:B------:R-:W-:Y:S04]  /*e080*/  STL.64 [R1+0x198], R76 ;  /* 0x0001984c01007387 */ /* 0x000fe80000100a00 */
[----:B------:R4:W-:Y:S02]  /*e090*/  STL.64 [R1+0x1a0], R78 ;  /* 0x0001a04e01007387 */ /* 0x0009e40000100a00 */
[C---:B----4-:R-:W-:Y:S02]  /*e0a0*/  HMMA.1688.F32.TF32 R76, R100.reuse, R10, R148 ;  /* 0x0000000a644c723c */ /* 0x050fe40000081094 */
[----:B------:R-:W2:Y:S04]  /*e0b0*/  LDL.LU R148, [R1+0x130] ;  /* 0x0001300001947983 */ /* 0x000ea80000300800 */
[----:B------:R-:W2:Y:S04]  /*e0c0*/  LDL.LU R149, [R1+0x134] ;  /* 0x0001340001957983 */ /* 0x000ea80000300800 */
[----:B------:R-:W2:Y:S04]  /*e0d0*/  LDL.LU R150, [R1+0x138] ;  /* 0x0001380001967983 */ /* 0x000ea80000300800 */
[----:B------:R-:W2:Y:S04]  /*e0e0*/  LDL.LU R151, [R1+0x13c] ;  /* 0x00013c0001977983 */ /* 0x000ea80000300800 */
[----:B------:R-:W3:Y:S04]  /*e0f0*/  LDL.LU R244, [R1+0x1a8] ;  /* 0x0001a80001f47983 */ /* 0x000ee80000300800 */
[----:B------:R-:W3:Y:S04]  /*e100*/  LDL.LU R245, [R1+0x1ac] ;  /* 0x0001ac0001f57983 */ /* 0x000ee80000300800 */
[----:B------:R-:W3:Y:S04]  /*e110*/  LDL.LU R246, [R1+0x1b0] ;  /* 0x0001b00001f67983 */ /* 0x000ee80000300800 */
[----:B------:R-:W3:Y:S04]  /*e120*/  LDL.LU R247, [R1+0x1b4] ;  /* 0x0001b40001f77983 */ /* 0x000ee80000300800 */
[----:B------:R-:W4:Y:S04]  /*e130*/  LDL.LU R232, [R1+0x620] ;  /* 0x0006200001e87983 */ /* 0x000f280000300800 */
[----:B------:R-:W4:Y:S04]  /*e140*/  LDL.LU R233, [R1+0x61c] ;  /* 0x00061c0001e97983 */ /* 0x000f280000300800 */
        /* <DEDUP_REMOVED lines=8> */
[----:B------:R-:W3:Y:S04]  /*e1d0*/  LDL.LU R212, [R1+0x80] ;  /* 0x0000800001d47983 */ /* 0x000ee80000300800 */
[----:B------:R-:W3:Y:S04]  /*e1e0*/  LDL.LU R213, [R1+0x84] ;  /* 0x0000840001d57983 */ /* 0x000ee80000300800 */
[----:B------:R-:W3:Y:S04]  /*e1f0*/  LDL.LU R214, [R1+0x88] ;  /* 0x0000880001d67983 */ /* 0x000ee80000300800 */
[----:B------:R-:W3:Y:S04]  /*e200*/  LDL.LU R215, [R1+0x8c] ;  /* 0x00008c0001d77983 */ /* 0x000ee80000300800 */
[----:B------:R-:W4:Y:S04]  /*e210*/  LDL.LU R234, [R1+0x618] ;  /* 0x0006180001ea7983 */ /* 0x000f280000300800 */
[----:B------:R-:W4:Y:S04]  /*e220*/  LDL.LU R235, [R1+0x614] ;  /* 0x0006140001eb7983 */ /* 0x000f280000300800 */
[----:B------:R-:W3:Y:S04]  /*e230*/  LDL.LU R164, [R1+0x1b8] ;  /* 0x0001b80001a47983 */ /* 0x000ee80000300800 */
[----:B------:R-:W3:Y:S04]  /*e240*/  LDL.LU R165, [R1+0x1bc] ;  /* 0x0001bc0001a57983 */ /* 0x000ee80000300800 */
[----:B------:R-:W3:Y:S04]  /*e250*/  LDL.LU R166, [R1+0x1c0] ;  /* 0x0001c00001a67983 */ /* 0x000ee80000300800 */
[----:B------:R-:W3:Y:S04]  /*e260*/  LDL.LU R167, [R1+0x1c4] ;  /* 0x0001c40001a77983 */ /* 0x000ee80000300800 */
[----:B------:R-:W3:Y:S04]  /*e270*/  LDL.LU R208, [R1+0x140] ;  /* 0x0001400001d07983 */ /* 0x000ee80000300800 */
[----:B------:R-:W3:Y:S04]  /*e280*/  LDL.LU R209, [R1+0x144] ;  /* 0x0001440001d17983 */ /* 0x000ee80000300800 */
[----:B------:R-:W3:Y:S04]  /*e290*/  LDL.LU R210, [R1+0x148] ;  /* 0x0001480001d27983 */ /* 0x000ee80000300800 */
[----:B------:R-:W3:Y:S01]  /*e2a0*/  LDL.LU R211, [R1+0x14c] ;  /* 0x00014c0001d37983 */ /* 0x000ee20000300800 */
[C---:B------:R-:W-:Y:S03]  /*e2b0*/  HMMA.1688.F32.TF32 R88, R100.reuse, R178, R220 ;  /* 0x000000b26458723c */ /* 0x040fe600000810dc */
[----:B------:R-:W3:Y:S04]  /*e2c0*/  LDL.LU R144, [R1+0x1f8] ;  /* 0x0001f80001907983 */ /* 0x000ee80000300800 */
[----:B------:R-:W3:Y:S01]  /*e2d0*/  LDL.LU R145, [R1+0x1fc] ;  /* 0x0001fc0001917983 */ /* 0x000ee20000300800 */
[----:B------:R-:W-:Y:S03]  /*e2e0*/  HMMA.1688.F32.TF32 R220, R100, R66, R152 ;  /* 0x0000004264dc723c */ /* 0x000fe60000081098 */
[----:B------:R-:W3:Y:S04]  /*e2f0*/  LDL.LU R146, [R1+0x200] ;  /* 0x0002000001927983 */ /* 0x000ee80000300800 */
[----:B------:R-:W3:Y:S01]  /*e300*/  LDL.LU R147, [R1+0x204] ;  /* 0x0002040001937983 */ /* 0x000ee20000300800 */
[C---:B------:R-:W-:Y:S03]  /*e310*/  HMMA.1688.F32.TF32 R12, R96.reuse, R178, R236 ;  /* 0x000000b2600c723c */ /* 0x040fe600000810ec */
[----:B------:R-:W3:Y:S04]  /*e320*/  LDL R252, [R1+0x234] ;  /* 0x0002340001fc7983 */ /* 0x000ee80000100800 */
[----:B------:R-:W-:Y:S01]  /*e330*/  LDS R152, [R7+0x4100] ;  /* 0x0041000007987984 */ /* 0x000fe20000000800 */
[C---:B------:R-:W-:Y:S03]  /*e340*/  HMMA.1688.F32.TF32 R136, R96.reuse, R182, R136 ;  /* 0x000000b66088723c */ /* 0x040fe60000081088 */
[----:B------:R-:W-:Y:S05]  /*e350*/  LDS R154, [R7+0x5100] ;  /* 0x00510000079a7984 */ /* 0x000fea0000000800 */
[C---:B------:R-:W-:Y:S01]  /*e360*/  HMMA.1688.F32.TF32 R16, R96.reuse, R174, R16 ;  /* 0x000000ae6010723c */ /* 0x040fe20000081010 */
[----:B------:R1:W-:Y:S04]  /*e370*/  STL [R1+0x5d4], R223 ;  /* 0x0005d4df01007387 */ /* 0x0003e80000100800 */
[----:B------:R-:W3:Y:S03]  /*e380*/  LDL R132, [R1+0x4c4] ;  /* 0x0004c40001847983 */ /* 0x000ee60000100800 */
[----:B------:R-:W-:Y:S01]  /*e390*/  HMMA.1688.F32.TF32 R20, R96, R190, R20 ;  /* 0x000000be6014723c */ /* 0x000fe20000081014 */
[----:B------:R-:W-:Y:S04]  /*e3a0*/  LDS R153, [R6+0x4100] ;  /* 0x0041000006997984 */ /* 0x000fe80000000800 */
[----:B------:R-:W-:Y:S03]  /*e3b0*/  LDS R155, [R6+0x5100] ;  /* 0x00510000069b7984 */ /* 0x000fe60000000800 */
[C---:B------:R-:W-:Y:S08]  /*e3c0*/  HMMA.1688.F32.TF32 R204, R100.reuse, R82, R32 ;  /* 0x0000005264cc723c */ /* 0x040ff00000081020 */
[----:B------:R-:W-:Y:S11]  /*e3d0*/  HMMA.1688.F32.TF32 R104, R100, R94, R116 ;  /* 0x0000005e6468723c */ /* 0x000ff60000081074 */
[----:B------:R-:W-:Y:S11]  /*e3e0*/  @!UPT UIADD3 URZ, URZ, URZ, URZ ;  /* 0x0000003f3f3ff290 */ /* 0x000ff6000fffe03f */
[----:B------:R-:W-:Y:S02]  /*e3f0*/  @!UPT UIADD3 URZ, URZ, URZ, URZ ;  /* 0x0000003f3f3ff290 */ /* 0x000fe4000fffe03f */
[----:B------:R-:W-:Y:S02]  /*e400*/  IMAD.MOV.U32 R239, RZ, RZ, R104 ;  /* 0x000000ffffef7224 */ /* 0x000fe400078e0068 */
[----:B------:R-:W-:Y:S02]  /*e410*/  IMAD.MOV.U32 R238, RZ, RZ, R105 ;  /* 0x000000ffffee7224 */ /* 0x000fe400078e0069 */
[----:B------:R-:W-:Y:S02]  /*e420*/  IMAD.MOV.U32 R237, RZ, RZ, R106 ;  /* 0x000000ffffed7224 */ /* 0x000fe400078e006a */
[----:B------:R-:W-:Y:S02]  /*e430*/  IMAD.MOV.U32 R236, RZ, RZ, R107 ;  /* 0x000000ffffec7224 */ /* 0x000fe400078e006b */
[C---:B-1----:R-:W-:Y:S08]  /*e440*/  HMMA.1688.F32.TF32 R104, R120.reuse, R174, R200 ;  /* 0x000000ae7868723c */ /* 0x042ff000000810c8 */
[----:B--2---:R-:W-:Y:S07]  /*e450*/  HMMA.1688.F32.TF32 R32, R120, R178, R160 ;  /* 0x000000b27820723c */ /* 0x004fee00000810a0 */
[----:B------:R-:W-:-:S02]  /*e460*/  IMAD.MOV.U32 R160, RZ, RZ, R172 ;  /* 0x000000ffffa07224 */ /* 0x000fc400078e00ac */
[----:B------:R-:W-:Y:S02]  /*e470*/  IMAD.MOV.U32 R161, RZ, RZ, R173 ;  /* 0x000000ffffa17224 */ /* 0x000fe400078e00ad */
[----:B------:R-:W-:Y:S01]  /*e480*/  IMAD.MOV.U32 R162, RZ, RZ, R9 ;  /* 0x000000ffffa27224 */ /* 0x000fe200078e0009 */
[-C--:B----4-:R-:W-:Y:S08]  /*e490*/  HMMA.1688.F32.TF32 R96, R100, R182.reuse, R232 ;  /* 0x000000b66460723c */ /* 0x090ff000000810e8 */
[C---:B---3--:R-:W-:Y:S08]  /*e4a0*/  HMMA.1688.F32.TF32 R100, R120.reuse, R182, R212 ;  /* 0x000000b67864723c */ /* 0x048ff000000810d4 */
[----:B------:R-:W-:Y:S08]  /*e4b0*/  HMMA.1688.F32.TF32 R212, R120, R66, R52 ;  /* 0x0000004278d4723c */ /* 0x000ff00000081034 */
[-C--:B------:R-:W-:Y:S08]  /*e4c0*/  HMMA.1688.F32.TF32 R52, R128, R178.reuse, R208 ;  /* 0x000000b28034723c */ /* 0x080ff000000810d0 */
[----:B------:R-:W-:Y:S07]  /*e4d0*/  HMMA.1688.F32.TF32 R176, R84, R178, R244 ;  /* 0x000000b254b0723c */ /* 0x000fee00000810f4 */
[----:B------:R-:W-:-:S02]  /*e4e0*/  IMAD.MOV.U32 R244, RZ, RZ, R189 ;  /* 0x000000fffff47224 */ /* 0x000fc400078e00bd */
[----:B------:R-:W2:Y:S01]  /*e4f0*/  LDL.LU R189, [R1+0x610] ;  /* 0x0006100001bd7983 */ /* 0x000ea20000300800 */
[----:B------:R-:W-:-:S03]  /*e500*/  IMAD.MOV.U32 R245, RZ, RZ, R8 ;  /* 0x000000fffff57224 */ /* 0x000fc600078e0008 */
[----:B------:R-:W3:Y:S04]  /*e510*/  LDL.LU R8, [R1+0x60c] ;  /* 0x00060c0001087983 */ /* 0x000ee80000300800 */
[----:B------:R-:W4:Y:S04]  /*e520*/  LDL.LU R172, [R1+0x608] ;  /* 0x0006080001ac7983 */ /* 0x000f280000300800 */
[----:B------:R-:W2:Y:S04]  /*e530*/  LDL.LU R173, [R1+0x604] ;  /* 0x0006040001ad7983 */ /* 0x000ea80000300800 */
[----:B------:R-:W2:Y:S04]  /*e540*/  LDL.LU R9, [R1+0x600] ;  /* 0x0006000001097983 */ /* 0x000ea80000300800 */
[----:B------:R-:W4:Y:S04]  /*e550*/  LDL.LU R163, [R1+0xe8] ;  /* 0x0000e80001a37983 */ /* 0x000f280000300800 */
[----:B------:R-:W4:Y:S04]  /*e560*/  LDL.LU R200, [R1+0x120] ;  /* 0x0001200001c87983 */ /* 0x000f280000300800 */
[----:B------:R-:W4:Y:S01]  /*e570*/  LDL.LU R201, [R1+0x124] ;  /* 0x0001240001c97983 */ /* 0x000f220000300800 */
[----:B------:R-:W-:Y:S01]  /*e580*/  HMMA.1688.F32.TF32 R112, R120, R94, R112 ;  /* 0x0000005e7870723c */ /* 0x000fe20000081070 */
[----:B------:R-:W-:-:S02]  /*e590*/  IMAD R252, R252, 0x4000, R132 ;  /* 0x00004000fcfc7824 */ /* 0x000fc400078e0284 */
[----:B------:R-:W-:Y:S05]  /*e5a0*/  LDS R132, [R7+0x4200] ;  /* 0x0042000007847984 */ /* 0x000fea0000000800 */
[C---:B------:R-:W-:Y:S08]  /*e5b0*/  HMMA.1688.F32.TF32 R116, R120.reuse, R10, R124 ;  /* 0x0000000a7874723c */ /* 0x040ff0000008107c */
[C---:B------:R-:W-:Y:S08]  /*e5c0*/  HMMA.1688.F32.TF32 R44, R120.reuse, R190, R44 ;  /* 0x000000be782c723c */ /* 0x040ff0000008102c */
[----:B------:R-:W-:Y:S01]  /*e5d0*/  IMAD.MOV.U32 R231, RZ, RZ, R112 ;  /* 0x000000ffffe77224 */ /* 0x000fe200078e0070 */
[----:B------:R-:W-:Y:S01]  /*e5e0*/  HMMA.1688.F32.TF32 R48, R120, R82, R48 ;  /* 0x000000527830723c */ /* 0x000fe20000081030 */
[----:B------:R-:W-:-:S02]  /*e5f0*/  IMAD.MOV.U32 R223, RZ, RZ, R113 ;  /* 0x000000ffffdf7224 */ /* 0x000fc400078e0071 */
[----:B------:R-:W-:Y:S02]  /*e600*/  IMAD.MOV.U32 R5, RZ, RZ, R114 ;  /* 0x000000ffff057224 */ /* 0x000fe400078e0072 */
[----:B------:R-:W-:-:S03]  /*e610*/  IMAD.MOV.U32 R0, RZ, RZ, R115 ;  /* 0x000000ffff007224 */ /* 0x000fc600078e0073 */
[C---:B------:R-:W-:Y:S08]  /*e620*/  HMMA.1688.F32.TF32 R112, R128.reuse, R182, R192 ;  /* 0x000000b68070723c */ /* 0x040ff000000810c0 */
[C---:B------:R-:W-:Y:S08]  /*e630*/  HMMA.1688.F32.TF32 R124, R128.reuse, R190, R248 ;  /* 0x000000be807c723c */ /* 0x040ff000000810f8 */
[C---:B------:R-:W-:Y:S08]  /*e640*/  HMMA.1688.F32.TF32 R164, R128.reuse, R10, R164 ;  /* 0x0000000a80a4723c */ /* 0x040ff000000810a4 */
[----:B------:R-:W-:Y:S01]  /*e650*/  HMMA.1688.F32.TF32 R120, R128, R174, R156 ;  /* 0x000000ae8078723c */ /* 0x000fe2000008109c */
[----:B------:R-:W-:Y:S04]  /*e660*/  LDS R156, [R7+0x4080] ;  /* 0x00408000079c7984 */ /* 0x000fe80000000800 */
[----:B------:R-:W-:Y:S03]  /*e670*/  LDS R158, [R7+0x5080] ;  /* 0x00508000079e7984 */ /* 0x000fe60000000800 */
[----:B------:R-:W-:Y:S01]  /*e680*/  HMMA.1688.F32.TF32 R192, R84, R10, R144 ;  /* 0x0000000a54c0723c */ /* 0x000fe20000081090 */
[----:B------:R-:W-:Y:S04]  /*e690*/  LDS R157, [R6+0x4080] ;  /* 0x00408000069d7984 */ /* 0x000fe80000000800 */
[----:B------:R-:W-:Y:S03]  /*e6a0*/  LDS R159, [R6+0x5080] ;  /* 0x00508000069f7984 */ /* 0x000fe60000000800 */
[C---:B------:R-:W-:Y:S08]  /*e6b0*/  HMMA.1688.F32.TF32 R68, R128.reuse, R82, R68 ;  /* 0x000000528044723c */ /* 0x040ff00000081044 */
[C---:B------:R-:W-:Y:S01]  /*e6c0*/  HMMA.1688.F32.TF32 R208, R128.reuse, R66, R72 ;  /* 0x0000004280d0723c */ /* 0x040fe20000081048 */
[----:B------:R-:W-:Y:S04]  /*e6d0*/  LDS R72, [R7+0x4280] ;  /* 0x0042800007487984 */ /* 0x000fe80000000800 */
[----:B------:R-:W-:Y:S03]  /*e6e0*/  LDS R74, [R7+0x5280] ;  /* 0x00528000074a7984 */ /* 0x000fe60000000800 */
[----:B------:R-:W-:Y:S01]  /*e6f0*/  HMMA.1688.F32.TF32 R232, R128, R94, R108 ;  /* 0x0000005e80e8723c */ /* 0x000fe2000008106c */
[----:B------:R-:W-:Y:S04]  /*e700*/  LDS R128, [R7+0x4180] ;  /* 0x0041800007807984 */ /* 0x000fe80000000800 */
[----:B------:R-:W-:Y:S04]  /*e710*/  LDS R130, [R7+0x5180] ;  /* 0x0051800007827984 */ /* 0x000fe80000000800 */
[----:B------:R-:W-:Y:S04]  /*e720*/  LDS R129, [R6+0x4180] ;  /* 0x0041800006817984 */ /* 0x000fe80000000800 */
[----:B------:R-:W-:Y:S04]  /*e730*/  LDS R131, [R6+0x5180] ;  /* 0x0051800006837984 */ /* 0x000fe80000000800 */
[----:B------:R-:W-:Y:S04]  /*e740*/  LDS R73, [R6+0x4280] ;  /* 0x0042800006497984 */ /* 0x000fe80000000800 */
[----:B------:R-:W-:Y:S01]  /*e750*/  LDS R75, [R6+0x5280] ;  /* 0x00528000064b7984 */ /* 0x000fe20000000800 */
[----:B------:R-:W-:Y:S01]  /*e760*/  HMMA.1688.F32.TF32 R180, R84, R182, R148 ;  /* 0x000000b654b4723c */ /* 0x000fe20000081094 */
[----:B------:R-:W-:-:S02]  /*e770*/  IMAD.MOV.U32 R246, RZ, RZ, R65 ;  /* 0x000000fffff67224 */ /* 0x000fc400078e0041 */
[----:B------:R-:W-:Y:S01]  /*e780*/  LDS R148, [R7+0x4300] ;  /* 0x0043000007947984 */ /* 0x000fe20000000800 */
[----:B------:R-:W-:-:S03]  /*e790*/  IMAD.MOV.U32 R247, RZ, RZ, R64 ;  /* 0x000000fffff77224 */ /* 0x000fc600078e0040 */
[----:B------:R-:W-:Y:S01]  /*e7a0*/  LDS R150, [R7+0x5300] ;  /* 0x0053000007967984 */ /* 0x000fe20000000800 */
[----:B------:R-:W-:-:S03]  /*e7b0*/  IMAD.MOV.U32 R203, RZ, RZ, R188 ;  /* 0x000000ffffcb7224 */ /* 0x000fc600078e00bc */
[----:B------:R-:W-:Y:S04]  /*e7c0*/  LDS R149, [R6+0x4300] ;  /* 0x0043000006957984 */ /* 0x000fe80000000800 */
[----:B------:R-:W-:Y:S01]  /*e7d0*/  LDS R151, [R6+0x5300] ;  /* 0x0053000006977984 */ /* 0x000fe20000000800 */
[C---:B------:R-:W-:Y:S03]  /*e7e0*/  HMMA.1688.F32.TF32 R64, R84.reuse, R66, R244 ;  /* 0x000000425440723c */ /* 0x040fe600000810f4 */
[----:B------:R-:W-:Y:S04]  /*e7f0*/  LDS R144, [R7+0x4380] ;  /* 0x0043800007907984 */ /* 0x000fe80000000800 */
[----:B------:R-:W-:Y:S01]  /*e800*/  LDS R146, [R7+0x5380] ;  /* 0x0053800007927984 */ /* 0x000fe20000000800 */
[----:B------:R-:W-:Y:S03]  /*e810*/  HMMA.1688.F32.TF32 R216, R84, R94, R216 ;  /* 0x0000005e54d8723c */ /* 0x000fe600000810d8 */
[----:B------:R-:W-:Y:S04]  /*e820*/  LDS R145, [R6+0x4380] ;  /* 0x0043800006917984 */ /* 0x000fe80000000800 */
[----:B------:R-:W-:Y:S04]  /*e830*/  LDS R147, [R6+0x5380] ;  /* 0x0053800006937984 */ /* 0x000fe80000000800 */
[----:B------:R-:W-:Y:S04]  /*e840*/  LDS R108, [R7+0x4000] ;  /* 0x00400000076c7984 */ /* 0x000fe80000000800 */
[----:B------:R-:W-:Y:S04]  /*e850*/  LDS R110, [R7+0x5000] ;  /* 0x00500000076e7984 */ /* 0x000fe80000000800 */
[----:B------:R-:W-:Y:S04]  /*e860*/  LDS R109, [R6+0x4000] ;  /* 0x00400000066d7984 */ /* 0x000fe80000000800 */
[----:B------:R-:W-:Y:S01]  /*e870*/  LDS R111, [R6+0x5000] ;  /* 0x00500000066f7984 */ /* 0x000fe20000000800 */
[----:B---3--:R-:W-:-:S02]  /*e880*/  IMAD.MOV.U32 R251, RZ, RZ, R8 ;  /* 0x000000fffffb7224 */ /* 0x008fc400078e0008 */
[----:B--2---:R-:W-:Y:S02]  /*e890*/  IMAD.MOV.U32 R250, RZ, RZ, R9 ;  /* 0x000000fffffa7224 */ /* 0x004fe400078e0009 */
[----:B------:R-:W1:Y:S01]  /*e8a0*/  LDSM.16.M88.4 R8, [R252+0x28000] ;  /* 0x02800000fc08783b */ /* 0x000e620000000200 */
[----:B------:R-:W-:Y:S02]  /*e8b0*/  IMAD.MOV.U32 R202, RZ, RZ, R189 ;  /* 0x000000ffffca7224 */ /* 0x000fe400078e00bd */
[----:B------:R-:W-:Y:S02]  /*e8c0*/  IMAD.MOV.U32 R248, RZ, RZ, R173 ;  /* 0x000000fffff87224 */ /* 0x000fe400078e00ad */
[----:B----4-:R-:W-:Y:S01]  /*e8d0*/  IMAD.MOV.U32 R249, RZ, RZ, R172 ;  /* 0x000000fffff97224 */ /* 0x010fe200078e00ac */
[C---:B------:R-:W-:Y:S08]  /*e8e0*/  HMMA.1688.F32.TF32 R160, R84.reuse, R82, R160 ;  /* 0x0000005254a0723c */ /* 0x040ff000000810a0 */
[C---:B------:R-:W-:Y:S08]  /*e8f0*/  HMMA.1688.F32.TF32 R172, R84.reuse, R174, R248 ;  /* 0x000000ae54ac723c */ /* 0x040ff000000810f8 */
[----:B------:R-:W-:Y:S08]  /*e900*/  HMMA.1688.F32.TF32 R188, R84, R190, R200 ;  /* 0x000000be54bc723c */ /* 0x000ff000000810c8 */
[-C--:B-1----:R-:W-:Y:S08]  /*e910*/  HMMA.1688.F32.TF32 R56, R156, R8.reuse, R56 ;  /* 0x000000089c38723c */ /* 0x082ff00000081038 */
[-C--:B------:R-:W-:Y:S08]  /*e920*/  HMMA.1688.F32.TF32 R244, R152, R8.reuse, R40 ;  /* 0x0000000898f4723c */ /* 0x080ff00000081028 */
[-C--:B------:R-:W-:Y:S08]  /*e930*/  HMMA.1688.F32.TF32 R84, R128, R8.reuse, R60 ;  /* 0x000000088054723c */ /* 0x080ff0000008103c */
[-C--:B------:R-:W-:Y:S01]  /*e940*/  HMMA.1688.F32.TF32 R60, R132, R8.reuse, R76 ;  /* 0x00000008843c723c */ /* 0x080fe2000008104c */
[----:B------:R-:W-:Y:S07]  /*e950*/  STL [R1+0x5c0], R57 ;  /* 0x0005c03901007387 */ /* 0x000fee0000100800 */
[----:B------:R-:W-:Y:S01]  /*e960*/  HMMA.1688.F32.TF32 R40, R72, R8, R116 ;  /* 0x000000084828723c */ /* 0x000fe20000081074 */
[----:B------:R-:W-:Y:S04]  /*e970*/  STL [R1+0x5bc], R58 ;  /* 0x0005bc3a01007387 */ /* 0x000fe80000100800 */
[----:B------:R-:W-:Y:S04]  /*e980*/  STL [R1+0x5b8], R59 ;  /* 0x0005b83b01007387 */ /* 0x000fe80000100800 */
[----:B------:R-:W-:Y:S04]  /*e990*/  STL [R1+0x5b4], R247 ;  /* 0x0005b4f701007387 */ /* 0x000fe80000100800 */
[----:B------:R-:W-:Y:S04]  /*e9a0*/  STL.64 [R1+0xb8], R84 ;  /* 0x0000b85401007387 */ /* 0x000fe80000100a00 */
[----:B------:R-:W-:Y:S04]  /*e9b0*/  STL.64 [R1+0xc0], R86 ;  /* 0x0000c05601007387 */ /* 0x000fe80000100a00 */
[----:B------:R-:W-:Y:S04]  /*e9c0*/  STL.64 [R1+0x100], R60 ;  /* 0x0001003c01007387 */ /* 0x000fe80000100a00 */
[----:B------:R-:W-:Y:S04]  /*e9d0*/  STL.64 [R1+0x108], R62 ;  /* 0x0001083e01007387 */ /* 0x000fe80000100a00 */
[----:B------:R-:W-:Y:S04]  /*e9e0*/  STL.64 [R1+0x130], R40 ;  /* 0x0001302801007387 */ /* 0x000fe80000100a00 */
[----:B------:R1:W-:Y:S01]  /*e9f0*/  STL.64 [R1+0x138], R42 ;  /* 0x0001382a01007387 */ /* 0x0003e20000100a00 */
[----:B------:R-:W-:-:S02]  /*ea00*/  IMAD.MOV.U32 R202, RZ, RZ, R4 ;  /* 0x000000ffffca7224 */ /* 0x000fc400078e0004 */
[----:B------:R-:W-:Y:S01]  /*ea10*/  IMAD.MOV.U32 R203, RZ, RZ, R3 ;  /* 0x000000ffffcb7224 */ /* 0x000fe200078e0003 */
[----:B------:R-:W-:Y:S01]  /*ea20*/  LDSM.16.M88.4 R76, [R252+0x29000] ;  /* 0x02900000fc4c783b */ /* 0x000fe20000000200 */
[----:B------:R-:W-:Y:S02]  /*ea30*/  IMAD.MOV.U32 R200, RZ, RZ, R81 ;  /* 0x000000ffffc87224 */ /* 0x000fe400078e0051 */
[----:B------:R-:W-:Y:S01]  /*ea40*/  IMAD.MOV.U32 R201, RZ, RZ, R80 ;  /* 0x000000ffffc97224 */ /* 0x000fe200078e0050 */
[----:B------:R-:W-:Y:S01]  /*ea50*/  LDSM.16.M88.4 R84, [R252+0x2a000] ;  /* 0x02a00000fc54783b */ /* 0x000fe20000000200 */
[----:B-1----:R-:W-:Y:S03]  /*ea60*/  HMMA.1688.F32.TF32 R40, R148, R8, R164 ;  /* 0x000000089428723c */ /* 0x002fe600000810a4 */
[----:B------:R-:W1:Y:S04]  /*ea70*/  LDSM.16.M88.4 R164, [R252+0x28800] ;  /* 0x02880000fca4783b */ /* 0x000e680000000200 */
[----:B------:R-:W2:Y:S01]  /*ea80*/  LDSM.16.M88.4 R80, [R252+0x29800] ;  /* 0x02980000fc50783b */ /* 0x000ea20000000200 */
[-C--:B-1----:R-:W-:Y:S11]  /*ea90*/  HMMA.1688.F32.TF32 R12, R128, R164.reuse, R12 ;  /* 0x000000a4800c723c */ /* 0x082ff6000008100c */
[----:B------:R-:W-:Y:S05]  /*eaa0*/  @!UPT UIADD3 URZ, URZ, URZ, URZ ;  /* 0x0000003f3f3ff290 */ /* 0x000fea000fffe03f */
[----:B------:R-:W-:Y:S01]  /*eab0*/  IMAD.MOV.U32 R4, RZ, RZ, R42 ;  /* 0x000000ffff047224 */ /* 0x000fe200078e002a */
[----:B------:R1:W-:Y:S01]  /*eac0*/  STL.64 [R1+0x140], R40 ;  /* 0x0001402801007387 */ /* 0x0003e20000100a00 */
[----:B------:R-:W-:Y:S01]  /*ead0*/  IMAD.MOV.U32 R3, RZ, RZ, R43 ;  /* 0x000000ffff037224 */ /* 0x000fe200078e002b */
[----:B------:R-:W-:Y:S08]  /*eae0*/  HMMA.1688.F32.TF32 R60, R132, R164, R88 ;  /* 0x000000a4843c723c */ /* 0x000ff00000081058 */
[----:B-1----:R-:W-:Y:S01]  /*eaf0*/  HMMA.1688.F32.TF32 R40, R144, R8, R192 ;  /* 0x000000089028723c */ /* 0x002fe200000810c0 */
[----:B------:R-:W-:-:S07]  /*eb00*/  IMAD.MOV.U32 R57, RZ, RZ, R12 ;  /* 0x000000ffff397224 */ /* 0x000fce00078e000c */
[----:B------:R-:W-:Y:S01]  /*eb10*/  HMMA.1688.F32.TF32 R32, R72, R164, R32 ;  /* 0x000000a44820723c */ /* 0x000fe20000081020 */
[----:B------:R-:W-:Y:S02]  /*eb20*/  IMAD.MOV.U32 R58, RZ, RZ, R13 ;  /* 0x000000ffff3a7224 */ /* 0x000fe400078e000d */
[----:B------:R-:W-:Y:S02]  /*eb30*/  IMAD.MOV.U32 R59, RZ, RZ, R14 ;  /* 0x000000ffff3b7224 */ /* 0x000fe400078e000e */
[----:B------:R-:W-:-:S03]  /*eb40*/  IMAD.MOV.U32 R247, RZ, RZ, R15 ;  /* 0x000000fffff77224 */ /* 0x000fc600078e000f */
[----:B------:R-:W-:Y:S01]  /*eb50*/  HMMA.1688.F32.TF32 R12, R148, R164, R52 ;  /* 0x000000a4940c723c */ /* 0x000fe20000081034 */
[----:B------:R1:W-:Y:S04]  /*eb60*/  STL [R1+0x588], R4 ;  /* 0x0005880401007387 */ /* 0x0003e80000100800 */
[----:B------:R3:W-:Y:S04]  /*eb70*/  STL [R1+0x584], R3 ;  /* 0x0005840301007387 */ /* 0x0007e80000100800 */
[----:B------:R-:W-:Y:S04]  /*eb80*/  STL.64 [R1+0x1a8], R40 ;  /* 0x0001a82801007387 */ /* 0x000fe80000100a00 */
[----:B------:R-:W-:Y:S04]  /*eb90*/  STL.64 [R1+0x1b0], R42 ;  /* 0x0001b02a01007387 */ /* 0x000fe80000100a00 */
[----:B------:R-:W-:Y:S04]  /*eba0*/  STL.64 [R1+0x98], R60 ;  /* 0x0000983c01007387 */ /* 0x000fe80000100a00 */
[----:B------:R-:W-:Y:S04]  /*ebb0*/  STL.64 [R1+0xa0], R62 ;  /* 0x0000a03e01007387 */ /* 0x000fe80000100a00 */
[----:B------:R-:W-:Y:S01]  /*ebc0*/  STL.64 [R1+0xf0], R32 ;  /* 0x0000f02001007387 */ /* 0x000fe20000100a00 */
[----:B-1----:R-:W-:-:S02]  /*ebd0*/  IMAD.MOV.U32 R4, RZ, RZ, R12 ;  /* 0x000000ffff047224 */ /* 0x002fc400078e000c */
[----:B---3--:R-:W-:Y:S01]  /*ebe0*/  IMAD.MOV.U32 R3, RZ, RZ, R13 ;  /* 0x000000ffff037224 */ /* 0x008fe200078e000d */
[----:B------:R-:W-:Y:S04]  /*ebf0*/  STL.64 [R1+0xf8], R34 ;  /* 0x0000f82201007387 */ /* 0x000fe80000100a00 */
[----:B------:R1:W-:Y:S02]  /*ec00*/  STL.64 [R1+0x128], R14 ;  /* 0x0001280e01007387 */ /* 0x0003e40000100a00 */
[-C--:B-1----:R-:W-:Y:S02]  /*ec10*/  HMMA.1688.F32.TF32 R12, R144, R164.reuse, R176 ;  /* 0x000000a4900c723c */ /* 0x082fe400000810b0 */
[----:B------:R1:W-:Y:S06]  /*ec20*/  STL [R1+0x590], R3 ;  /* 0x0005900301007387 */ /* 0x0003ec0000100800 */
[-C--:B------:R-:W-:Y:S01]  /*ec30*/  HMMA.1688.F32.TF32 R40, R108, R164.reuse, R240 ;  /* 0x000000a46c28723c */ /* 0x080fe200000810f0 */
[----:B------:R3:W-:Y:S07]  /*ec40*/  STL [R1+0x58c], R4 ;  /* 0x00058c0401007387 */ /* 0x0007ee0000100800 */
[-C--:B------:R-:W-:Y:S08]  /*ec50*/  HMMA.1688.F32.TF32 R168, R156, R164.reuse, R168 ;  /* 0x000000a49ca8723c */ /* 0x080ff000000810a8 */
[----:B------:R-:W-:Y:S01]  /*ec60*/  HMMA.1688.F32.TF32 R36, R152, R164, R36 ;  /* 0x000000a49824723c */ /* 0x000fe20000081024 */
[----:B------:R-:W-:Y:S06]  /*ec70*/  STL.64 [R1+0x150], R12 ;  /* 0x0001500c01007387 */ /* 0x000fec0000100a00 */
[----:B------:R-:W-:-:S02]  /*ec80*/  IMAD.MOV.U32 R164, RZ, RZ, R15 ;  /* 0x000000ffffa47224 */ /* 0x000fc400078e000f */
[----:B------:R-:W-:-:S03]  /*ec90*/  IMAD.MOV.U32 R165, RZ, RZ, R14 ;  /* 0x000000ffffa57224 */ /* 0x000fc600078e000e */
[----:B------:R-:W-:Y:S04]  /*eca0*/  STL [R1+0x598], R164 ;  /* 0x000598a401007387 */ /* 0x000fe80000100800 */
[----:B------:R-:W-:Y:S04]  /*ecb0*/  STL [R1+0x594], R165 ;  /* 0x000594a501007387 */ /* 0x000fe80000100800 */
[----:B------:R-:W4:Y:S04]  /*ecc0*/  LDL.LU R248, [R1+0x20] ;  /* 0x0000200001f87983 */ /* 0x000f280000300800 */
[----:B------:R-:W4:Y:S04]  /*ecd0*/  LDL.LU R249, [R1+0x24] ;  /* 0x0000240001f97983 */ /* 0x000f280000300800 */
[----:B------:R-:W4:Y:S04]  /*ece0*/  LDL.LU R250, [R1+0x28] ;  /* 0x0000280001fa7983 */ /* 0x000f280000300800 */
[----:B------:R-:W4:Y:S01]  /*ecf0*/  LDL.LU R251, [R1+0x2c] ;  /* 0x00002c0001fb7983 */ /* 0x000f220000300800 */
[----:B------:R-:W-:Y:S03]  /*ed00*/  HMMA.1688.F32.TF32 R32, R108, R76, R200 ;  /* 0x0000004c6c20723c */ /* 0x000fe600000810c8 */
[----:B------:R-:W4:Y:S04]  /*ed10*/  LDL.LU R116, [R1+0xa8] ;  /* 0x0000a80001747983 */ /* 0x000f280000300800 */
[----:B------:R-:W4:Y:S01]  /*ed20*/  LDL.LU R117, [R1+0xac] ;  /* 0x0000ac0001757983 */ /* 0x000f220000300800 */
[----:B------:R-:W-:-:S03]  /*ed30*/  IMAD.MOV.U32 R201, RZ, RZ, R196 ;  /* 0x000000ffffc97224 */ /* 0x000fc600078e00c4 */
        /* <DEDUP_REMOVED lines=8> */
[----:B------:R-:W4:Y:S04]  /*edc0*/  LDL.LU R197, [R1+0x5f8] ;  /* 0x0005f80001c57983 */ /* 0x000f280000300800 */
[----:B------:R-:W4:Y:S04]  /*edd0*/  LDL.LU R198, [R1+0x5f4] ;  /* 0x0005f40001c67983 */ /* 0x000f280000300800 */
[----:B------:R-:W4:Y:S04]  /*ede0*/  LDL.LU R199, [R1+0x5f0] ;  /* 0x0005f00001c77983 */ /* 0x000f280000300800 */
[----:B------:R-:W4:Y:S04]  /*edf0*/  LDL.LU R2, [R1+0x5ec] ;  /* 0x0005ec0001027983 */ /* 0x000f280000300800 */
[----:B------:R-:W4:Y:S04]  /*ee00*/  LDL.LU R62, [R1+0xe0] ;  /* 0x0000e000013e7983 */ /* 0x000f280000300800 */
[----:B------:R-:W4:Y:S01]  /*ee10*/  LDL.LU R63, [R1+0xe4] ;  /* 0x0000e400013f7983 */ /* 0x000f220000300800 */
[-C--:B------:R-:W-:Y:S03]  /*ee20*/  HMMA.1688.F32.TF32 R136, R128, R76.reuse, R136 ;  /* 0x0000004c8088723c */ /* 0x080fe60000081088 */
[----:B------:R-:W4:Y:S04]  /*ee30*/  LDL.LU R192, [R1+0x170] ;  /* 0x0001700001c07983 */ /* 0x000f280000300800 */
[----:B------:R-:W4:Y:S01]  /*ee40*/  LDL.LU R193, [R1+0x174] ;  /* 0x0001740001c17983 */ /* 0x000f220000300800 */
[-C--:B------:R-:W-:Y:S03]  /*ee50*/  HMMA.1688.F32.TF32 R240, R132, R76.reuse, R96 ;  /* 0x0000004c84f0723c */ /* 0x080fe60000081060 */
[----:B------:R-:W4:Y:S05]  /*ee60*/  LDL.LU R194, [R1+0x178] ;  /* 0x0001780001c27983 */ /* 0x000f2a0000300800 */
[----:B------:R-:W-:Y:S07]  /*ee70*/  HMMA.1688.F32.TF32 R52, R72, R76, R100 ;  /* 0x0000004c4834723c */ /* 0x000fee0000081064 */
[----:B------:R-:W-:Y:S04]  /*ee80*/  STL [R1+0x5a8], R136 ;  /* 0x0005a88801007387 */ /* 0x000fe80000100800 */
[----:B------:R-:W-:Y:S04]  /*ee90*/  STL [R1+0x5a4], R137 ;  /* 0x0005a48901007387 */ /* 0x000fe80000100800 */
[----:B------:R-:W-:Y:S04]  /*eea0*/  STL [R1+0x5a0], R138 ;  /* 0x0005a08a01007387 */ /* 0x000fe80000100800 */
[----:B------:R-:W-:Y:S04]  /*eeb0*/  STL [R1+0x59c], R139 ;  /* 0x00059c8b01007387 */ /* 0x000fe80000100800 */
[----:B------:R-:W-:Y:S01]  /*eec0*/  STL [R1+0x5b0], R242 ;  /* 0x0005b0f201007387 */ /* 0x000fe20000100800 */
[----:B-1----:R-:W-:-:S02]  /*eed0*/  IMAD.MOV.U32 R3, RZ, RZ, R54 ;  /* 0x000000ffff037224 */ /* 0x002fc400078e0036 */
[----:B---3--:R-:W-:Y:S01]  /*eee0*/  IMAD.MOV.U32 R4, RZ, RZ, R55 ;  /* 0x000000ffff047224 */ /* 0x008fe200078e0037 */
[----:B------:R-:W-:Y:S04]  /*eef0*/  STL [R1+0x5ac], R243 ;  /* 0x0005acf301007387 */ /* 0x000fe80000100800 */
[----:B------:R1:W-:Y:S02]  /*ef00*/  STL.64 [R1+0x90], R52 ;  /* 0x0000903401007387 */ /* 0x0003e40000100a00 */
[-C--:B-1----:R-:W-:Y:S11]  /*ef10*/  HMMA.1688.F32.TF32 R52, R148, R76.reuse, R112 ;  /* 0x0000004c9434723c */ /* 0x082ff60000081070 */
[----:B------:R-:W-:Y:S11]  /*ef20*/  @!UPT UIADD3 URZ, URZ, URZ, URZ ;  /* 0x0000003f3f3ff290 */ /* 0x000ff6000fffe03f */
[----:B------:R-:W-:Y:S02]  /*ef30*/  @!UPT UIADD3 URZ, URZ, URZ, URZ ;  /* 0x0000003f3f3ff290 */ /* 0x000fe4000fffe03f */
[----:B------:R-:W-:Y:S02]  /*ef40*/  IMAD.MOV.U32 R138, RZ, RZ, R52 ;  /* 0x000000ffff8a7224 */ /* 0x000fe400078e0034 */
[----:B------:R-:W-:Y:S02]  /*ef50*/  IMAD.MOV.U32 R139, RZ, RZ, R53 ;  /* 0x000000ffff8b7224 */ /* 0x000fe400078e0035 */
[----:B------:R-:W-:Y:S02]  /*ef60*/  IMAD.MOV.U32 R164, RZ, RZ, R54 ;  /* 0x000000ffffa47224 */ /* 0x000fe400078e0036 */
[----:B------:R-:W-:Y:S02]  /*ef70*/  IMAD.MOV.U32 R165, RZ, RZ, R55 ;  /* 0x000000ffffa57224 */ /* 0x000fe400078e0037 */
[----:B------:R-:W-:Y:S11]  /*ef80*/  HMMA.1688.F32.TF32 R52, R144, R76, R180 ;  /* 0x0000004c9034723c */ /* 0x000ff600000810b4 */
[----:B------:R-:W-:Y:S11]  /*ef90*/  @!UPT UIADD3 URZ, URZ, URZ, URZ ;  /* 0x0000003f3f3ff290 */ /* 0x000ff6000fffe03f */
[----:B------:R-:W-:Y:S01]  /*efa0*/  @!UPT UIADD3 URZ, URZ, URZ, URZ ;  /* 0x0000003f3f3ff290 */ /* 0x000fe2000fffe03f */
[----:B------:R-:W-:Y:S04]  /*efb0*/  STL.64 [R1+0x1b8], R52 ;  /* 0x0001b83401007387 */ /* 0x000fe80000100a00 */
[----:B------:R2:W-:Y:S02]  /*efc0*/  STL.64 [R1+0x1c0], R54 ;  /* 0x0001c03601007387 */ /* 0x0005e40000100a00 */
[----:B--2---:R-:W-:Y:S08]  /*efd0*/  HMMA.1688.F32.TF32 R52, R148, R80, R120 ;  /* 0x000000509434723c */ /* 0x004ff00000081078 */
[----:B------:R-:W-:Y:S08]  /*efe0*/  HMMA.1688.F32.TF32 R224, R108, R8, R224 ;  /* 0x000000086ce0723c */ /* 0x000ff000000810e0 */
[----:B------:R-:W-:Y:S08]  /*eff0*/  HMMA.1688.F32.TF32 R140, R152, R76, R140 ;  /* 0x0000004c988c723c */ /* 0x000ff0000008108c */
[----:B------:R-:W-:-:S02]  /*f000*/  IMAD.MOV.U32 R9, RZ, RZ, R54 ;  /* 0x000000ffff097224 */ /* 0x000fc400078e0036 */
[----:B------:R-:W-:Y:S01]  /*f010*/  IMAD.MOV.U32 R8, RZ, RZ, R55 ;  /* 0x000000ffff087224 */ /* 0x000fe200078e0037 */
[-C--:B------:R-:W-:Y:S08]  /*f020*/  HMMA.1688.F32.TF32 R112, R152, R80.reuse, R184 ;  /* 0x000000509870723c */ /* 0x080ff000000810b8 */
[-C--:B------:R-:W-:Y:S08]  /*f030*/  HMMA.1688.F32.TF32 R16, R128, R80.reuse, R16 ;  /* 0x000000508010723c */ /* 0x080ff00000081010 */
[----:B------:R-:W-:Y:S08]  /*f040*/  HMMA.1688.F32.TF32 R24, R132, R80, R24 ;  /* 0x000000508418723c */ /* 0x000ff00000081018 */
[----:B----4-:R-:W-:Y:S01]  /*f050*/  HMMA.1688.F32.TF32 R12, R156, R76, R196 ;  /* 0x0000004c9c0c723c */ /* 0x010fe200000810c4 */
[----:B------:R-:W-:-:S02]  /*f060*/  IMAD.MOV.U32 R195, RZ, RZ, R2 ;  /* 0x000000ffffc37224 */ /* 0x000fc400078e0002 */
[----:B------:R-:W-:-:S04]  /*f070*/  IMAD.MOV.U32 R2, RZ, RZ, R52 ;  /* 0x000000ffff027224 */ /* 0x000fc800078e0034 */
[----:B------:R-:W-:Y:S02]  /*f080*/  IMAD.MOV.U32 R76, RZ, RZ, R53 ;  /* 0x000000ffff4c7224 */ /* 0x000fe400078e0035 */
[----:B------:R-:W-:Y:S08]  /*f090*/  HMMA.1688.F32.TF32 R52, R144, R80, R172 ;  /* 0x000000509034723c */ /* 0x000ff000000810ac */
[-C--:B------:R-:W-:Y:S11]  /*f0a0*/  HMMA.1688.F32.TF32 R120, R152, R84.reuse, R200 ;  /* 0x000000549878723c */ /* 0x080ff600000810c8 */
[----:B------:R-:W-:Y:S04]  /*f0b0*/  @!UPT UIADD3 URZ, URZ, URZ, URZ ;  /* 0x0000003f3f3ff290 */ /* 0x000fe8000fffe03f */
[----:B------:R1:W-:Y:S04]  /*f0c0*/  STL.64 [R1+0x190], R52 ;  /* 0x0001903401007387 */ /* 0x0003e80000100a00 */
[----:B------:R-:W2:Y:S04]  /*f0d0*/  LDL.LU R196, [R1+0x180] ;  /* 0x0001800001c47983 */ /* 0x000ea80000300800 */
[----:B------:R-:W2:Y:S04]  /*f0e0*/  LDL.LU R197, [R1+0x184] ;  /* 0x0001840001c57983 */ /* 0x000ea80000300800 */
[----:B------:R-:W2:Y:S04]  /*f0f0*/  LDL.LU R198, [R1+0x188] ;  /* 0x0001880001c67983 */ /* 0x000ea80000300800 */
[----:B------:R-:W2:Y:S01]  /*f100*/  LDL.LU R199, [R1+0x18c] ;  /* 0x00018c0001c77983 */ /* 0x000ea20000300800 */
[----:B------:R-:W-:Y:S03]  /*f110*/  HMMA.1688.F32.TF32 R172, R156, R84, R60 ;  /* 0x000000549cac723c */ /* 0x000fe6000008103c */
[----:B------:R-:W3:Y:S04]  /*f120*/  LDL.LU R200, [R1+0x1e8] ;  /* 0x0001e80001c87983 */ /* 0x000ee80000300800 */
[----:B------:R-:W3:Y:S01]  /*f130*/  LDL.LU R201, [R1+0x1ec] ;  /* 0x0001ec0001c97983 */ /* 0x000ee20000300800 */
[-C--:B------:R-:W-:Y:S03]  /*f140*/  HMMA.1688.F32.TF32 R176, R108, R80.reuse, R116 ;  /* 0x000000506cb0723c */ /* 0x080fe60000081074 */
[----:B------:R-:W3:Y:S04]  /*f150*/  LDL.LU R202, [R1+0x1f0] ;  /* 0x0001f00001ca7983 */ /* 0x000ee80000300800 */
[----:B------:R-:W3:Y:S01]  /*f160*/  LDL.LU R203, [R1+0x1f4] ;  /* 0x0001f40001cb7983 */ /* 0x000ee20000300800 */
[-C--:B------:R-:W-:Y:S03]  /*f170*/  HMMA.1688.F32.TF32 R116, R156, R80.reuse, R248 ;  /* 0x000000509c74723c */ /* 0x080fe600000810f8 */
[----:B------:R-:W4:Y:S04]  /*f180*/  LDL.LU R60, [R1+0xc8] ;  /* 0x0000c800013c7983 */ /* 0x000f280000300800 */
[----:B------:R-:W4:Y:S01]  /*f190*/  LDL.LU R61, [R1+0xcc] ;  /* 0x0000cc00013d7983 */ /* 0x000f220000300800 */
[----:B------:R-:W-:Y:S03]  /*f1a0*/  HMMA.1688.F32.TF32 R248, R72, R80, R104 ;  /* 0x0000005048f8723c */ /* 0x000fe60000081068 */
[----:B------:R-:W4:Y:S01]  /*f1b0*/  LDL.LU R62, [R1+0xd0] ;  /* 0x0000d000013e7983 */ /* 0x000f220000300800 */
[----:B------:R-:W-:-:S03]  /*f1c0*/  IMAD.MOV.U32 R77, RZ, RZ, R55 ;  /* 0x000000ffff4d7224 */ /* 0x000fc600078e0037 */
[----:B------:R-:W4:Y:S01]  /*f1d0*/  LDL.LU R63, [R1+0xd4] ;  /* 0x0000d400013f7983 */ /* 0x000f220000300800 */
[----:B------:R-:W-:Y:S02]  /*f1e0*/  IMAD.MOV.U32 R81, RZ, RZ, R54 ;  /* 0x000000ffff517224 */ /* 0x000fe400078e0036 */
[----:B------:R-:W-:Y:S01]  /*f1f0*/  IMAD.MOV.U32 R54, RZ, RZ, R93 ;  /* 0x000000ffff367224 */ /* 0x000fe200078e005d */
[----:B-1----:R-:W2:Y:S01]  /*f200*/  LDL.LU R52, [R1+0x70] ;  /* 0x0000700001347983 */ /* 0x002ea20000300800 */
[----:B------:R-:W-:-:S03]  /*f210*/  IMAD.MOV.U32 R55, RZ, RZ, R92 ;  /* 0x000000ffff377224 */ /* 0x000fc600078e005c */
[----:B------:R-:W2:Y:S04]  /*f220*/  LDL.LU R53, [R1+0x74] ;  /* 0x0000740001357983 */ /* 0x000ea80000300800 */
[----:B------:R-:W2:Y:S04]  /*f230*/  LDL.LU R93, [R1+0x5e8] ;  /* 0x0005e800015d7983 */ /* 0x000ea80000300800 */
[----:B------:R-:W3:Y:S01]  /*f240*/  LDL.LU R92, [R1+0x5e4] ;  /* 0x0005e400015c7983 */ /* 0x000ee20000300800 */
[----:B------:R-:W-:Y:S03]  /*f250*/  HMMA.1688.F32.TF32 R88, R148, R84, R124 ;  /* 0x000000549458723c */ /* 0x000fe6000008107c */
[----:B------:R-:W4:Y:S04]  /*f260*/  LDL.LU R180, [R1+0x1d8] ;  /* 0x0001d80001b47983 */ /* 0x000f280000300800 */
[----:B------:R-:W4:Y:S04]  /*f270*/  LDL.LU R181, [R1+0x1dc] ;  /* 0x0001dc0001b57983 */ /* 0x000f280000300800 */
[----:B------:R-:W4:Y:S04]  /*f280*/  LDL.LU R182, [R1+0x1e0] ;  /* 0x0001e00001b67983 */ /* 0x000f280000300800 */
[----:B------:R-:W4:Y:S04]  /*f290*/  LDL.LU R183, [R1+0x1e4] ;  /* 0x0001e40001b77983 */ /* 0x000f280000300800 */
[----:B------:R-:W4:Y:S04]  /*f2a0*/  LDL.LU R96, [R1+0x160] ;  /* 0x0001600001607983 */ /* 0x000f280000300800 */
[----:B------:R-:W4:Y:S01]  /*f2b0*/  LDL.LU R97, [R1+0x164] ;  /* 0x0001640001617983 */ /* 0x000f220000300800 */
[----:B------:R-:W-:-:S02]  /*f2c0*/  IMAD.MOV.U32 R242, RZ, RZ, R88 ;  /* 0x000000fffff27224 */ /* 0x000fc400078e0058 */
[----:B------:R-:W-:Y:S02]  /*f2d0*/  IMAD.MOV.U32 R243, RZ, RZ, R89 ;  /* 0x000000fffff37224 */ /* 0x000fe400078e0059 */
[----:B------:R-:W-:Y:S02]  /*f2e0*/  IMAD.MOV.U32 R136, RZ, RZ, R90 ;  /* 0x000000ffff887224 */ /* 0x000fe400078e005a */
[----:B------:R-:W-:Y:S02]  /*f2f0*/  IMAD.MOV.U32 R137, RZ, RZ, R91 ;  /* 0x000000ffff897224 */ /* 0x000fe400078e005b */
[----:B------:R-:W-:Y:S01]  /*f300*/  HMMA.1688.F32.TF32 R88, R144, R84, R188 ;  /* 0x000000549058723c */ /* 0x000fe200000810bc */
[----:B------:R-:W-:Y:S02]  /*f310*/  IMAD.MOV.U32 R100, RZ, RZ, R231 ;  /* 0x000000ffff647224 */ /* 0x000fe400078e00e7 */
[----:B------:R-:W-:Y:S02]  /*f320*/  IMAD.MOV.U32 R101, RZ, RZ, R223 ;  /* 0x000000ffff657224 */ /* 0x000fe400078e00df */
[----:B------:R-:W-:-:S02]  /*f330*/  IMAD.MOV.U32 R102, RZ, RZ, R5 ;  /* 0x000000ffff667224 */ /* 0x000fc400078e0005 */
[----:B------:R-:W-:Y:S02]  /*f340*/  IMAD.MOV.U32 R103, RZ, RZ, R0 ;  /* 0x000000ffff677224 */ /* 0x000fe400078e0000 */
[----:B--2---:R-:W-:Y:S02]  /*f350*/  IMAD.MOV.U32 R99, RZ, RZ, R93 ;  /* 0x000000ffff637224 */ /* 0x004fe400078e005d */
[----:B---3--:R-:W-:Y:S02]  /*f360*/  IMAD.MOV.U32 R98, RZ, RZ, R92 ;  /* 0x000000ffff627224 */ /* 0x008fe400078e005c */
[----:B------:R-:W2:Y:S04]  /*f370*/  LDL.LU R92, [R1+0x5e0] ;  /* 0x0005e000015c7983 */ /* 0x000ea80000300800 */
[----:B------:R-:W3:Y:S06]  /*f380*/  LDL.LU R93, [R1+0x5dc] ;  /* 0x0005dc00015d7983 */ /* 0x000eec0000300800 */
[----:B------:R-:W-:Y:S04]  /*f390*/  STL [R1+0xd8], R89 ;  /* 0x0000d85901007387 */ /* 0x000fe80000100800 */
[----:B------:R-:W-:Y:S04]  /*f3a0*/  STL.64 [R1+0xe0], R90 ;  /* 0x0000e05a01007387 */ /* 0x000fe80000100a00 */
[----:B------:R-:W4:Y:S04]  /*f3b0*/  LDL.LU R188, [R1+0x218] ;  /* 0x0002180001bc7983 */ /* 0x000f280000300800 */
[----:B------:R-:W4:Y:S04]  /*f3c0*/  LDL.LU R189, [R1+0x21c] ;  /* 0x00021c0001bd7983 */ /* 0x000f280000300800 */
[----:B------:R-:W4:Y:S04]  /*f3d0*/  LDL.LU R231, [R1+0x5d8] ;  /* 0x0005d80001e77983 */ /* 0x000f280000300800 */
[----:B------:R-:W4:Y:S04]  /*f3e0*/  LDL.LU R223, [R1+0x5d4] ;  /* 0x0005d40001df7983 */ /* 0x000f280000300800 */
[----:B------:R-:W4:Y:S04]  /*f3f0*/  LDL.LU R5, [R1+0x5d0] ;  /* 0x0005d00001057983 */ /* 0x000f280000300800 */
[----:B------:R-:W4:Y:S01]  /*f400*/  LDL.LU R0, [R1+0x5cc] ;  /* 0x0005cc0001007983 */ /* 0x000f220000300800 */
[----:B------:R-:W-:-:S03]  /*f410*/  IMAD.MOV.U32 R80, RZ, RZ, R88 ;  /* 0x000000ffff507224 */ /* 0x000fc600078e0058 */
[----:B------:R-:W1:Y:S01]  /*f420*/  LDSM.16.M88.4 R88, [R252+0x2a800] ;  /* 0x02a80000fc58783b */ /* 0x000e620000000200 */
[----:B------:R-:W-:Y:S02]  /*f430*/  IMAD.MOV.U32 R104, RZ, RZ, R239 ;  /* 0x000000ffff687224 */ /* 0x000fe400078e00ef */
[----:B------:R-:W-:Y:S02]  /*f440*/  IMAD.MOV.U32 R105, RZ, RZ, R238 ;  /* 0x000000ffff697224 */ /* 0x000fe400078e00ee */
[----:B------:R-:W-:Y:S02]  /*f450*/  IMAD.MOV.U32 R106, RZ, RZ, R237 ;  /* 0x000000ffff6a7224 */ /* 0x000fe400078e00ed */
[----:B------:R-:W-:Y:S02]  /*f460*/  IMAD.MOV.U32 R107, RZ, RZ, R236 ;  /* 0x000000ffff6b7224 */ /* 0x000fe400078e00ec */
[-C--:B-1----:R-:W-:Y:S08]  /*f470*/  HMMA.1688.F32.TF32 R236, R148, R88.reuse, R68 ;  /* 0x0000005894ec723c */ /* 0x082ff00000081044 */
[----:B------:R-:W-:Y:S11]  /*f480*/  HMMA.1688.F32.TF32 R68, R144, R88, R160 ;  /* 0x000000589044723c */ /* 0x000ff600000810a0 */
[----:B------:R-:W-:Y:S11]  /*f490*/  @!UPT UIADD3 URZ, URZ, URZ, URZ ;  /* 0x0000003f3f3ff290 */ /* 0x000ff6000fffe03f */
[----:B------:R-:W-:Y:S01]  /*f4a0*/  @!UPT UIADD3 URZ, URZ, URZ, URZ ;  /* 0x0000003f3f3ff290 */ /* 0x000fe2000fffe03f */
[----:B------:R-:W-:Y:S04]  /*f4b0*/  STL.64 [R1+0x80], R68 ;  /* 0x0000804401007387 */ /* 0x000fe80000100a00 */
[----:B------:R-:W-:Y:S01]  /*f4c0*/  STL.64 [R1+0x88], R70 ;  /* 0x0000884601007387 */ /* 0x000fe20000100a00 */
[----:B--2---:R-:W-:Y:S02]  /*f4d0*/  IMAD.MOV.U32 R191, RZ, RZ, R92 ;  /* 0x000000ffffbf7224 */ /* 0x004fe400078e005c */
[----:B---3--:R-:W-:Y:S02]  /*f4e0*/  IMAD.MOV.U32 R190, RZ, RZ, R93 ;  /* 0x000000ffffbe7224 */ /* 0x008fe400078e005d */
[----:B------:R-:W4:Y:S02]  /*f4f0*/  LDSM.16.M88.4 R92, [R252+0x2b000] ;  /* 0x02b00000fc5c783b */ /* 0x000f240000000200 */
[----:B----4-:R-:W-:Y:S02]  /*f500*/  HMMA.1688.F32.TF32 R68, R132, R92, R220 ;  /* 0x0000005c8444723c */ /* 0x010fe400000810dc */
[----:B------:R-:W2:Y:S04]  /*f510*/  LDL.LU R220, [R1+0x1c8] ;  /* 0x0001c80001dc7983 */ /* 0x000ea80000300800 */
[----:B------:R-:W2:Y:S01]  /*f520*/  LDL.LU R221, [R1+0x1cc] ;  /* 0x0001cc0001dd7983 */ /* 0x000ea20000300800 */
[----:B------:R-:W-:-:S03]  /*f530*/  IMAD.MOV.U32 R222, RZ, RZ, R0 ;  /* 0x000000ffffde7224 */ /* 0x000fc600078e0000 */
[----:B------:R-:W3:Y:S01]  /*f540*/  LDL.LU R0, [R1+0x5c8] ;  /* 0x0005c80001007983 */ /* 0x000ee20000300800 */
[----:B------:R-:W-:-:S03]  /*f550*/  IMAD.MOV.U32 R223, RZ, RZ, R5 ;  /* 0x000000ffffdf7224 */ /* 0x000fc600078e0005 */
[----:B------:R-:W4:Y:S01]  /*f560*/  LDL.LU R5, [R1+0x5c4] ;  /* 0x0005c40001057983 */ /* 0x000f220000300800 */
[-C--:B------:R-:W-:Y:S08]  /*f570*/  HMMA.1688.F32.TF32 R64, R144, R92.reuse, R64 ;  /* 0x0000005c9040723c */ /* 0x080ff00000081040 */
[-C--:B------:R-:W-:Y:S08]  /*f580*/  HMMA.1688.F32.TF32 R160, R156, R92.reuse, R180 ;  /* 0x0000005c9ca0723c */ /* 0x080ff000000810b4 */
[-C--:B------:R-:W-:Y:S08]  /*f590*/  HMMA.1688.F32.TF32 R180, R128, R92.reuse, R52 ;  /* 0x0000005c80b4723c */ /* 0x080ff00000081034 */
[----:B------:R-:W-:Y:S01]  /*f5a0*/  HMMA.1688.F32.TF32 R52, R72, R92, R212 ;  /* 0x0000005c4834723c */ /* 0x000fe200000810d4 */
[----:B------:R-:W2:Y:S04]  /*f5b0*/  LDL.LU R212, [R1+0x220] ;  /* 0x0002200001d47983 */ /* 0x000ea80000300800 */
[----:B------:R-:W2:Y:S03]  /*f5c0*/  LDL.LU R213, [R1+0x224] ;  /* 0x0002240001d57983 */ /* 0x000ea60000300800 */
[----:B------:R-:W-:Y:S01]  /*f5d0*/  HMMA.1688.F32.TF32 R124, R128, R88, R228 ;  /* 0x00000058807c723c */ /* 0x000fe200000810e4 */
[----:B------:R-:W2:Y:S04]  /*f5e0*/  LDL.LU R214, [R1+0x228] ;  /* 0x0002280001d67983 */ /* 0x000ea80000300800 */
[----:B------:R-:W2:Y:S03]  /*f5f0*/  LDL.LU R215, [R1+0x22c] ;  /* 0x00022c0001d77983 */ /* 0x000ea60000300800 */
[----:B------:R-:W-:Y:S01]  /*f600*/  HMMA.1688.F32.TF32 R228, R148, R92, R208 ;  /* 0x0000005c94e4723c */ /* 0x000fe200000810d0 */
[----:B------:R-:W2:Y:S04]  /*f610*/  LDL.LU R208, [R1+0x208] ;  /* 0x0002080001d07983 */ /* 0x000ea80000300800 */
[----:B------:R-:W2:Y:S04]  /*f620*/  LDL.LU R209, [R1+0x20c] ;  /* 0x00020c0001d17983 */ /* 0x000ea80000300800 */
[----:B------:R1:W-:Y:S04]  /*f630*/  STL.64 [R1+0x60], R64 ;  /* 0x0000604001007387 */ /* 0x0003e80000100a00 */
[----:B-1----:R-:W2:Y:S04]  /*f640*/  LDL.LU R64, [R1+0x198] ;  /* 0x0001980001407983 */ /* 0x002ea80000300800 */
[----:B------:R-:W2:Y:S01]  /*f650*/  LDL.LU R65, [R1+0x19c] ;  /* 0x00019c0001417983 */ /* 0x000ea20000300800 */
[-C--:B------:R-:W-:Y:S08]  /*f660*/  HMMA.1688.F32.TF32 R184, R152, R88.reuse, R60 ;  /* 0x0000005898b8723c */ /* 0x080ff0000008103c */
[----:B------:R-:W-:Y:S01]  /*f670*/  HMMA.1688.F32.TF32 R60, R132, R88, R204 ;  /* 0x00000058843c723c */ /* 0x000fe200000810cc */
[----:B---3--:R-:W-:-:S02]  /*f680*/  IMAD.MOV.U32 R211, RZ, RZ, R0 ;  /* 0x000000ffffd37224 */ /* 0x008fc400078e0000 */
[----:B------:R-:W-:Y:S02]  /*f690*/  IMAD.MOV.U32 R0, RZ, RZ, R67 ;  /* 0x000000ffff007224 */ /* 0x000fe400078e0043 */
[----:B----4-:R-:W-:Y:S02]  /*f6a0*/  IMAD.MOV.U32 R210, RZ, RZ, R5 ;  /* 0x000000ffffd27224 */ /* 0x010fe400078e0005 */
[----:B------:R-:W-:Y:S02]  /*f6b0*/  IMAD.MOV.U32 R5, RZ, RZ, R66 ;  /* 0x000000ffff057224 */ /* 0x000fe400078e0042 */
[----:B------:R-:W3:Y:S04]  /*f6c0*/  LDL.LU R66, [R1+0x1a0] ;  /* 0x0001a00001427983 */ /* 0x000ee80000300800 */
[----:B------:R-:W3:Y:S01]  /*f6d0*/  LDL.LU R67, [R1+0x1a4] ;  /* 0x0001a40001437983 */ /* 0x000ee20000300800 */
[-C--:B------:R-:W-:Y:S08]  /*f6e0*/  HMMA.1688.F32.TF32 R204, R108, R92.reuse, R188 ;  /* 0x0000005c6ccc723c */ /* 0x080ff000000810bc */
[----:B------:R-:W-:Y:S01]  /*f6f0*/  HMMA.1688.F32.TF32 R188, R152, R92, R96 ;  /* 0x0000005c98bc723c */ /* 0x000fe20000081060 */
[----:B------:R-:W2:Y:S07]  /*f700*/  LDSM.16.M88.4 R96, [R252+0x2b800] ;  /* 0x02b80000fc60783b */ /* 0x000eae0000000200 */
[----:B------:R-:W-:Y:S08]  /*f710*/  HMMA.1688.F32.TF32 R192, R108, R84, R192 ;  /* 0x000000546cc0723c */ /* 0x000ff000000810c0 */
[----:B--2---:R-:W-:Y:S01]  /*f720*/  HMMA.1688.F32.TF32 R152, R152, R96, R220 ;  /* 0x000000609898723c */ /* 0x004fe200000810dc */
[----:B------:R-:W-:Y:S04]  /*f730*/  LDS R220, [R7+0x6000] ;  /* 0x0060000007dc7984 */ /* 0x000fe80000000800 */
[----:B------:R-:W-:Y:S04]  /*f740*/  LDS R222, [R7+0x7000] ;  /* 0x0070000007de7984 */ /* 0x000fe80000000800 */
[----:B------:R-:W-:Y:S04]  /*f750*/  LDS R221, [R6+0x6000] ;  /* 0x0060000006dd7984 */ /* 0x000fe80000000800 */
[----:B------:R-:W1:Y:S01]  /*f760*/  LDS R223, [R6+0x7000] ;  /* 0x0070000006df7984 */ /* 0x000e620000000800 */
[-C--:B------:R-:W-:Y:S08]  /*f770*/  HMMA.1688.F32.TF32 R20, R128, R84.reuse, R20 ;  /* 0x000000548014723c */ /* 0x080ff00000081014 */
[----:B------:R-:W-:Y:S08]  /*f780*/  HMMA.1688.F32.TF32 R28, R132, R84, R28 ;  /* 0x00000054841c723c */ /* 0x000ff0000008101c */
[C---:B------:R-:W-:Y:S08]  /*f790*/  HMMA.1688.F32.TF32 R200, R108.reuse, R88, R200 ;  /* 0x000000586cc8723c */ /* 0x040ff000000810c8 */
[----:B------:R-:W-:Y:S01]  /*f7a0*/  HMMA.1688.F32.TF32 R212, R108, R96, R212 ;  /* 0x000000606cd4723c */ /* 0x000fe200000810d4 */
[----:B------:R-:W-:Y:S04]  /*f7b0*/  LDS R108, [R7+0x6100] ;  /* 0x00610000076c7984 */ /* 0x000fe80000000800 */
[----:B------:R-:W-:Y:S03]  /*f7c0*/  LDS R110, [R7+0x7100] ;  /* 0x00710000076e7984 */ /* 0x000fe60000000800 */
[C---:B------:R-:W-:Y:S01]  /*f7d0*/  HMMA.1688.F32.TF32 R196, R156.reuse, R88, R196 ;  /* 0x000000589cc4723c */ /* 0x040fe200000810c4 */
[----:B------:R-:W-:Y:S04]  /*f7e0*/  LDS R109, [R6+0x6100] ;  /* 0x00610000066d7984 */ /* 0x000fe80000000800 */
[----:B------:R-:W-:Y:S03]  /*f7f0*/  LDS R111, [R6+0x7100] ;  /* 0x00710000066f7984 */ /* 0x000fe60000000800 */
[----:B------:R-:W-:Y:S01]  /*f800*/  HMMA.1688.F32.TF32 R156, R156, R96, R208 ;  /* 0x000000609c9c723c */ /* 0x000fe200000810d0 */
[----:B------:R-:W-:Y:S04]  /*f810*/  LDS R208, [R7+0x6080] ;  /* 0x0060800007d07984 */ /* 0x000fe80000000800 */
[----:B------:R-:W-:Y:S04]  /*f820*/  LDS R210, [R7+0x7080] ;  /* 0x0070800007d27984 */ /* 0x000fe80000000800 */
[----:B------:R-:W-:Y:S04]  /*f830*/  LDS R209, [R6+0x6080] ;  /* 0x0060800006d17984 */ /* 0x000fe80000000800 */
[----:B------:R-:W2:Y:S01]  /*f840*/  LDS R211, [R6+0x7080] ;  /* 0x0070800006d37984 */ /* 0x000ea20000000800 */
[----:B-1----:R-:W-:Y:S08]  /*f850*/  HMMA.1688.F32.TF32 R224, R220, R10, R224 ;  /* 0x0000000adce0723c */ /* 0x002ff000000810e0 */
[-C--:B---3--:R-:W-:Y:S08]  /*f860*/  HMMA.1688.F32.TF32 R128, R128, R96.reuse, R64 ;  /* 0x000000608080723c */ /* 0x088ff00000081040 */
[-C--:B------:R-:W-:Y:S08]  /*f870*/  HMMA.1688.F32.TF32 R64, R132, R96.reuse, R104 ;  /* 0x000000608440723c */ /* 0x080ff00000081068 */
[----:B------:R-:W-:Y:S08]  /*f880*/  HMMA.1688.F32.TF32 R104, R148, R96, R232 ;  /* 0x000000609468723c */ /* 0x000ff000000810e8 */
[C---:B------:R-:W-:Y:S08]  /*f890*/  HMMA.1688.F32.TF32 R132, R220.reuse, R78, R32 ;  /* 0x0000004edc84723c */ /* 0x040ff00000081020 */
[C---:B------:R-:W-:Y:S08]  /*f8a0*/  HMMA.1688.F32.TF32 R232, R220.reuse, R166, R40 ;  /* 0x000000a6dce8723c */ /* 0x040ff00000081028 */
[C---:B------:R-:W-:Y:S08]  /*f8b0*/  HMMA.1688.F32.TF32 R40, R220.reuse, R82, R176 ;  /* 0x00000052dc28723c */ /* 0x040ff000000810b0 */
[C---:B------:R-:W-:Y:S01]  /*f8c0*/  HMMA.1688.F32.TF32 R32, R220.reuse, R86, R192 ;  /* 0x00000056dc20723c */ /* 0x040fe200000810c0 */
[----:B------:R-:W-:Y:S04]  /*f8d0*/  STL.64 [R1+0x10], R132 ;  /* 0x0000108401007387 */ /* 0x000fe80000100a00 */
[----:B------:R1:W-:Y:S10]  /*f8e0*/  STL.64 [R1+0x18], R134 ;  /* 0x0000188601007387 */ /* 0x0003f40000100a00 */
[----:B------:R-:W-:Y:S01]  /*f8f0*/  STL.64 [R1+0x70], R40 ;  /* 0x0000702801007387 */ /* 0x000fe20000100a00 */
[C---:B-1----:R-:W-:Y:S03]  /*f900*/  HMMA.1688.F32.TF32 R132, R220.reuse, R90, R200 ;  /* 0x0000005adc84723c */ /* 0x042fe600000810c8 */
[----:B------:R1:W-:Y:S04]  /*f910*/  STL.64 [R1+0x78], R42 ;  /* 0x0000782a01007387 */ /* 0x0003e80000100a00 */
[----:B------:R-:W-:Y:S04]  /*f920*/  STL.64 [R1+0x160], R32 ;  /* 0x0001602001007387 */ /* 0x000fe80000100a00 */
[----:B------:R3:W-:Y:S01]  /*f930*/  STL.64 [R1+0x168], R34 ;  /* 0x0001682201007387 */ /* 0x0007e20000100a00 */
[C---:B-1----:R-:W-:Y:S08]  /*f940*/  HMMA.1688.F32.TF32 R40, R220.reuse, R94, R204 ;  /* 0x0000005edc28723c */ /* 0x042ff000000810cc */
[----:B---3--:R-:W-:Y:S03]  /*f950*/  HMMA.1688.F32.TF32 R32, R220, R98, R212 ;  /* 0x00000062dc20723c */ /* 0x008fe600000810d4 */
[----:B------:R1:W-:Y:S04]  /*f960*/  STL.64 [R1+0x1c8], R132 ;  /* 0x0001c88401007387 */ /* 0x0003e80000100a00 */
[----:B------:R-:W-:Y:S01]  /*f970*/  STL.64 [R1+0x1d0], R134 ;  /* 0x0001d08601007387 */ /* 0x000fe20000100a00 */
[----:B--2---:R-:W-:Y:S01]  /*f980*/  HMMA.1688.F32.TF32 R200, R208, R78, R12 ;  /* 0x0000004ed0c8723c */ /* 0x004fe2000008100c */
[----:B-1----:R-:W-:-:S06]  /*f990*/  IMAD.MOV.U32 R132, RZ, RZ, R57 ;  /* 0x000000ffff847224 */ /* 0x002fcc00078e0039 */
[----:B------:R-:W-:Y:S01]  /*f9a0*/  STL.64 [R1+0x1e8], R40 ;  /* 0x0001e82801007387 */ /* 0x000fe20000100a00 */
[C---:B------:R-:W-:Y:S03]  /*f9b0*/  HMMA.1688.F32.TF32 R12, R208.reuse, R86, R172 ;  /* 0x00000056d00c723c */ /* 0x040fe600000810ac */
[----:B------:R1:W-:Y:S04]  /*f9c0*/  STL.64 [R1+0x1f0], R42 ;  /* 0x0001f02a01007387 */ /* 0x0003e80000100a00 */
[----:B------:R-:W2:Y:S04]  /*f9d0*/  LDL.LU R57, [R1+0x5c0] ;  /* 0x0005c00001397983 */ /* 0x000ea80000300800 */
[----:B------:R-:W-:Y:S01]  /*f9e0*/  STL.64 [R1+0x208], R32 ;  /* 0x0002082001007387 */ /* 0x000fe20000100a00 */
[----:B-1----:R-:W-:Y:S03]  /*f9f0*/  HMMA.1688.F32.TF32 R40, R208, R90, R196 ;  /* 0x0000005ad028723c */ /* 0x002fe600000810c4 */
[----:B------:R1:W-:Y:S01]  /*fa00*/  STL.64 [R1+0x210], R34 ;  /* 0x0002102201007387 */ /* 0x0003e20000100a00 */
[----:B------:R-:W-:-:S02]  /*fa10*/  IMAD.MOV.U32 R133, RZ, RZ, R58 ;  /* 0x000000ffff857224 */ /* 0x000fc400078e003a */
[----:B------:R-:W-:Y:S01]  /*fa20*/  IMAD.MOV.U32 R134, RZ, RZ, R59 ;  /* 0x000000ffff867224 */ /* 0x000fe200078e003b */
[----:B------:R-:W2:Y:S01]  /*fa30*/  LDL.LU R58, [R1+0x5bc] ;  /* 0x0005bc00013a7983 */ /* 0x000ea20000300800 */
[----:B------:R-:W-:-:S03]  /*fa40*/  IMAD.MOV.U32 R135, RZ, RZ, R247 ;  /* 0x000000ffff877224 */ /* 0x000fc600078e00f7 */
[----:B------:R-:W2:Y:S01]  /*fa50*/  LDL.LU R59, [R1+0x5b8] ;  /* 0x0005b800013b7983 */ /* 0x000ea20000300800 */
[C---:B-1----:R-:W-:Y:S03]  /*fa60*/  HMMA.1688.F32.TF32 R32, R208.reuse, R94, R160 ;  /* 0x0000005ed020723c */ /* 0x042fe600000810a0 */
[----:B------:R-:W3:Y:S04]  /*fa70*/  LDL.LU R247, [R1+0x5b4] ;  /* 0x0005b40001f77983 */ /* 0x000ee80000300800 */
[----:B------:R-:W4:Y:S04]  /*fa80*/  LDL.LU R148, [R1+0xb8] ;  /* 0x0000b80001947983 */ /* 0x000f280000300800 */
[----:B------:R-:W4:Y:S04]  /*fa90*/  LDL.LU R149, [R1+0xbc] ;  /* 0x0000bc0001957983 */ /* 0x000f280000300800 */
[----:B------:R-:W4:Y:S04]  /*faa0*/  LDL.LU R150, [R1+0xc0] ;  /* 0x0000c00001967983 */ /* 0x000f280000300800 */
[----:B------:R-:W4:Y:S04]  /*fab0*/  LDL.LU R151, [R1+0xc4] ;  /* 0x0000c40001977983 */ /* 0x000f280000300800 */
[----:B------:R-:W-:Y:S04]  /*fac0*/  STL.64 [R1+0x40], R12 ;  /* 0x0000400c01007387 */ /* 0x000fe80000100a00 */
[----:B------:R1:W-:Y:S04]  /*fad0*/  STL.64 [R1+0x48], R14 ;  /* 0x0000480e01007387 */ /* 0x0003e80000100a00 */
[----:B------:R-:W-:Y:S04]  /*fae0*/  STL.64 [R1+0x170], R40 ;  /* 0x0001702801007387 */ /* 0x000fe80000100a00 */
[----:B------:R-:W-:Y:S01]  /*faf0*/  STL.64 [R1+0x178], R42 ;  /* 0x0001782a01007387 */ /* 0x000fe20000100a00 */
[----:B-1----:R-:W-:Y:S03]  /*fb00*/  HMMA.1688.F32.TF32 R12, R208, R98, R156 ;  /* 0x00000062d00c723c */ /* 0x002fe6000008109c */
[----:B------:R-:W-:Y:S04]  /*fb10*/  STL.64 [R1+0x198], R32 ;  /* 0x0001982001007387 */ /* 0x000fe80000100a00 */
[----:B------:R1:W-:Y:S02]  /*fb20*/  STL.64 [R1+0x1a0], R34 ;  /* 0x0001a02201007387 */ /* 0x0003e40000100a00 */
[C---:B-1----:R-:W-:Y:S11]  /*fb30*/  HMMA.1688.F32.TF32 R32, R108.reuse, R90, R184 ;  /* 0x0000005a6c20723c */ /* 0x042ff600000810b8 */
[----:B------:R-:W-:Y:S03]  /*fb40*/  @!UPT UIADD3 URZ, URZ, URZ, URZ ;  /* 0x0000003f3f3ff290 */ /* 0x000fe6000fffe03f */
[----:B------:R-:W-:Y:S04]  /*fb50*/  STL.64 [R1+0x1d8], R12 ;  /* 0x0001d80c01007387 */ /* 0x000fe80000100a00 */
[----:B------:R-:W-:Y:S01]  /*fb60*/  STL.64 [R1+0x1e0], R14 ;  /* 0x0001e00e01007387 */ /* 0x000fe20000100a00 */
[C---:B------:R-:W-:Y:S04]  /*fb70*/  HMMA.1688.F32.TF32 R40, R108.reuse, R94, R188 ;  /* 0x0000005e6c28723c */ /* 0x040fe800000810bc */
[----:B------:R-:W-:Y:S04]  /*fb80*/  STL.64 [R1+0x30], R32 ;  /* 0x0000302001007387 */ /* 0x000fe80000100a00 */
[----:B------:R-:W-:Y:S04]  /*fb90*/  STL.64 [R1+0x38], R34 ;  /* 0x0000382201007387 */ /* 0x000fe80000100a00 */
[----:B------:R-:W-:Y:S04]  /*fba0*/  LDS R32, [R7+0x6180] ;  /* 0x0061800007207984 */ /* 0x000fe80000000800 */
[----:B------:R-:W-:Y:S04]  /*fbb0*/  LDS R34, [R7+0x7180] ;  /* 0x0071800007227984 */ /* 0x000fe80000000800 */
[----:B------:R-:W-:Y:S04]  /*fbc0*/  LDS R33, [R6+0x6180] ;  /* 0x0061800006217984 */ /* 0x000fe80000000800 */
[----:B------:R-:W1:Y:S01]  /*fbd0*/  LDS R35, [R6+0x7180] ;  /* 0x0071800006237984 */ /* 0x000e620000000800 */
[C---:B------:R-:W-:Y:S08]  /*fbe0*/  HMMA.1688.F32.TF32 R160, R108.reuse, R166, R36 ;  /* 0x000000a66ca0723c */ /* 0x040ff00000081024 */
[----:B------:R-:W-:Y:S01]  /*fbf0*/  HMMA.1688.F32.TF32 R36, R108, R98, R152 ;  /* 0x000000626c24723c */ /* 0x000fe20000081098 */
[----:B------:R-:W-:Y:S01]  /*fc00*/  STL.64 [R1+0xc8], R40 ;  /* 0x0000c82801007387 */ /* 0x000fe20000100a00 */
[----:B------:R-:W-:-:S03]  /*fc10*/  IMAD.MOV.U32 R204, RZ, RZ, R242 ;  /* 0x000000ffffcc7224 */ /* 0x000fc600078e00f2 */
[----:B------:R1:W-:Y:S01]  /*fc20*/  STL.64 [R1+0xd0], R42 ;  /* 0x0000d02a01007387 */ /* 0x0003e20000100a00 */
[----:B------:R-:W-:Y:S02]  /*fc30*/  IMAD.MOV.U32 R205, RZ, RZ, R243 ;  /* 0x000000ffffcd7224 */ /* 0x000fe400078e00f3 */
[----:B------:R-:W-:Y:S02]  /*fc40*/  IMAD.MOV.U32 R206, RZ, RZ, R136 ;  /* 0x000000ffffce7224 */ /* 0x000fe400078e0088 */
[----:B------:R-:W-:Y:S02]  /*fc50*/  IMAD.MOV.U32 R207, RZ, RZ, R137 ;  /* 0x000000ffffcf7224 */ /* 0x000fe400078e0089 */
[----:B------:R-:W-:Y:S02]  /*fc60*/  IMAD.MOV.U32 R196, RZ, RZ, R138 ;  /* 0x000000ffffc47224 */ /* 0x000fe400078e008a */
[----:B------:R-:W-:Y:S02]  /*fc70*/  IMAD.MOV.U32 R197, RZ, RZ, R139 ;  /* 0x000000ffffc57224 */ /* 0x000fe400078e008b */
[----:B------:R-:W-:-:S07]  /*fc80*/  IMAD.MOV.U32 R198, RZ, RZ, R164 ;  /* 0x000000ffffc67224 */ /* 0x000fce00078e00a4 */
[----:B------:R-:W-:Y:S04]  /*fc90*/  STL.64 [R1+0x180], R36 ;  /* 0x0001802401007387 */ /* 0x000fe80000100a00 */
[----:B------:R-:W-:Y:S04]  /*fca0*/  STL.64 [R1+0x188], R38 ;  /* 0x0001882601007387 */ /* 0x000fe80000100a00 */
[----:B------:R-:W2:Y:S04]  /*fcb0*/  LDL.LU R242, [R1+0x5b0] ;  /* 0x0005b00001f27983 */ /* 0x000ea80000300800 */
[----:B------:R-:W2:Y:S04]  /*fcc0*/  LDL.LU R243, [R1+0x5ac] ;  /* 0x0005ac0001f37983 */ /* 0x000ea80000300800 */
[----:B------:R-:W2:Y:S01]  /*fcd0*/  LDL.LU R136, [R1+0x5a8] ;  /* 0x0005a80001887983 */ /* 0x000ea20000300800 */
[----:B------:R-:W-:-:S03]  /*fce0*/  IMAD.MOV.U32 R199, RZ, RZ, R165 ;  /* 0x000000ffffc77224 */ /* 0x000fc600078e00a5 */
[----:B------:R-:W2:Y:S01]  /*fcf0*/  LDL.LU R137, [R1+0x5a4] ;  /* 0x0005a40001897983 */ /* 0x000ea20000300800 */
[----:B-1----:R-:W-:Y:S03]  /*fd00*/  HMMA.1688.F32.TF32 R156, R32, R166, R132 ;  /* 0x000000a6209c723c */ /* 0x002fe60000081084 */
[----:B------:R-:W2:Y:S04]  /*fd10*/  LDL.LU R138, [R1+0x5a0] ;  /* 0x0005a000018a7983 */ /* 0x000ea80000300800 */
        /* <DEDUP_REMOVED lines=8> */
[----:B------:R-:W2:Y:S01]  /*fda0*/  LDL.LU R221, [R1+0x104] ;  /* 0x0001040001dd7983 */ /* 0x000ea20000300800 */
[----:B------:R-:W-:-:S03]  /*fdb0*/  IMAD.MOV.U32 R42, RZ, RZ, R3 ;  /* 0x000000ffff2a7224 */ /* 0x000fc600078e0003 */
[----:B------:R-:W2:Y:S01]  /*fdc0*/  LDL.LU R222, [R1+0x108] ;  /* 0x0001080001de7983 */ /* 0x000ea20000300800 */
[----:B------:R-:W-:-:S03]  /*fdd0*/  IMAD.MOV.U32 R43, RZ, RZ, R4 ;  /* 0x000000ffff2b7224 */ /* 0x000fc600078e0004 */
[----:B------:R-:W2:Y:S04]  /*fde0*/  LDL.LU R223, [R1+0x10c] ;  /* 0x00010c0001df7983 */ /* 0x000ea80000300800 */
[----:B------:R-:W2:Y:S04]  /*fdf0*/  LDL.LU R40, [R1+0x90] ;  /* 0x0000900001287983 */ /* 0x000ea80000300800 */
[----:B------:R-:W2:Y:S04]  /*fe00*/  LDL.LU R41, [R1+0x94] ;  /* 0x0000940001297983 */ /* 0x000ea80000300800 */
[----:B------:R-:W2:Y:S04]  /*fe10*/  LDL.LU R3, [R1+0x590] ;  /* 0x0005900001037983 */ /* 0x000ea80000300800 */
[----:B------:R-:W2:Y:S01]  /*fe20*/  LDL.LU R4, [R1+0x58c] ;  /* 0x00058c0001047983 */ /* 0x000ea20000300800 */
[C---:B------:R-:W-:Y:S03]  /*fe30*/  HMMA.1688.F32.TF32 R44, R72.reuse, R84, R44 ;  /* 0x00000054482c723c */ /* 0x040fe6000008102c */
[----:B------:R-:W-:Y:S04]  /*fe40*/  LDS R36, [R7+0x6200] ;  /* 0x0062000007247984 */ /* 0x000fe80000000800 */
[----:B------:R-:W-:Y:S01]  /*fe50*/  LDS R38, [R7+0x7200] ;  /* 0x0072000007267984 */ /* 0x000fe20000000800 */
[C---:B------:R-:W-:Y:S03]  /*fe60*/  HMMA.1688.F32.TF32 R48, R72.reuse, R88, R48 ;  /* 0x000000584830723c */ /* 0x040fe60000081030 */
[----:B------:R-:W-:Y:S04]  /*fe70*/  LDS R37, [R6+0x6200] ;  /* 0x0062000006257984 */ /* 0x000fe80000000800 */
[----:B------:R-:W1:Y:S01]  /*fe80*/  LDS R39, [R6+0x7200] ;  /* 0x0072000006277984 */ /* 0x000e620000000800 */
[-C--:B------:R-:W-:Y:S08]  /*fe90*/  HMMA.1688.F32.TF32 R72, R72, R96.reuse, R100 ;  /* 0x000000604848723c */ /* 0x080ff00000081064 */
[----:B------:R-:W-:Y:S08]  /*fea0*/  HMMA.1688.F32.TF32 R100, R144, R96, R216 ;  /* 0x000000609064723c */ /* 0x000ff000000810d8 */
[-C--:B---3--:R-:W-:Y:S01]  /*feb0*/  HMMA.1688.F32.TF32 R172, R108, R10.reuse, R244 ;  /* 0x0000000a6cac723c */ /* 0x088fe200000810f4 */
[----:B------:R-:W3:Y:S04]  /*fec0*/  LDL.LU R244, [R1+0x130] ;  /* 0x0001300001f47983 */ /* 0x000ee80000300800 */
[----:B------:R-:W3:Y:S04]  /*fed0*/  LDL.LU R245, [R1+0x134] ;  /* 0x0001340001f57983 */ /* 0x000ee80000300800 */
[----:B------:R-:W3:Y:S04]  /*fee0*/  LDL.LU R246, [R1+0x138] ;  /* 0x0001380001f67983 */ /* 0x000ee80000300800 */
[----:B------:R-:W3:Y:S01]  /*fef0*/  LDL.LU R247, [R1+0x13c] ;  /* 0x00013c0001f77983 */ /* 0x000ee20000300800 */
[----:B----4-:R-:W-:Y:S03]  /*ff00*/  HMMA.1688.F32.TF32 R188, R32, R10, R148 ;  /* 0x0000000a20bc723c */ /* 0x010fe60000081094 */
[----:B------:R-:W4:Y:S04]  /*ff10*/  LDL.LU R148, [R1+0xf0] ;  /* 0x0000f00001947983 */ /* 0x000f280000300800 */
[----:B------:R-:W4:Y:S04]  /*ff20*/  LDL.LU R149, [R1+0xf4] ;  /* 0x0000f40001957983 */ /* 0x000f280000300800 */
[----:B------:R-:W4:Y:S04]  /*ff30*/  LDL.LU R150, [R1+0xf8] ;  /* 0x0000f80001967983 */ /* 0x000f280000300800 */
[----:B------:R-:W4:Y:S01]  /*ff40*/  LDL.LU R151, [R1+0xfc] ;  /* 0x0000fc0001977983 */ /* 0x000f220000300800 */
[----:B--2---:R-:W-:-:S02]  /*ff50*/  IMAD.MOV.U32 R145, RZ, RZ, R3 ;  /* 0x000000ffff917224 */ /* 0x004fc400078e0003 */
[----:B------:R-:W-:Y:S02]  /*ff60*/  IMAD.MOV.U32 R144, RZ, RZ, R4 ;  /* 0x000000ffff907224 */ /* 0x000fe400078e0004 */
[----:B------:R-:W2:Y:S04]  /*ff70*/  LDL.LU R4, [R1+0x588] ;  /* 0x0005880001047983 */ /* 0x000ea80000300800 */
[----:B------:R-:W3:Y:S01]  /*ff80*/  LDL.LU R3, [R1+0x584] ;  /* 0x0005840001037983 */ /* 0x000ee20000300800 */
[----:B------:R-:W-:Y:S03]  /*ff90*/  HMMA.1688.F32.TF32 R12, R108, R82, R112 ;  /* 0x000000526c0c723c */ /* 0x000fe60000081070 */
[----:B------:R-:W4:Y:S04]  /*ffa0*/  LDL.LU R146, [R1+0x128] ;  /* 0x0001280001927983 */ /* 0x000f280000300800 */
[----:B------:R-:W4:Y:S01]  /*ffb0*/  LDL.LU R147, [R1+0x12c] ;  /* 0x00012c0001937983 */ /* 0x000f220000300800 */
[C---:B------:R-:W-:Y:S03]  /*ffc0*/  HMMA.1688.F32.TF32 R112, R32.reuse, R94, R180 ;  /* 0x0000005e2070723c */ /* 0x040fe600000810b4 */
[----:B------:R-:W4:Y:S04]  /*ffd0*/  LDL.LU R192, [R1+0x140] ;  /* 0x0001400001c07983 */ /* 0x000f280000300800 */
[----:B------:R-:W4:Y:S01]  /*ffe0*/  LDL.LU R193, [R1+0x144] ;  /* 0x0001440001c17983 */ /* 0x000f220000300800 */
[C---:B------:R-:W-:Y:S08]  /*fff0*/  HMMA.1688.F32.TF32 R136, R32.reuse, R78, R136 ;  /* 0x0000004e2088723c */ /* 0x040ff00000081088 */
[C---:B------:R-:W-:Y:S08]  /*10000*/  HMMA.1688.F32.TF32 R16, R32.reuse, R82, R16 ;  /* 0x000000522010723c */ /* 0x040ff00000081010 */
[C---:B------:R-:W-:Y:S08]  /*10010*/  HMMA.1688.F32.TF32 R20, R32.reuse, R86, R20 ;  /* 0x000000562014723c */ /* 0x040ff00000081014 */
[C---:B------:R-:W-:Y:S08]  /*10020*/  HMMA.1688.F32.TF32 R212, R32.reuse, R90, R124 ;  /* 0x0000005a20d4723c */ /* 0x040ff0000008107c */
[----:B------:R-:W-:Y:S08]  /*10030*/  HMMA.1688.F32.TF32 R32, R32, R98, R128 ;  /* 0x000000622020723c */ /* 0x000ff00000081080 */
[----:B------:R-:W-:Y:S07]  /*10040*/  HMMA.1688.F32.TF32 R216, R208, R82, R116 ;  /* 0x00000052d0d8723c */ /* 0x000fee0000081074 */
[----:B------:R-:W-:Y:S01]  /*10050*/  IMAD.MOV.U32 R116, RZ, RZ, R2 ;  /* 0x000000ffff747224 */ /* 0x000fe200078e0002 */
[C---:B-1----:R-:W-:Y:S08]  /*10060*/  HMMA.1688.F32.TF32 R184, R36.reuse, R10, R220 ;  /* 0x0000000a24b8723c */ /* 0x042ff000000810dc */
[C---:B------:R-:W-:Y:S08]  /*10070*/  HMMA.1688.F32.TF32 R152, R36.reuse, R166, R132 ;  /* 0x000000a62498723c */ /* 0x040ff00000081084 */
[C---:B------:R-:W-:Y:S08]  /*10080*/  HMMA.1688.F32.TF32 R132, R36.reuse, R78, R240 ;  /* 0x0000004e2484723c */ /* 0x040ff000000810f0 */
[C---:B------:R-:W-:Y:S08]  /*10090*/  HMMA.1688.F32.TF32 R24, R36.reuse, R82, R24 ;  /* 0x000000522418723c */ /* 0x040ff00000081018 */
[C---:B------:R-:W-:Y:S08]  /*100a0*/  HMMA.1688.F32.TF32 R28, R36.reuse, R86, R28 ;  /* 0x00000056241c723c */ /* 0x040ff0000008101c */
[----:B------:R-:W-:Y:S01]  /*100b0*/  HMMA.1688.F32.TF32 R220, R36, R94, R68 ;  /* 0x0000005e24dc723c */ /* 0x000fe20000081044 */
[----:B------:R-:W-:-:S02]  /*100c0*/  IMAD.MOV.U32 R118, RZ, RZ, R9 ;  /* 0x000000ffff767224 */ /* 0x000fc400078e0009 */
[----:B------:R-:W-:Y:S02]  /*100d0*/  IMAD.MOV.U32 R117, RZ, RZ, R76 ;  /* 0x000000ffff757224 */ /* 0x000fe400078e004c */
[----:B------:R-:W-:Y:S02]  /*100e0*/  IMAD.MOV.U32 R119, RZ, RZ, R8 ;  /* 0x000000ffff777224 */ /* 0x000fe400078e0008 */
[----:B--2---:R-:W-:Y:S02]  /*100f0*/  IMAD.MOV.U32 R194, RZ, RZ, R4 ;  /* 0x000000ffffc27224 */ /* 0x004fe400078e0004 */
[----:B------:R-:W2:Y:S01]  /*10100*/  LDL.LU R4, [R1+0x580] ;  /* 0x0005800001047983 */ /* 0x000ea20000300800 */
[----:B---3--:R-:W-:-:S03]  /*10110*/  IMAD.MOV.U32 R195, RZ, RZ, R3 ;  /* 0x000000ffffc37224 */ /* 0x008fc600078e0003 */
[----:B------:R-:W3:Y:S04]  /*10120*/  LDL.LU R3, [R1+0x57c] ;  /* 0x00057c0001037983 */ /* 0x000ee80000300800 */
[----:B------:R-:W3:Y:S04]  /*10130*/  LDL.LU R2, [R1+0x578] ;  /* 0x0005780001027983 */ /* 0x000ee80000300800 */
[----:B------:R-:W-:Y:S04]  /*10140*/  STL.64 [R1], R112 ;  /* 0x0000007001007387 */ /* 0x000fe80000100a00 */
[----:B------:R-:W-:Y:S04]  /*10150*/  STL.64 [R1+0x8], R114 ;  /* 0x0000087201007387 */ /* 0x000fe80000100a00 */
[----:B------:R-:W-:Y:S04]  /*10160*/  STL.64 [R1+0xb8], R32 ;  /* 0x0000b82001007387 */ /* 0x000fe80000100a00 */
[----:B------:R1:W-:Y:S04]  /*10170*/  STL.64 [R1+0xc0], R34 ;  /* 0x0000c02201007387 */ /* 0x0003e80000100a00 */
[----:B------:R-:W3:Y:S01]  /*10180*/  LDL R9, [R1+0x564] ;  /* 0x0005640001097983 */ /* 0x000ee20000100800 */
[C---:B-1----:R-:W-:Y:S08]  /*10190*/  HMMA.1688.F32.TF32 R32, R36.reuse, R90, R60 ;  /* 0x0000005a2420723c */ /* 0x042ff0000008103c */
[----:B------:R-:W-:Y:S11]  /*101a0*/  HMMA.1688.F32.TF32 R36, R36, R98, R64 ;  /* 0x000000622424723c */ /* 0x000ff60000081040 */
[----:B------:R-:W-:Y:S11]  /*101b0*/  @!UPT UIADD3 URZ, URZ, URZ, URZ ;  /* 0x0000003f3f3ff290 */ /* 0x000ff6000fffe03f */
[----:B------:R-:W-:Y:S01]  /*101c0*/  @!UPT UIADD3 URZ, URZ, URZ, URZ ;  /* 0x0000003f3f3ff290 */ /* 0x000fe2000fffe03f */
[----:B------:R-:W-:Y:S04]  /*101d0*/  STL.64 [R1+0x20], R36 ;  /* 0x0000202401007387 */ /* 0x000fe80000100a00 */
[----:B------:R-:W-:Y:S04]  /*101e0*/  STL.64 [R1+0x28], R38 ;  /* 0x0000282601007387 */ /* 0x000fe80000100a00 */
[----:B------:R-:W3:Y:S04]  /*101f0*/  LDL.LU R76, [R1+0x230] ;  /* 0x00023000014c7983 */ /* 0x000ee80000300800 */
[----:B------:R-:W3:Y:S04]  /*10200*/  LDL R8, [R1+0x254] ;  /* 0x0002540001087983 */ /* 0x000ee80000100800 */
[----:B------:R-:W3:Y:S04]  /*10210*/  LDL R85, [R1+0x550] ;  /* 0x0005500001557983 */ /* 0x000ee80000100800 */
[----:B------:R-:W3:Y:S01]  /*10220*/  LDL.LU R112, [R1+0x244] ;  /* 0x0002440001707983 */ /* 0x000ee20000300800 */
[C---:B------:R-:W-:Y:S03]  /*10230*/  HMMA.1688.F32.TF32 R176, R208.reuse, R10, R56 ;  /* 0x0000000ad0b0723c */ /* 0x040fe60000081038 */
[----:B------:R-:W-:Y:S04]  /*10240*/  LDS R56, [R7+0x6280] ;  /* 0x0062800007387984 */ /* 0x000fe80000000800 */
[----:B------:R-:W-:Y:S01]  /*10250*/  LDS R58, [R7+0x7280] ;  /* 0x00728000073a7984 */ /* 0x000fe20000000800 */
[----:B------:R-:W-:Y:S03]  /*10260*/  HMMA.1688.F32.TF32 R168, R208, R166, R168 ;  /* 0x000000a6d0a8723c */ /* 0x000fe600000810a8 */
[----:B------:R-:W-:Y:S04]  /*10270*/  LDS R57, [R6+0x6280] ;  /* 0x0062800006397984 */ /* 0x000fe80000000800 */
[----:B------:R-:W1:Y:S01]  /*10280*/  LDS R59, [R6+0x7280] ;  /* 0x00728000063b7984 */ /* 0x000e620000000800 */
[C---:B------:R-:W-:Y:S03]  /*10290*/  HMMA.1688.F32.TF32 R140, R108.reuse, R78, R140 ;  /* 0x0000004e6c8c723c */ /* 0x040fe6000008108c */
[----:B------:R-:W3:Y:S04]  /*102a0*/  LDL R97, [R1+0x554] ;  /* 0x0005540001617983 */ /* 0x000ee80000100800 */
[----:B------:R-:W3:Y:S01]  /*102b0*/  LDL R88, [R1+0x288] ;  /* 0x0002880001587983 */ /* 0x000ee20000100800 */
[----:B------:R-:W-:Y:S03]  /*102c0*/  HMMA.1688.F32.TF32 R208, R108, R86, R120 ;  /* 0x000000566cd0723c */ /* 0x000fe60000081078 */
[----:B------:R-:W-:Y:S04]  /*102d0*/  LDS R108, [R7+0x6300] ;  /* 0x00630000076c7984 */ /* 0x000fe80000000800 */
[----:B------:R-:W-:Y:S04]  /*102e0*/  LDS R110, [R7+0x7300] ;  /* 0x00730000076e7984 */ /* 0x000fe80000000800 */
[----:B------:R-:W-:Y:S04]  /*102f0*/  LDS R109, [R6+0x6300] ;  /* 0x00630000066d7984 */ /* 0x000fe80000000800 */
[----:B------:R-:W4:Y:S04]  /*10300*/  LDS R111, [R6+0x7300] ;  /* 0x00730000066f7984 */ /* 0x000f280000000800 */
[----:B------:R-:W3:Y:S04]  /*10310*/  LDL R84, [R1+0x28c] ;  /* 0x00028c0001547983 */ /* 0x000ee80000100800 */
[----:B------:R-:W3:Y:S04]  /*10320*/  LDL R96, [R1+0x290] ;  /* 0x0002900001607983 */ /* 0x000ee80000100800 */
[----:B------:R-:W3:Y:S01]  /*10330*/  LDL R92, [R1+0x2c8] ;  /* 0x0002c800015c7983 */ /* 0x000ee20000100800 */
[C---:B-1----:R-:W-:Y:S03]  /*10340*/  HMMA.1688.F32.TF32 R36, R56.reuse, R78, R40 ;  /* 0x0000004e3824723c */ /* 0x042fe60000081028 */
[----:B------:R-:W3:Y:S05]  /*10350*/  LDL R89, [R1+0x2cc] ;  /* 0x0002cc0001597983 */ /* 0x000eea0000100800 */
[C---:B------:R-:W-:Y:S08]  /*10360*/  HMMA.1688.F32.TF32 R240, R56.reuse, R98, R72 ;  /* 0x0000006238f0723c */ /* 0x040ff00000081048 */
[C---:B------:R-:W-:Y:S08]  /*10370*/  HMMA.1688.F32.TF32 R180, R56.reuse, R10, R244 ;  /* 0x0000000a38b4723c */ /* 0x040ff000000810f4 */
[C---:B----4-:R-:W-:Y:S08]  /*10380*/  HMMA.1688.F32.TF32 R148, R56.reuse, R166, R148 ;  /* 0x000000a63894723c */ /* 0x050ff00000081094 */
[C---:B------:R-:W-:Y:S08]  /*10390*/  HMMA.1688.F32.TF32 R40, R56.reuse, R82, R248 ;  /* 0x000000523828723c */ /* 0x040ff000000810f8 */
[C---:B------:R-:W-:Y:S08]  /*103a0*/  HMMA.1688.F32.TF32 R44, R56.reuse, R86, R44 ;  /* 0x00000056382c723c */ /* 0x040ff0000008102c */
[C---:B------:R-:W-:Y:S08]  /*103b0*/  HMMA.1688.F32.TF32 R48, R56.reuse, R90, R48 ;  /* 0x0000005a3830723c */ /* 0x040ff00000081030 */
[-C--:B------:R-:W-:Y:S08]  /*103c0*/  HMMA.1688.F32.TF32 R52, R56, R94.reuse, R52 ;  /* 0x0000005e3834723c */ /* 0x080ff00000081034 */
[C---:B------:R-:W-:Y:S08]  /*103d0*/  HMMA.1688.F32.TF32 R72, R108.reuse, R94, R228 ;  /* 0x0000005e6c48723c */ /* 0x040ff000000810e4 */
[C---:B------:R-:W-:Y:S08]  /*103e0*/  HMMA.1688.F32.TF32 R192, R108.reuse, R10, R192 ;  /* 0x0000000a6cc0723c */ /* 0x040ff000000810c0 */
[C---:B------:R-:W-:Y:S08]  /*103f0*/  HMMA.1688.F32.TF32 R144, R108.reuse, R166, R144 ;  /* 0x000000a66c90723c */ /* 0x040ff00000081090 */
[C---:B------:R-:W-:Y:S08]  /*10400*/  HMMA.1688.F32.TF32 R56, R108.reuse, R78, R196 ;  /* 0x0000004e6c38723c */ /* 0x040ff000000810c4 */
[C---:B------:R-:W-:Y:S08]  /*10410*/  HMMA.1688.F32.TF32 R60, R108.reuse, R82, R116 ;  /* 0x000000526c3c723c */ /* 0x040ff00000081074 */
[C---:B------:R-:W-:Y:S08]  /*10420*/  HMMA.1688.F32.TF32 R64, R108.reuse, R86, R204 ;  /* 0x000000566c40723c */ /* 0x040ff000000810cc */
[C---:B------:R-:W-:Y:S08]  /*10430*/  HMMA.1688.F32.TF32 R68, R108.reuse, R90, R236 ;  /* 0x0000005a6c44723c */ /* 0x040ff000000810ec */
[----:B------:R-:W-:Y:S01]  /*10440*/  HMMA.1688.F32.TF32 R228, R108, R98, R104 ;  /* 0x000000626ce4723c */ /* 0x000fe20000081068 */
[----:B------:R-:W4:Y:S04]  /*10450*/  LDL R108, [R1+0x250] ;  /* 0x00025000016c7983 */ /* 0x000f280000100800 */
[----:B------:R-:W1:Y:S04]  /*10460*/  S2R R93, SR_TID.X ;  /* 0x00000000005d7919 */ /* 0x000e680000002100 */
[----:B------:R-:W-:Y:S04]  /*10470*/  LDS R104, [R7+0x6380] ;  /* 0x0063800007687984 */ /* 0x000fe80000000800 */
[----:B------:R1:W-:Y:S04]  /*10480*/  LDS R106, [R7+0x7380] ;  /* 0x00738000076a7984 */ /* 0x0003e80000000800 */
[----:B------:R-:W-:Y:S04]  /*10490*/  LDS R105, [R6+0x6380] ;  /* 0x0063800006697984 */ /* 0x000fe80000000800 */
[----:B------:R1:W1:Y:S04]  /*104a0*/  LDS R107, [R6+0x7380] ;  /* 0x00738000066b7984 */ /* 0x0002680000000800 */
[----:B------:R-:W4:Y:S04]  /*104b0*/  LDL R111, [R1+0x2d0] ;  /* 0x0002d000016f7983 */ /* 0x000f280000100800 */
[----:B------:R-:W-:Y:S01]  /*104c0*/  BAR.SYNC.DEFER_BLOCKING 0x0 ;  /* 0x0000000000007b1d */ /* 0x000fe20000010000 */
[----:B--2---:R-:W-:-:S05]  /*104d0*/  ISETP.GT.AND P1, PT, R4, RZ, PT ;  /* 0x000000ff0400720c */ /* 0x004fca0003f24270 */
[----:B------:R-:W2:Y:S01]  /*104e0*/  LDL R109, [R1+0x2d4] ;  /* 0x0002d400016d7983 */ /* 0x000ea20000100800 */
[----:B---3--:R-:W-:Y:S02]  /*104f0*/  IADD3 R8, P3, R3, R8, RZ ;  /* 0x0000000803087210 */ /* 0x008fe40007f7e0ff */
[----:B------:R-:W-:Y:S02]  /*10500*/  ISETP.GE.AND P0, PT, R112, R9, PT ;  /* 0x000000097000720c */ /* 0x000fe40003f06270 */
[----:B------:R-:W-:-:S04]  /*10510*/  SEL R9, RZ, 0x4, !P1 ;  /* 0x00000004ff097807 */ /* 0x000fc80004800000 */
[----:B------:R-:W-:-:S04]  /*10520*/  SEL R9, R9, RZ, !P0 ;  /* 0x000000ff09097207 */ /* 0x000fc80004000000 */
[----:B------:R-:W-:Y:S01]  /*10530*/  ISETP.NE.U32.AND P2, PT, R9, RZ, PT ;  /* 0x000000ff0900720c */ /* 0x000fe20003f45070 */
[----:B------:R-:W-:Y:S02]  /*10540*/  IMAD.X R9, R2, 0x1, R85, P3 ;  /* 0x0000000102097824 */ /* 0x000fe400018e0655 */
[----:B------:R-:W3:Y:S01]  /*10550*/  LDL R85, [R1+0x294] ;  /* 0x0002940001557983 */ /* 0x000ee20000100800 */
[----:B------:R-:W-:Y:S02]  /*10560*/  IADD3 R76, R76, 0x1, RZ ;  /* 0x000000014c4c7810 */ /* 0x000fe40007ffe0ff */
[----:B-1----:R-:W-:Y:S02]  /*10570*/  LOP3.LUT R252, R93, 0x7f, RZ, 0xc0, !PT ;  /* 0x0000007f5dfc7812 */ /* 0x002fe400078ec0ff */
[----:B------:R-:W-:-:S03]  /*10580*/  ISETP.GT.AND P1, PT, R76, 0x4, PT ;  /* 0x000000044c00780c */ /* 0x000fc60003f24270 */
[----:B------:R-:W-:Y:S01]  /*10590*/  IMAD.SHL.U32 R113, R252, 0x4, RZ ;  /* 0x00000004fc717824 */ /* 0x000fe200078e00ff */
[----:B------:R-:W-:Y:S02]  /*105a0*/  SEL R110, R76, RZ, !P1 ;  /* 0x000000ff4c6e7207 */ /* 0x000fe40004800000 */
[----:B------:R-:W-:-:S03]  /*105b0*/  ISETP.GT.AND P1, PT, R4, 0x4, PT ;  /* 0x000000040400780c */ /* 0x000fc60003f24270 */
[----:B------:R-:W-:Y:S01]  /*105c0*/  IMAD R7, R110, 0x8000, R113 ;  /* 0x000080006e077824 */ /* 0x000fe200078e0271 */
[----:B------:R1:W-:Y:S01]  /*105d0*/  STL [R1+0x230], R110 ;  /* 0x0002306e01007387 */ /* 0x0003e20000100800 */
[----:B------:R-:W-:-:S03]  /*105e0*/  SEL R6, RZ, 0x4, !P1 ;  /* 0x00000004ff067807 */ /* 0x000fc60004800000 */
[----:B------:R-:W-:Y:S01]  /*105f0*/  @!PT LDS RZ, [RZ] ;  /* 0x00000000fffff984 */ /* 0x000fe20000000800 */
[----:B------:R-:W-:Y:S01]  /*10600*/  @!PT LDS RZ, [RZ] ;  /* 0x00000000fffff984 */ /* 0x000fe20000000800 */
[----:B------:R-:W-:Y:S01]  /*10610*/  @!PT LDS RZ, [RZ] ;  /* 0x00000000fffff984 */ /* 0x000fe20000000800 */
[----:B------:R4:W-:Y:S01]  /*10620*/  LDGSTS.E [R7], [R8.64], P2 ;  /* 0x0000000008077fae */ /* 0x0009e20009121844 */
[----:B------:R-:W-:-:S03]  /*10630*/  SEL R6, R6, RZ, !P0 ;  /* 0x000000ff06067207 */ /* 0x000fc60004000000 */
[----:B------:R-:W2:Y:S01]  /*10640*/  LDL R76, [R1+0x388] ;  /* 0x00038800014c7983 */ /* 0x000ea20000100800 */
[----:B------:R-:W-:-:S03]  /*10650*/  ISETP.NE.U32.AND P1, PT, R6, RZ, PT ;  /* 0x000000ff0600720c */ /* 0x000fc60003f25070 */
[----:B------:R-:W2:Y:S01]  /*10660*/  LDL R114, [R1+0x2e0] ;  /* 0x0002e00001727983 */ /* 0x000ea20000100800 */
[----:B----4-:R-:W-:-:S03]  /*10670*/  IADD3 R8, P3, R3, R108, RZ ;  /* 0x0000006c03087210 */ /* 0x010fc60007f7e0ff */
[----:B------:R-:W4:Y:S02]  /*10680*/  LDL R108, [R1+0x308] ;  /* 0x00030800016c7983 */ /* 0x000f240000100800 */
[----:B------:R-:W-:Y:S02]  /*10690*/  IMAD.X R9, R2, 0x1, R97, P3 ;  /* 0x0000000102097824 */ /* 0x000fe400018e0661 */
[----:B------:R-:W4:Y:S04]  /*106a0*/  LDL R97, [R1+0x30c] ;  /* 0x00030c0001617983 */ /* 0x000f280000100800 */
[----:B------:R1:W-:Y:S02]  /*106b0*/  LDGSTS.E [R7+0x200], [R8.64], P2 ;  /* 0x0020000008077fae */ /* 0x0003e40009121844 */
[----:B-1----:R-:W-:-:S02]  /*106c0*/  IADD3 R8, P2, R3, R88, RZ ;  /* 0x0000005803087210 */ /* 0x002fc40007f5e0ff */
[----:B------:R-:W4:Y:S03]  /*106d0*/  LDL R88, [R1+0x310] ;  /* 0x0003100001587983 */ /* 0x000f260000100800 */
[----:B------:R-:W-:Y:S02]  /*106e0*/  IMAD.X R9, R2, 0x1, R84, P2 ;  /* 0x0000000102097824 */ /* 0x000fe400010e0654 */
[----:B------:R-:W4:Y:S04]  /*106f0*/  LDL R84, [R1+0x314] ;  /* 0x0003140001547983 */ /* 0x000f280000100800 */
[----:B------:R1:W-:Y:S02]  /*10700*/  LDGSTS.E [R7+0x1000], [R8.64], P1 ;  /* 0x0100000008077fae */ /* 0x0003e40008921844 */
[----:B-1----:R-:W-:-:S02]  /*10710*/  IADD3 R8, P3, R3, R96, RZ ;  /* 0x0000006003087210 */ /* 0x002fc40007f7e0ff */
[----:B------:R-:W4:Y:S03]  /*10720*/  LDL R96, [R1+0x348] ;  /* 0x0003480001607983 */ /* 0x000f260000100800 */
[----:B---3--:R-:W-:Y:S02]  /*10730*/  IMAD.X R9, R2, 0x1, R85, P3 ;  /* 0x0000000102097824 */ /* 0x008fe400018e0655 */
[----:B------:R-:W3:Y:S04]  /*10740*/  LDL R85, [R1+0x34c] ;  /* 0x00034c0001557983 */ /* 0x000ee80000100800 */
[----:B------:R1:W-:Y:S02]  /*10750*/  LDGSTS.E [R7+0x1200], [R8.64], P1 ;  /* 0x0120000008077fae */ /* 0x0003e40008921844 */
[----:B-1----:R-:W-:-:S02]  /*10760*/  IADD3 R8, P1, R3, R92, RZ ;  /* 0x0000005c03087210 */ /* 0x002fc40007f3e0ff */
[----:B------:R-:W3:Y:S03]  /*10770*/  LDL R92, [R1+0x350] ;  /* 0x00035000015c7983 */ /* 0x000ee60000100800 */
[----:B------:R-:W-:Y:S02]  /*10780*/  IMAD.X R9, R2, 0x1, R89, P1 ;  /* 0x0000000102097824 */ /* 0x000fe400008e0659 */
[----:B------:R-:W3:Y:S01]  /*10790*/  LDL R89, [R1+0x354] ;  /* 0x0003540001597983 */ /* 0x000ee20000100800 */
[----:B------:R-:W-:-:S04]  /*107a0*/  ISETP.GT.AND P2, PT, R4, 0x8, PT ;  /* 0x000000080400780c */ /* 0x000fc80003f44270 */
[----:B------:R-:W-:-:S04]  /*107b0*/  SEL R6, RZ, 0x4, !P2 ;  /* 0x00000004ff067807 */ /* 0x000fc80005000000 */
[----:B------:R-:W-:-:S04]  /*107c0*/  SEL R6, R6, RZ, !P0 ;  /* 0x000000ff06067207 */ /* 0x000fc80004000000 */
[----:B------:R-:W-:Y:S02]  /*107d0*/  ISETP.NE.U32.AND P2, PT, R6, RZ, PT ;  /* 0x000000ff0600720c */ /* 0x000fe40003f45070 */
[----:B------:R-:W-:-:S04]  /*107e0*/  ISETP.GT.AND P1, PT, R4, 0xc, PT ;  /* 0x0000000c0400780c */ /* 0x000fc80003f24270 */
[----:B------:R-:W-:-:S07]  /*107f0*/  SEL R6, RZ, 0x4, !P1 ;  /* 0x00000004ff067807 */ /* 0x000fce0004800000 */
[----:B------:R1:W-:Y:S01]  /*10800*/  LDGSTS.E [R7+0x2000], [R8.64], P2 ;  /* 0x0200000008077fae */ /* 0x0003e20009121844 */
[----:B------:R-:W-:Y:S02]  /*10810*/  SEL R6, R6, RZ, !P0 ;  /* 0x000000ff06067207 */ /* 0x000fe40004000000 */
[C---:B-1----:R-:W-:Y:S02]  /*10820*/  IADD3 R8, P3, R3.reuse, R111, RZ ;  /* 0x0000006f03087210 */ /* 0x042fe40007f7e0ff */
[----:B------:R-:W3:Y:S03]  /*10830*/  LDL R111, [R1+0x38c] ;  /* 0x00038c00016f7983 */ /* 0x000ee60000100800 */
[----:B--2---:R-:W-:Y:S01]  /*10840*/  IMAD.X R9, R2, 0x1, R109, P3 ;  /* 0x0000000102097824 */ /* 0x004fe200018e066d */
[----:B------:R-:W-:Y:S01]  /*10850*/  ISETP.NE.U32.AND P1, PT, R6, RZ, PT ;  /* 0x000000ff0600720c */ /* 0x000fe20003f25070 */
[----:B------:R-:W2:Y:S04]  /*10860*/  LDL R109, [R1+0x390] ;  /* 0x00039000016d7983 */ /* 0x000ea80000100800 */
[----:B------:R4:W-:Y:S02]  /*10870*/  LDGSTS.E [R7+0x2200], [R8.64], P2 ;  /* 0x0220000008077fae */ /* 0x0009e40009121844 */
[----:B----4-:R-:W-:-:S02]  /*10880*/  IADD3 R8, P2, R3, R108, RZ ;  /* 0x0000006c03087210 */ /* 0x010fc40007f5e0ff */
[----:B------:R-:W4:Y:S03]  /*10890*/  LDL R108, [R1+0x394] ;  /* 0x00039400016c7983 */ /* 0x000f260000100800 */
[----:B------:R-:W-:Y:S01]  /*108a0*/  IMAD.X R9, R2, 0x1, R97, P2 ;  /* 0x0000000102097824 */ /* 0x000fe200010e0661 */
[----:B------:R-:W-:Y:S01]  /*108b0*/  ISETP.GT.AND P2, PT, R4, 0x10, PT ;  /* 0x000000100400780c */ /* 0x000fe20003f44270 */
[----:B------:R-:W4:Y:S04]  /*108c0*/  LDL R97, [R1+0x3d0] ;  /* 0x0003d00001617983 */ /* 0x000f280000100800 */
[----:B------:R1:W-:Y:S01]  /*108d0*/  LDGSTS.E [R7+0x3000], [R8.64], P1 ;  /* 0x0300000008077fae */ /* 0x0003e20008921844 */
[----:B------:R-:W-:-:S02]  /*108e0*/  SEL R6, RZ, 0x4, !P2 ;  /* 0x00000004ff067807 */ /* 0x000fc40005000000 */
[----:B-1----:R-:W-:Y:S02]  /*108f0*/  IADD3 R8, P3, R3, R88, RZ ;  /* 0x0000005803087210 */ /* 0x002fe40007f7e0ff */
[----:B------:R-:W4:Y:S03]  /*10900*/  LDL R88, [R1+0x3c8] ;  /* 0x0003c80001587983 */ /* 0x000f260000100800 */
[----:B------:R-:W-:Y:S02]  /*10910*/  IMAD.X R9, R2, 0x1, R84, P3 ;  /* 0x0000000102097824 */ /* 0x000fe400018e0654 */
[----:B------:R-:W4:Y:S01]  /*10920*/  LDL R84, [R1+0x3cc] ;  /* 0x0003cc0001547983 */ /* 0x000f220000100800 */
[----:B------:R-:W-:-:S03]  /*10930*/  SEL R6, R6, RZ, !P0 ;  /* 0x000000ff06067207 */ /* 0x000fc60004000000 */
[----:B------:R1:W-:Y:S01]  /*10940*/  LDGSTS.E [R7+0x3200], [R8.64], P1 ;  /* 0x0320000008077fae */ /* 0x0003e20008921844 */
[----:B------:R-:W-:Y:S02]  /*10950*/  ISETP.NE.U32.AND P2, PT, R6, RZ, PT ;  /* 0x000000ff0600720c */ /* 0x000fe40003f45070 */
[C---:B-1----:R-:W-:Y:S02]  /*10960*/  IADD3 R8, P1, R3.reuse, R96, RZ ;  /* 0x0000006003087210 */ /* 0x042fe40007f3e0ff */
[----:B------:R-:W4:Y:S03]  /*10970*/  LDL R96, [R1+0x408] ;  /* 0x0004080001607983 */ /* 0x000f260000100800 */
[----:B---3--:R-:W-:Y:S02]  /*10980*/  IMAD.X R9, R2, 0x1, R85, P1 ;  /* 0x0000000102097824 */ /* 0x008fe400008e0655 */
[----:B------:R-:W3:Y:S04]  /*10990*/  LDL R85, [R1+0x3d4] ;  /* 0x0003d40001557983 */ /* 0x000ee80000100800 */
[----:B------:R1:W-:Y:S02]  /*109a0*/  LDGSTS.E [R7+0x4000], [R8.64], P2 ;  /* 0x0400000008077fae */ /* 0x0003e40009121844 */
[----:B-1----:R-:W-:-:S02]  /*109b0*/  IADD3 R8, P3, R3, R92, RZ ;  /* 0x0000005c03087210 */ /* 0x002fc40007f7e0ff */
[----:B------:R-:W3:Y:S03]  /*109c0*/  LDL R92, [R1+0x40c] ;  /* 0x00040c00015c7983 */ /* 0x000ee60000100800 */
[----:B------:R-:W-:Y:S02]  /*109d0*/  IMAD.X R9, R2, 0x1, R89, P3 ;  /* 0x0000000102097824 */ /* 0x000fe400018e0659 */
[----:B------:R-:W3:Y:S04]  /*109e0*/  LDL R89, [R1+0x410] ;  /* 0x0004100001597983 */ /* 0x000ee80000100800 */
[----:B------:R1:W-:Y:S02]  /*109f0*/  LDGSTS.E [R7+0x4200], [R8.64], P2 ;  /* 0x0420000008077fae */ /* 0x0003e40009121844 */
[----:B-1----:R-:W-:-:S02]  /*10a00*/  IADD3 R8, P2, R3, R76, RZ ;  /* 0x0000004c03087210 */ /* 0x002fc40007f5e0ff */
[----:B------:R-:W3:Y:S01]  /*10a10*/  LDL R76, [R1+0x414] ;  /* 0x00041400014c7983 */ /* 0x000ee20000100800 */
[----:B------:R-:W-:-:S04]  /*10a20*/  ISETP.GT.AND P1, PT, R4, 0x14, PT ;  /* 0x000000140400780c */ /* 0x000fc80003f24270 */
[----:B------:R-:W-:-:S04]  /*10a30*/  SEL R6, RZ, 0x4, !P1 ;  /* 0x00000004ff067807 */ /* 0x000fc80004800000 */
[----:B------:R-:W-:-:S04]  /*10a40*/  SEL R6, R6, RZ, !P0 ;  /* 0x000000ff06067207 */ /* 0x000fc80004000000 */
[----:B------:R-:W-:Y:S01]  /*10a50*/  ISETP.NE.U32.AND P1, PT, R6, RZ, PT ;  /* 0x000000ff0600720c */ /* 0x000fe20003f25070 */
[----:B------:R-:W-:Y:S01]  /*10a60*/  IMAD.X R9, R2, 0x1, R111, P2 ;  /* 0x0000000102097824 */ /* 0x000fe200010e066f */
[----:B------:R-:W-:Y:S01]  /*10a70*/  ISETP.GT.AND P2, PT, R4, 0x18, PT ;  /* 0x000000180400780c */ /* 0x000fe20003f44270 */
[----:B------:R-:W3:Y:S03]  /*10a80*/  LDL R111, [R1+0x258] ;  /* 0x00025800016f7983 */ /* 0x000ee60000100800 */
[----:B------:R-:W-:-:S07]  /*10a90*/  SEL R6, RZ, 0x4, !P2 ;  /* 0x00000004ff067807 */ /* 0x000fce0005000000 */
[----:B------:R2:W-:Y:S01]  /*10aa0*/  LDGSTS.E [R7+0x5000], [R8.64], P1 ;  /* 0x0500000008077fae */ /* 0x0005e20008921844 */
[----:B------:R-:W-:Y:S02]  /*10ab0*/  SEL R6, R6, RZ, !P0 ;  /* 0x000000ff06067207 */ /* 0x000fe40004000000 */
[----:B--2---:R-:W-:Y:S02]  /*10ac0*/  IADD3 R8, P3, R3, R109, RZ ;  /* 0x0000006d03087210 */ /* 0x004fe40007f7e0ff */
[----:B------:R-:W2:Y:S01]  /*10ad0*/  LDL R109, [R1+0x25c] ;  /* 0x00025c00016d7983 */ /* 0x000ea20000100800 */
[----:B------:R-:W-:Y:S02]  /*10ae0*/  ISETP.NE.U32.AND P2, PT, R6, RZ, PT ;  /* 0x000000ff0600720c */ /* 0x000fe40003f45070 */
[----:B----4-:R-:W-:-:S05]  /*10af0*/  IMAD.X R9, R2, 0x1, R108, P3 ;  /* 0x0000000102097824 */ /* 0x010fca00018e066c */
[----:B------:R1:W-:Y:S02]  /*10b00*/  LDGSTS.E [R7+0x5200], [R8.64], P1 ;  /* 0x0520000008077fae */ /* 0x0003e40008921844 */
[----:B-1----:R-:W-:Y:S02]  /*10b10*/  IADD3 R8, P1, R3, R88, RZ ;  /* 0x0000005803087210 */ /* 0x002fe40007f3e0ff */
[----:B------:R-:W4:Y:S03]  /*10b20*/  LDL R88, [R1+0x260] ;  /* 0x0002600001587983 */ /* 0x000f260000100800 */
[----:B------:R-:W-:Y:S01]  /*10b30*/  IMAD.X R9, R2, 0x1, R84, P1 ;  /* 0x0000000102097824 */ /* 0x000fe200008e0654 */
[----:B------:R-:W-:Y:S01]  /*10b40*/  ISETP.GT.AND P1, PT, R4, 0x1c, PT ;  /* 0x0000001c0400780c */ /* 0x000fe20003f24270 */
[----:B------:R-:W4:Y:S03]  /*10b50*/  LDL R84, [R1+0x264] ;  /* 0x0002640001547983 */ /* 0x000f260000100800 */
[----:B------:R-:W-:Y:S01]  /*10b60*/  SEL R6, RZ, 0x4, !P1 ;  /* 0x00000004ff067807 */ /* 0x000fe20004800000 */
[----:B------:R1:W-:Y:S03]  /*10b70*/  LDGSTS.E [R7+0x6000], [R8.64], P2 ;  /* 0x0600000008077fae */ /* 0x0003e60009121844 */
[----:B------:R-:W-:-:S02]  /*10b80*/  SEL R6, R6, RZ, !P0 ;  /* 0x000000ff06067207 */ /* 0x000fc40004000000 */
[C---:B-1----:R-:W-:Y:S02]  /*10b90*/  IADD3 R8, P3, R3.reuse, R97, RZ ;  /* 0x0000006103087210 */ /* 0x042fe40007f7e0ff */
[----:B------:R-:W-:Y:S01]  /*10ba0*/  ISETP.NE.U32.AND P1, PT, R6, RZ, PT ;  /* 0x000000ff0600720c */ /* 0x000fe20003f25070 */
[----:B------:R-:W4:Y:S02]  /*10bb0*/  LDL R97, [R1+0x298] ;  /* 0x0002980001617983 */ /* 0x000f240000100800 */
        /* <DEDUP_REMOVED lines=8> */
[----:B-1----:R-:W-:-:S05]  /*10c40*/  IADD3 R8, P2, R3, R89, RZ ;  /* 0x0000005903087210 */ /* 0x002fca0007f5e0ff */
[----:B------:R-:W-:Y:S02]  /*10c50*/  IMAD.X R9, R2, 0x1, R76, P2 ;  /* 0x0000000102097824 */ /* 0x000fe400010e064c */
[----:B------:R-:W3:Y:S04]  /*10c60*/  LDL R76, [R1+0x2a0] ;  /* 0x0002a000014c7983 */ /* 0x000ee80000100800 */
[----:B------:R-:W1:Y:S04]  /*10c70*/  S2R R89, SR_TID.X ;  /* 0x0000000000597919 */ /* 0x000e680000002100 */
[----:B------:R1:W-:Y:S01]  /*10c80*/  LDGSTS.E [R7+0x7200], [R8.64], P1 ;  /* 0x0720000008077fae */ /* 0x0003e20008921844 */
[----:B------:R-:W-:-:S04]  /*10c90*/  ISETP.GT.AND P1, PT, R4, 0x1, PT ;  /* 0x000000010400780c */ /* 0x000fc80003f24270 */
[----:B------:R-:W-:-:S04]  /*10ca0*/  SEL R6, RZ, 0x4, !P1 ;  /* 0x00000004ff067807 */ /* 0x000fc80004800000 */
[----:B------:R-:W-:-:S04]  /*10cb0*/  SEL R6, R6, RZ, !P0 ;  /* 0x000000ff06067207 */ /* 0x000fc80004000000 */
[----:B------:R-:W-:Y:S02]  /*10cc0*/  ISETP.NE.U32.AND P2, PT, R6, RZ, PT ;  /* 0x000000ff0600720c */ /* 0x000fe40003f45070 */
[----:B-1----:R-:W-:Y:S02]  /*10cd0*/  LOP3.LUT R207, R89, 0x7f, RZ, 0xc0, !PT ;  /* 0x0000007f59cf7812 */ /* 0x002fe400078ec0ff */
[----:B------:R-:W3:Y:S03]  /*10ce0*/  LDL R89, [R1+0x2dc] ;  /* 0x0002dc0001597983 */ /* 0x000ee60000100800 */
[----:B------:R-:W-:Y:S01]  /*10cf0*/  IMAD.SHL.U32 R207, R207, 0x4, RZ ;  /* 0x00000004cfcf7824 */ /* 0x000fe200078e00ff */
[----:B------:R-:W-:Y:S02]  /*10d00*/  IADD3 R8, P1, R3, R111, RZ ;  /* 0x0000006f03087210 */ /* 0x000fe40007f3e0ff */
[----:B------:R-:W3:Y:S02]  /*10d10*/  LDL R111, [R1+0x2e4] ;  /* 0x0002e400016f7983 */ /* 0x000ee40000100800 */
[----:B------:R-:W-:Y:S01]  /*10d20*/  LOP3.LUT R108, R207, 0x20, RZ, 0x3c, !PT ;  /* 0x00000020cf6c7812 */ /* 0x000fe200078e3cff */
[----:B--2---:R-:W-:-:S04]  /*10d30*/  IMAD.X R9, R2, 0x1, R109, P1 ;  /* 0x0000000102097824 */ /* 0x004fc800008e066d */
[----:B------:R-:W-:Y:S01]  /*10d40*/  IMAD R6, R110, 0x8000, R108 ;  /* 0x000080006e067824 */ /* 0x000fe200078e026c */
[----:B------:R-:W-:Y:S01]  /*10d50*/  ISETP.GT.AND P1, PT, R4, 0x5, PT ;  /* 0x000000050400780c */ /* 0x000fe20003f24270 */
[----:B------:R-:W2:Y:S04]  /*10d60*/  LDL R109, [R1+0x320] ;  /* 0x00032000016d7983 */ /* 0x000ea80000100800 */
[----:B------:R4:W-:Y:S01]  /*10d70*/  LDGSTS.E [R6+0x400], [R8.64], P2 ;  /* 0x0040000008067fae */ /* 0x0009e20009121844 */
[----:B------:R-:W-:-:S03]  /*10d80*/  SEL R7, RZ, 0x4, !P1 ;  /* 0x00000004ff077807 */ /* 0x000fc60004800000 */
[----:B------:R-:W2:Y:S01]  /*10d90*/  LDL R108, [R1+0x324] ;  /* 0x00032400016c7983 */ /* 0x000ea20000100800 */
[----:B------:R-:W-:-:S04]  /*10da0*/  SEL R7, R7, RZ, !P0 ;  /* 0x000000ff07077207 */ /* 0x000fc80004000000 */
[----:B------:R-:W-:Y:S02]  /*10db0*/  ISETP.NE.U32.AND P1, PT, R7, RZ, PT ;  /* 0x000000ff0700720c */ /* 0x000fe40003f25070 */
[C---:B----4-:R-:W-:Y:S02]  /*10dc0*/  IADD3 R8, P3, R3.reuse, R88, RZ ;  /* 0x0000005803087210 */ /* 0x050fe40007f7e0ff */
[----:B------:R-:W4:Y:S03]  /*10dd0*/  LDL R88, [R1+0x318] ;  /* 0x0003180001587983 */ /* 0x000f260000100800 */
[----:B------:R-:W-:Y:S02]  /*10de0*/  IMAD.X R9, R2, 0x1, R84, P3 ;  /* 0x0000000102097824 */ /* 0x000fe400018e0654 */
[----:B------:R-:W2:Y:S04]  /*10df0*/  LDL R84, [R1+0x31c] ;  /* 0x00031c0001547983 */ /* 0x000ea80000100800 */
[----:B------:R1:W-:Y:S02]  /*10e00*/  LDGSTS.E [R6+0x600], [R8.64], P2 ;  /* 0x0060000008067fae */ /* 0x0003e40009121844 */
[----:B-1----:R-:W-:-:S02]  /*10e10*/  IADD3 R8, P2, R3, R97, RZ ;  /* 0x0000006103087210 */ /* 0x002fc40007f5e0ff */
[----:B------:R-:W2:Y:S03]  /*10e20*/  LDL R97, [R1+0x360] ;  /* 0x0003600001617983 */ /* 0x000ea60000100800 */
[----:B---3--:R-:W-:Y:S02]  /*10e30*/  IMAD.X R9, R2, 0x1, R85, P2 ;  /* 0x0000000102097824 */ /* 0x008fe400010e0655 */
[----:B------:R-:W3:Y:S04]  /*10e40*/  LDL R85, [R1+0x358] ;  /* 0x0003580001557983 */ /* 0x000ee80000100800 */
[----:B------:R1:W-:Y:S02]  /*10e50*/  LDGSTS.E [R6+0x1400], [R8.64], P1 ;  /* 0x0140000008067fae */ /* 0x0003e40008921844 */
[----:B-1----:R-:W-:-:S02]  /*10e60*/  IADD3 R8, P3, R3, R76, RZ ;  /* 0x0000004c03087210 */ /* 0x002fc40007f7e0ff */
[----:B------:R-:W3:Y:S01]  /*10e70*/  LDL R76, [R1+0x35c] ;  /* 0x00035c00014c7983 */ /* 0x000ee20000100800 */
[----:B------:R-:W-:-:S04]  /*10e80*/  ISETP.GT.AND P2, PT, R4, 0x9, PT ;  /* 0x000000090400780c */ /* 0x000fc80003f44270 */
[----:B------:R-:W-:Y:S01]  /*10e90*/  SEL R7, RZ, 0x4, !P2 ;  /* 0x00000004ff077807 */ /* 0x000fe20005000000 */
[----:B------:R-:W-:Y:S02]  /*10ea0*/  IMAD.X R9, R2, 0x1, R96, P3 ;  /* 0x0000000102097824 */ /* 0x000fe400018e0660 */
[----:B------:R-:W3:Y:S01]  /*10eb0*/  LDL R96, [R1+0x364] ;  /* 0x0003640001607983 */ /* 0x000ee20000100800 */
[----:B------:R-:W-:-:S03]  /*10ec0*/  SEL R7, R7, RZ, !P0 ;  /* 0x000000ff07077207 */ /* 0x000fc60004000000 */
[----:B------:R1:W-:Y:S01]  /*10ed0*/  LDGSTS.E [R6+0x1600], [R8.64], P1 ;  /* 0x0160000008067fae */ /* 0x0003e20008921844 */
[----:B------:R-:W-:Y:S02]  /*10ee0*/  ISETP.NE.U32.AND P2, PT, R7, RZ, PT ;  /* 0x000000ff0700720c */ /* 0x000fe40003f45070 */
[----:B-1----:R-:W-:Y:S02]  /*10ef0*/  IADD3 R8, P1, R3, R92, RZ ;  /* 0x0000005c03087210 */ /* 0x002fe40007f3e0ff */
[----:B------:R-:W3:Y:S03]  /*10f00*/  LDL R92, [R1+0x398] ;  /* 0x00039800015c7983 */ /* 0x000ee60000100800 */
[----:B------:R-:W-:Y:S02]  /*10f10*/  IMAD.X R9, R2, 0x1, R89, P1 ;  /* 0x0000000102097824 */ /* 0x000fe400008e0659 */
[----:B------:R-:W3:Y:S04]  /*10f20*/  LDL R89, [R1+0x39c] ;  /* 0x00039c0001597983 */ /* 0x000ee80000100800 */
[----:B------:R1:W-:Y:S01]  /*10f30*/  LDGSTS.E [R6+0x2400], [R8.64], P2 ;  /* 0x0240000008067fae */ /* 0x0003e20009121844 */
[----:B------:R-:W-:-:S02]  /*10f40*/  ISETP.GT.AND P1, PT, R4, 0xd, PT ;  /* 0x0000000d0400780c */ /* 0x000fc40003f24270 */
[----:B-1----:R-:W-:-:S05]  /*10f50*/  IADD3 R8, P3, R3, R114, RZ ;  /* 0x0000007203087210 */ /* 0x002fca0007f7e0ff */
[----:B------:R-:W-:Y:S01]  /*10f60*/  IMAD.X R9, R2, 0x1, R111, P3 ;  /* 0x0000000102097824 */ /* 0x000fe200018e066f */
[----:B------:R-:W-:-:S04]  /*10f70*/  SEL R7, RZ, 0x4, !P1 ;  /* 0x00000004ff077807 */ /* 0x000fc80004800000 */
[----:B------:R4:W-:Y:S01]  /*10f80*/  LDGSTS.E [R6+0x2600], [R8.64], P2 ;  /* 0x0260000008067fae */ /* 0x0009e20009121844 */
[----:B------:R-:W-:-:S04]  /*10f90*/  SEL R7, R7, RZ, !P0 ;  /* 0x000000ff07077207 */ /* 0x000fc80004000000 */
[----:B------:R-:W-:Y:S02]  /*10fa0*/  ISETP.NE.U32.AND P1, PT, R7, RZ, PT ;  /* 0x000000ff0700720c */ /* 0x000fe40003f25070 */
[C---:B----4-:R-:W-:Y:S02]  /*10fb0*/  IADD3 R8, P2, R3.reuse, R88, RZ ;  /* 0x0000005803087210 */ /* 0x050fe40007f5e0ff */
[----:B------:R-:W4:Y:S03]  /*10fc0*/  LDL R88, [R1+0x3a4] ;  /* 0x0003a40001587983 */ /* 0x000f260000100800 */
[----:B--2---:R-:W-:Y:S02]  /*10fd0*/  IMAD.X R9, R2, 0x1, R84, P2 ;  /* 0x0000000102097824 */ /* 0x004fe400010e0654 */
[----:B------:R-:W2:Y:S04]  /*10fe0*/  LDL R84, [R1+0x3a0] ;  /* 0x0003a00001547983 */ /* 0x000ea80000100800 */
[----:B------:R1:W-:Y:S02]  /*10ff0*/  LDGSTS.E [R6+0x3400], [R8.64], P1 ;  /* 0x0340000008067fae */ /* 0x0003e40008921844 */
[----:B-1----:R-:W-:-:S05]  /*11000*/  IADD3 R8, P3, R3, R109, RZ ;  /* 0x0000006d03087210 */ /* 0x002fca0007f7e0ff */
[----:B------:R-:W-:Y:S01]  /*11010*/  IMAD.X R9, R2, 0x1, R108, P3 ;  /* 0x0000000102097824 */ /* 0x000fe200018e066c */
[----:B------:R-:W-:Y:S01]  /*11020*/  ISETP.GT.AND P2, PT, R4, 0x11, PT ;  /* 0x000000110400780c */ /* 0x000fe20003f44270 */
[----:B------:R-:W4:Y:S04]  /*11030*/  LDL R108, [R1+0x3e0] ;  /* 0x0003e000016c7983 */ /* 0x000f280000100800 */
[----:B------:R3:W-:Y:S02]  /*11040*/  LDGSTS.E [R6+0x3600], [R8.64], P1 ;  /* 0x0360000008067fae */ /* 0x0007e40008921844 */
[----:B---3--:R-:W-:Y:S02]  /*11050*/  IADD3 R8, P1, R3, R85, RZ ;  /* 0x0000005503087210 */ /* 0x008fe40007f3e0ff */
[----:B------:R-:W3:Y:S03]  /*11060*/  LDL R85, [R1+0x3d8] ;  /* 0x0003d80001557983 */ /* 0x000ee60000100800 */
[----:B------:R-:W-:-:S02]  /*11070*/  IMAD.X R9, R2, 0x1, R76, P1 ;  /* 0x0000000102097824 */ /* 0x000fc400008e064c */
[----:B------:R-:W3:Y:S01]  /*11080*/  LDL R76, [R1+0x3dc] ;  /* 0x0003dc00014c7983 */ /* 0x000ee20000100800 */
[----:B------:R-:W-:-:S04]  /*11090*/  SEL R7, RZ, 0x4, !P2 ;  /* 0x00000004ff077807 */ /* 0x000fc80005000000 */
[----:B------:R-:W-:-:S04]  /*110a0*/  SEL R7, R7, RZ, !P0 ;  /* 0x000000ff07077207 */ /* 0x000fc80004000000 */
[----:B------:R-:W-:Y:S02]  /*110b0*/  ISETP.NE.U32.AND P2, PT, R7, RZ, PT ;  /* 0x000000ff0700720c */ /* 0x000fe40003f45070 */
[----:B------:R-:W-:-:S04]  /*110c0*/  ISETP.GT.AND P1, PT, R4, 0x15, PT ;  /* 0x000000150400780c */ /* 0x000fc80003f24270 */
[----:B------:R-:W-:-:S07]  /*110d0*/  SEL R7, RZ, 0x4, !P1 ;  /* 0x00000004ff077807 */ /* 0x000fce0004800000 */
[----:B------:R1:W-:Y:S01]  /*110e0*/  LDGSTS.E [R6+0x4400], [R8.64], P2 ;  /* 0x0440000008067fae */ /* 0x0003e20009121844 */
[----:B------:R-:W-:Y:S02]  /*110f0*/  SEL R7, R7, RZ, !P0 ;  /* 0x000000ff07077207 */ /* 0x000fe40004000000 */
[----:B-1----:R-:W-:Y:S02]  /*11100*/  IADD3 R8, P3, R3, R97, RZ ;  /* 0x0000006103087210 */ /* 0x002fe40007f7e0ff */
[----:B------:R-:W3:Y:S03]  /*11110*/  LDL R97, [R1+0x3e4] ;  /* 0x0003e40001617983 */ /* 0x000ee60000100800 */
[----:B------:R-:W-:Y:S01]  /*11120*/  IMAD.X R9, R2, 0x1, R96, P3 ;  /* 0x0000000102097824 */ /* 0x000fe200018e0660 */
[----:B------:R-:W-:Y:S01]  /*11130*/  ISETP.NE.U32.AND P1, PT, R7, RZ, PT ;  /* 0x000000ff0700720c */ /* 0x000fe20003f25070 */
[----:B------:R-:W3:Y:S04]  /*11140*/  LDL R96, [R1+0x418] ;  /* 0x0004180001607983 */ /* 0x000ee80000100800 */
[----:B------:R1:W-:Y:S02]  /*11150*/  LDGSTS.E [R6+0x4600], [R8.64], P2 ;  /* 0x0460000008067fae */ /* 0x0003e40009121844 */
[----:B-1----:R-:W-:-:S02]  /*11160*/  IADD3 R8, P2, R3, R92, RZ ;  /* 0x0000005c03087210 */ /* 0x002fc40007f5e0ff */
[----:B------:R-:W3:Y:S03]  /*11170*/  LDL R92, [R1+0x41c] ;  /* 0x00041c00015c7983 */ /* 0x000ee60000100800 */
[----:B------:R-:W-:Y:S02]  /*11180*/  IMAD.X R9, R2, 0x1, R89, P2 ;  /* 0x0000000102097824 */ /* 0x000fe400010e0659 */
[----:B------:R-:W3:Y:S04]  /*11190*/  LDL R89, [R1+0x420] ;  /* 0x0004200001597983 */ /* 0x000ee80000100800 */
[----:B------:R2:W-:Y:S02]  /*111a0*/  LDGSTS.E [R6+0x5400], [R8.64], P1 ;  /* 0x0540000008067fae */ /* 0x0005e40008921844 */
[----:B--2---:R-:W-:-:S02]  /*111b0*/  IADD3 R8, P3, R3, R84, RZ ;  /* 0x0000005403087210 */ /* 0x004fc40007f7e0ff */
[----:B------:R-:W2:Y:S04]  /*111c0*/  LDL R84, [R1+0x424] ;  /* 0x0004240001547983 */ /* 0x000ea80000100800 */
[----:B------:R-:W2:Y:S01]  /*111d0*/  LDL.LU R116, [R1+0x1a8] ;  /* 0x0001a80001747983 */ /* 0x000ea20000300800 */
[----:B----4-:R-:W-:-:S03]  /*111e0*/  IMAD.X R9, R2, 0x1, R88, P3 ;  /* 0x0000000102097824 */ /* 0x010fc600018e0658 */
[----:B------:R-:W4:Y:S04]  /*111f0*/  LDL.LU R117, [R1+0x1ac] ;  /* 0x0001ac0001757983 */ /* 0x000f280000300800 */
[----:B------:R-:W4:Y:S04]  /*11200*/  LDL.LU R118, [R1+0x1b0] ;  /* 0x0001b00001767983 */ /* 0x000f280000300800 */
[----:B------:R-:W4:Y:S04]  /*11210*/  LDL.LU R119, [R1+0x1b4] ;  /* 0x0001b40001777983 */ /* 0x000f280000300800 */
[----:B------:R-:W4:Y:S04]  /*11220*/  LDL R88, [R1+0x268] ;  /* 0x0002680001587983 */ /* 0x000f280000100800 */
[----:B------:R3:W-:Y:S04]  /*11230*/  LDGSTS.E [R6+0x5600], [R8.64], P1 ;  /* 0x0560000008067fae */ /* 0x0007e80008921844 */
[----:B------:R-:W4:Y:S04]  /*11240*/  LDL.LU R204, [R1+0x150] ;  /* 0x0001500001cc7983 */ /* 0x000f280000300800 */
[----:B------:R-:W4:Y:S01]  /*11250*/  LDL.LU R205, [R1+0x154] ;  /* 0x0001540001cd7983 */ /* 0x000f220000300800 */
[----:B------:R-:W-:Y:S01]  /*11260*/  ISETP.GT.AND P2, PT, R4, 0x19, PT ;  /* 0x000000190400780c */ /* 0x000fe20003f44270 */
[----:B------:R-:W-:-:S02]  /*11270*/  IMAD.MOV.U32 R206, RZ, RZ, R165 ;  /* 0x000000ffffce7224 */ /* 0x000fc400078e00a5 */
[----:B------:R-:W4:Y:S01]  /*11280*/  LDL R109, [R1+0x274] ;  /* 0x00027400016d7983 */ /* 0x000f220000100800 */
[----:B---3--:R-:W-:-:S03]  /*11290*/  IADD3 R8, P1, R3, R85, RZ ;  /* 0x0000005503087210 */ /* 0x008fc60007f3e0ff */
[----:B------:R-:W3:Y:S04]  /*112a0*/  LDL R115, [R1+0x330] ;  /* 0x0003300001737983 */ /* 0x000ee80000100800 */
[----:B------:R-:W3:Y:S04]  /*112b0*/  LDL R85, [R1+0x26c] ;  /* 0x00026c0001557983 */ /* 0x000ee80000100800 */
[----:B------:R-:W3:Y:S04]  /*112c0*/  LDL R114, [R1+0x334] ;  /* 0x0003340001727983 */ /* 0x000ee80000100800 */
[----:B------:R-:W3:Y:S01]  /*112d0*/  LDL R111, [R1+0x368] ;  /* 0x00036800016f7983 */ /* 0x000ee20000100800 */
[----:B------:R-:W-:-:S03]  /*112e0*/  IMAD.X R9, R2, 0x1, R76, P1 ;  /* 0x0000000102097824 */ /* 0x000fc600008e064c */
        /* <DEDUP_REMOVED lines=9> */
[----:B------:R-:W-:Y:S01]  /*11380*/  ISETP.NE.U32.AND P1, PT, R7, RZ, PT ;  /* 0x000000ff0700720c */ /* 0x000fe20003f25070 */
[----:B------:R-:W1:Y:S02]  /*11390*/  S2R R165, SR_TID.X ;  /* 0x0000000000a57919 */ /* 0x000e640000002100 */
[----:B------:R-:W-:Y:S02]  /*113a0*/  IMAD.X R9, R2, 0x1, R97, P3 ;  /* 0x0000000102097824 */ /* 0x000fe400018e0661 */
[----:B------:R-:W3:Y:S04]  /*113b0*/  LDL R108, [R1+0x2a8] ;  /* 0x0002a800016c7983 */ /* 0x000ee80000100800 */
[----:B------:R1:W-:Y:S04]  /*113c0*/  LDGSTS.E [R6+0x6600], [R8.64], P2 ;  /* 0x0660000008067fae */ /* 0x0003e80009121844 */
[----:B------:R-:W3:Y:S01]  /*113d0*/  LDL R97, [R1+0x2ac] ;  /* 0x0002ac0001617983 */ /* 0x000ee20000100800 */
[----:B-1----:R-:W-:-:S03]  /*113e0*/  IADD3 R8, P2, R3, R96, RZ ;  /* 0x0000006003087210 */ /* 0x002fc60007f5e0ff */
[----:B------:R-:W3:Y:S02]  /*113f0*/  LDL R96, [R1+0x2b0] ;  /* 0x0002b00001607983 */ /* 0x000ee40000100800 */
[----:B------:R-:W-:Y:S01]  /*11400*/  IMAD.X R9, R2, 0x1, R92, P2 ;  /* 0x0000000102097824 */ /* 0x000fe200010e065c */
[----:B------:R-:W-:Y:S01]  /*11410*/  LOP3.LUT R165, R165, 0x7f, RZ, 0xc0, !PT ;  /* 0x0000007fa5a57812 */ /* 0x000fe200078ec0ff */
[----:B------:R-:W3:Y:S04]  /*11420*/  LDL R92, [R1+0x2b4] ;  /* 0x0002b400015c7983 */ /* 0x000ee80000100800 */
[----:B------:R1:W-:Y:S02]  /*11430*/  LDGSTS.E [R6+0x7400], [R8.64], P1 ;  /* 0x0740000008067fae */ /* 0x0003e40008921844 */
[----:B-1----:R-:W-:-:S02]  /*11440*/  IADD3 R8, P2, R3, R89, RZ ;  /* 0x0000005903087210 */ /* 0x002fc40007f5e0ff */
[----:B------:R-:W3:Y:S03]  /*11450*/  LDL R89, [R1+0x2e8] ;  /* 0x0002e80001597983 */ /* 0x000ee60000100800 */
[----:B--2---:R-:W-:-:S05]  /*11460*/  IMAD.X R9, R2, 0x1, R84, P2 ;  /* 0x0000000102097824 */ /* 0x004fca00010e0654 */
[----:B------:R1:W-:Y:S01]  /*11470*/  LDGSTS.E [R6+0x7600], [R8.64], P1 ;  /* 0x0760000008067fae */ /* 0x0003e20008921844 */
[----:B------:R-:W-:Y:S01]  /*11480*/  ISETP.GT.AND P1, PT, R4, 0x2, PT ;  /* 0x000000020400780c */ /* 0x000fe20003f24270 */
[----:B------:R-:W-:-:S03]  /*11490*/  IMAD.SHL.U32 R84, R165, 0x4, RZ ;  /* 0x00000004a5547824 */ /* 0x000fc600078e00ff */
[----:B-1----:R-:W-:-:S04]  /*114a0*/  SEL R6, RZ, 0x4, !P1 ;  /* 0x00000004ff067807 */ /* 0x002fc80004800000 */
[----:B------:R-:W-:-:S04]  /*114b0*/  SEL R6, R6, RZ, !P0 ;  /* 0x000000ff06067207 */ /* 0x000fc80004000000 */
[----:B------:R-:W-:Y:S02]  /*114c0*/  ISETP.NE.U32.AND P2, PT, R6, RZ, PT ;  /* 0x000000ff0600720c */ /* 0x000fe40003f45070 */
[----:B----4-:R-:W-:Y:S02]  /*114d0*/  IADD3 R6, P3, R3, R88, RZ ;  /* 0x0000005803067210 */ /* 0x010fe40007f7e0ff */
[----:B------:R-:W-:Y:S01]  /*114e0*/  LOP3.LUT R84, R84, 0x40, RZ, 0x3c, !PT ;  /* 0x0000004054547812 */ /* 0x000fe200078e3cff */
[----:B------:R-:W-:Y:S01]  /*114f0*/  HMMA.1688.F32.TF32 R196, R104, R10, R116 ;  /* 0x0000000a68c4723c */ /* 0x000fe20000081074 */
[----:B------:R-:W2:Y:S01]  /*11500*/  LDL R88, [R1+0x2ec] ;  /* 0x0002ec0001587983 */ /* 0x000ea20000100800 */
[----:B------:R-:W-:-:S03]  /*11510*/  ISETP.GT.AND P1, PT, R4, 0x6, PT ;  /* 0x000000060400780c */ /* 0x000fc60003f24270 */
[----:B------:R-:W4:Y:S02]  /*11520*/  LDL R10, [R1+0x32c] ;  /* 0x00032c00010a7983 */ /* 0x000f240000100800 */
[----:B------:R-:W-:Y:S02]  /*11530*/  IMAD R11, R110, 0x8000, R84 ;  /* 0x000080006e0b7824 */ /* 0x000fe400078e0254 */
[----:B------:R-:W4:Y:S01]  /*11540*/  LDL R84, [R1+0x2f4] ;  /* 0x0002f40001547983 */ /* 0x000f220000100800 */
[----:B---3--:R-:W-:-:S03]  /*11550*/  IMAD.X R7, R2, 0x1, R85, P3 ;  /* 0x0000000102077824 */ /* 0x008fc600018e0655 */
[----:B------:R-:W3:Y:S04]  /*11560*/  LDL R85, [R1+0x2f0] ;  /* 0x0002f00001557983 */ /* 0x000ee80000100800 */
[----:B------:R1:W-:Y:S02]  /*11570*/  LDGSTS.E [R11+0x800], [R6.64], P2 ;  /* 0x00800000060b7fae */ /* 0x0003e40009121844 */
[----:B-1----:R-:W-:Y:S02]  /*11580*/  IADD3 R6, P3, R3, R76, RZ ;  /* 0x0000004c03067210 */ /* 0x002fe40007f7e0ff */
[----:B------:R-:W4:Y:S01]  /*11590*/  LDL R76, [R1+0x328] ;  /* 0x00032800014c7983 */ /* 0x000f220000100800 */
[----:B------:R-:W-:-:S04]  /*115a0*/  SEL R8, RZ, 0x4, !P1 ;  /* 0x00000004ff087807 */ /* 0x000fc80004800000 */
[----:B------:R-:W-:-:S04]  /*115b0*/  SEL R7, R8, RZ, !P0 ;  /* 0x000000ff08077207 */ /* 0x000fc80004000000 */
[----:B------:R-:W-:Y:S01]  /*115c0*/  ISETP.NE.U32.AND P1, PT, R7, RZ, PT ;  /* 0x000000ff0700720c */ /* 0x000fe20003f25070 */
[----:B------:R-:W-:Y:S02]  /*115d0*/  IMAD.X R7, R2, 0x1, R109, P3 ;  /* 0x0000000102077824 */ /* 0x000fe400018e066d */
[----:B------:R-:W4:Y:S04]  /*115e0*/  LDL R109, [R1+0x36c] ;  /* 0x00036c00016d7983 */ /* 0x000f280000100800 */
[----:B------:R1:W-:Y:S01]  /*115f0*/  LDGSTS.E [R11+0xa00], [R6.64], P2 ;  /* 0x00a00000060b7fae */ /* 0x0003e20009121844 */
[----:B------:R-:W-:-:S04]  /*11600*/  ISETP.GT.AND P2, PT, R4, 0xa, PT ;  /* 0x0000000a0400780c */ /* 0x000fc80003f44270 */
[----:B-1----:R-:W-:-:S04]  /*11610*/  SEL R7, RZ, 0x4, !P2 ;  /* 0x00000004ff077807 */ /* 0x002fc80005000000 */
[----:B------:R-:W-:Y:S02]  /*11620*/  SEL R7, R7, RZ, !P0 ;  /* 0x000000ff07077207 */ /* 0x000fe40004000000 */
[----:B------:R-:W-:Y:S02]  /*11630*/  IADD3 R8, P3, R3, R108, RZ ;  /* 0x0000006c03087210 */ /* 0x000fe40007f7e0ff */
[----:B------:R-:W4:Y:S01]  /*11640*/  LDL R108, [R1+0x370] ;  /* 0x00037000016c7983 */ /* 0x000f220000100800 */
[----:B------:R-:W-:Y:S02]  /*11650*/  ISETP.NE.U32.AND P2, PT, R7, RZ, PT ;  /* 0x000000ff0700720c */ /* 0x000fe40003f45070 */
[----:B------:R-:W-:Y:S02]  /*11660*/  IMAD.X R9, R2, 0x1, R97, P3 ;  /* 0x0000000102097824 */ /* 0x000fe400018e0661 */
[----:B------:R-:W4:Y:S04]  /*11670*/  LDL R97, [R1+0x374] ;  /* 0x0003740001617983 */ /* 0x000f280000100800 */
[----:B------:R1:W-:Y:S01]  /*11680*/  LDGSTS.E [R11+0x1800], [R8.64], P1 ;  /* 0x01800000080b7fae */ /* 0x0003e20008921844 */
[----:B------:R-:W-:-:S03]  /*11690*/  IADD3 R6, P3, R3, R96, RZ ;  /* 0x0000006003067210 */ /* 0x000fc60007f7e0ff */
[----:B------:R-:W4:Y:S02]  /*116a0*/  LDL R96, [R1+0x3a8] ;  /* 0x0003a80001607983 */ /* 0x000f240000100800 */
[----:B------:R-:W-:Y:S02]  /*116b0*/  IMAD.X R7, R2, 0x1, R92, P3 ;  /* 0x0000000102077824 */ /* 0x000fe400018e065c */
[----:B------:R-:W4:Y:S04]  /*116c0*/  LDL R92, [R1+0x3ac] ;  /* 0x0003ac00015c7983 */ /* 0x000f280000100800 */
[----:B------:R1:W-:Y:S01]  /*116d0*/  LDGSTS.E [R11+0x1a00], [R6.64], P1 ;  /* 0x01a00000060b7fae */ /* 0x0003e20008921844 */
[----:B------:R-:W-:Y:S02]  /*116e0*/  ISETP.GT.AND P1, PT, R4, 0xe, PT ;  /* 0x0000000e0400780c */ /* 0x000fe40003f24270 */
[----:B-1----:R-:W-:-:S02]  /*116f0*/  IADD3 R8, P3, R3, R89, RZ ;  /* 0x0000005903087210 */ /* 0x002fc40007f7e0ff */
[----:B------:R-:W-:Y:S01]  /*11700*/  SEL R7, RZ, 0x4, !P1 ;  /* 0x00000004ff077807 */ /* 0x000fe20004800000 */
[----:B------:R-:W4:Y:S03]  /*11710*/  LDL R89, [R1+0x3b0] ;  /* 0x0003b00001597983 */ /* 0x000f260000100800 */
[----:B------:R-:W-:-:S04]  /*11720*/  SEL R7, R7, RZ, !P0 ;  /* 0x000000ff07077207 */ /* 0x000fc80004000000 */
[----:B------:R-:W-:Y:S01]  /*11730*/  ISETP.NE.U32.AND P1, PT, R7, RZ, PT ;  /* 0x000000ff0700720c */ /* 0x000fe20003f25070 */
[----:B--2---:R-:W-:Y:S02]  /*11740*/  IMAD.X R9, R2, 0x1, R88, P3 ;  /* 0x0000000102097824 */ /* 0x004fe400018e0658 */
[----:B------:R-:W2:Y:S04]  /*11750*/  LDL R88, [R1+0x3b4] ;  /* 0x0003b40001587983 */ /* 0x000ea80000100800 */
[----:B------:R1:W-:Y:S01]  /*11760*/  LDGSTS.E [R11+0x2800], [R8.64], P2 ;  /* 0x02800000080b7fae */ /* 0x0003e20009121844 */
[----:B---3--:R-:W-:-:S03]  /*11770*/  IADD3 R6, P3, R3, R85, RZ ;  /* 0x0000005503067210 */ /* 0x008fc60007f7e0ff */
[----:B------:R-:W3:Y:S02]  /*11780*/  LDL R85, [R1+0x3e8] ;  /* 0x0003e80001557983 */ /* 0x000ee40000100800 */
[----:B----4-:R-:W-:Y:S02]  /*11790*/  IMAD.X R7, R2, 0x1, R84, P3 ;  /* 0x0000000102077824 */ /* 0x010fe400018e0654 */
[----:B------:R-:W4:Y:S04]  /*117a0*/  LDL R84, [R1+0x3ec] ;  /* 0x0003ec0001547983 */ /* 0x000f280000100800 */
[----:B------:R1:W-:Y:S02]  /*117b0*/  LDGSTS.E [R11+0x2a00], [R6.64], P2 ;  /* 0x02a00000060b7fae */ /* 0x0003e40009121844 */
[----:B-1----:R-:W-:-:S02]  /*117c0*/  IADD3 R8, P3, R3, R76, RZ ;  /* 0x0000004c03087210 */ /* 0x002fc40007f7e0ff */
[----:B------:R-:W4:Y:S01]  /*117d0*/  LDL R76, [R1+0x3f0] ;  /* 0x0003f000014c7983 */ /* 0x000f220000100800 */
[----:B------:R-:W-:-:S04]  /*117e0*/  ISETP.GT.AND P2, PT, R4, 0x12, PT ;  /* 0x000000120400780c */ /* 0x000fc80003f44270 */
[----:B------:R-:W-:Y:S01]  /*117f0*/  SEL R7, RZ, 0x4, !P2 ;  /* 0x00000004ff077807 */ /* 0x000fe20005000000 */
[----:B------:R-:W-:Y:S01]  /*11800*/  IMAD.X R9, R2, 0x1, R10, P3 ;  /* 0x0000000102097824 */ /* 0x000fe200018e060a */
[----:B------:R-:W-:Y:S01]  /*11810*/  IADD3 R6, P3, R3, R115, RZ ;  /* 0x0000007303067210 */ /* 0x000fe20007f7e0ff */
[----:B------:R-:W4:Y:S01]  /*11820*/  LDL R10, [R1+0x3f4] ;  /* 0x0003f400010a7983 */ /* 0x000f220000100800 */
[----:B------:R-:W-:-:S03]  /*11830*/  SEL R7, R7, RZ, !P0 ;  /* 0x000000ff07077207 */ /* 0x000fc60004000000 */
[----:B------:R1:W-:Y:S01]  /*11840*/  LDGSTS.E [R11+0x3800], [R8.64], P1 ;  /* 0x03800000080b7fae */ /* 0x0003e20008921844 */
[----:B------:R-:W-:Y:S01]  /*11850*/  ISETP.NE.U32.AND P2, PT, R7, RZ, PT ;  /* 0x000000ff0700720c */ /* 0x000fe20003f45070 */
[----:B------:R-:W-:-:S05]  /*11860*/  IMAD.X R7, R2, 0x1, R114, P3 ;  /* 0x0000000102077824 */ /* 0x000fca00018e0672 */
[----:B------:R1:W-:Y:S01]  /*11870*/  LDGSTS.E [R11+0x3a00], [R6.64], P1 ;  /* 0x03a00000060b7fae */ /* 0x0003e20008921844 */
[----:B------:R-:W-:Y:S02]  /*11880*/  ISETP.GT.AND P1, PT, R4, 0x16, PT ;  /* 0x000000160400780c */ /* 0x000fe40003f24270 */
[----:B-1----:R-:W-:Y:S02]  /*11890*/  IADD3 R8, P3, R3, R111, RZ ;  /* 0x0000006f03087210 */ /* 0x002fe40007f7e0ff */
[----:B------:R-:W-:-:S03]  /*118a0*/  SEL R7, RZ, 0x4, !P1 ;  /* 0x00000004ff077807 */ /* 0x000fc60004800000 */
[----:B------:R-:W-:Y:S01]  /*118b0*/  IMAD.X R9, R2, 0x1, R109, P3 ;  /* 0x0000000102097824 */ /* 0x000fe200018e066d */
[----:B------:R-:W-:-:S04]  /*118c0*/  SEL R7, R7, RZ, !P0 ;  /* 0x000000ff07077207 */ /* 0x000fc80004000000 */
[----:B------:R1:W-:Y:S01]  /*118d0*/  LDGSTS.E [R11+0x4800], [R8.64], P2 ;  /* 0x04800000080b7fae */ /* 0x0003e20009121844 */
[----:B------:R-:W-:Y:S02]  /*118e0*/  IADD3 R6, P3, R3, R108, RZ ;  /* 0x0000006c03067210 */ /* 0x000fe40007f7e0ff */
[----:B------:R-:W-:-:S03]  /*118f0*/  ISETP.NE.U32.AND P1, PT, R7, RZ, PT ;  /* 0x000000ff0700720c */ /* 0x000fc60003f25070 */
[----:B------:R-:W-:Y:S02]  /*11900*/  IMAD.X R7, R2, 0x1, R97, P3 ;  /* 0x0000000102077824 */ /* 0x000fe400018e0661 */
[----:B------:R-:W-:-:S03]  /*11910*/  IMAD.MOV.U32 R207, RZ, RZ, R164 ;  /* 0x000000ffffcf7224 */ /* 0x000fc600078e00a4 */
[----:B------:R1:W-:Y:S02]  /*11920*/  LDGSTS.E [R11+0x4a00], [R6.64], P2 ;  /* 0x04a00000060b7fae */ /* 0x0003e40009121844 */
[----:B-1----:R-:W-:-:S05]  /*11930*/  IADD3 R8, P3, R3, R96, RZ ;  /* 0x0000006003087210 */ /* 0x002fca0007f7e0ff */
[----:B------:R-:W-:Y:S01]  /*11940*/  IMAD.X R9, R2, 0x1, R92, P3 ;  /* 0x0000000102097824 */ /* 0x000fe200018e065c */
[----:B------:R-:W-:-:S04]  /*11950*/  ISETP.GT.AND P2, PT, R4, 0x1a, PT ;  /* 0x0000001a0400780c */ /* 0x000fc80003f44270 */
[----:B------:R1:W-:Y:S01]  /*11960*/  LDGSTS.E [R11+0x5800], [R8.64], P1 ;  /* 0x05800000080b7fae */ /* 0x0003e20008921844 */
[----:B------:R-:W-:Y:S01]  /*11970*/  SEL R6, RZ, 0x4, !P2 ;  /* 0x00000004ff067807 */ /* 0x000fe20005000000 */
[----:B------:R-:W-:Y:S02]  /*11980*/  HMMA.1688.F32.TF32 R164, R104, R166, R204 ;  /* 0x000000a668a4723c */ /* 0x000fe400000810cc */
[----:B------:R-:W4:Y:S01]  /*11990*/  LDL.LU R204, [R1+0x1b8] ;  /* 0x0001b80001cc7983 */ /* 0x000f220000300800 */
[----:B------:R-:W-:-:S03]  /*119a0*/  SEL R6, R6, RZ, !P0 ;  /* 0x000000ff06067207 */ /* 0x000fc60004000000 */
[----:B------:R-:W4:Y:S01]  /*119b0*/  LDL.LU R205, [R1+0x1bc] ;  /* 0x0001bc0001cd7983 */ /* 0x000f220000300800 */
[----:B-1----:R-:W-:-:S03]  /*119c0*/  IADD3 R8, P3, R3, R89, RZ ;  /* 0x0000005903087210 */ /* 0x002fc60007f7e0ff */
[----:B------:R-:W4:Y:S01]  /*119d0*/  LDL.LU R206, [R1+0x1c0] ;  /* 0x0001c00001ce7983 */ /* 0x000f220000300800 */
[----:B------:R-:W-:-:S03]  /*119e0*/  ISETP.NE.U32.AND P2, PT, R6, RZ, PT ;  /* 0x000000ff0600720c */ /* 0x000fc60003f45070 */
[----:B------:R-:W4:Y:S01]  /*119f0*/  LDL.LU R207, [R1+0x1c4] ;  /* 0x0001c40001cf7983 */ /* 0x000f220000300800 */
[----:B--2---:R-:W-:-:S05]  /*11a00*/  IMAD.X R9, R2, 0x1, R88, P3 ;  /* 0x0000000102097824 */ /* 0x004fca00018e0658 */
[----:B------:R1:W-:Y:S01]  /*11a10*/  LDGSTS.E [R11+0x5a00], [R8.64], P1 ;  /* 0x05a00000080b7fae */ /* 0x0003e20008921844 */
[----:B---3--:R-:W-:-:S03]  /*11a20*/  IADD3 R6, P3, R3, R85, RZ ;  /* 0x0000005503067210 */ /* 0x008fc60007f7e0ff */
[----:B------:R-:W2:Y:S02]  /*11a30*/  LDL R85, [R1+0x430] ;  /* 0x0004300001557983 */ /* 0x000ea40000100800 */
[C---:B----4-:R-:W-:Y:S02]  /*11a40*/  IMAD.X R7, R2.reuse, 0x1, R84, P3 ;  /* 0x0000000102077824 */ /* 0x050fe400018e0654 */
[----:B------:R-:W3:Y:S01]  /*11a50*/  LDL R84, [R1+0x42c] ;  /* 0x00042c0001547983 */ /* 0x000ee20000100800 */
[----:B-1----:R-:W-:Y:S01]  /*11a60*/  IADD3 R8, P1, R3, R76, RZ ;  /* 0x0000004c03087210 */ /* 0x002fe20007f3e0ff */
[----:B------:R-:W-:Y:S02]  /*11a70*/  IMAD.MOV.U32 R118, RZ, RZ, R81 ;  /* 0x000000ffff767224 */ /* 0x000fe400078e0051 */
[----:B------:R-:W4:Y:S04]  /*11a80*/  LDL R76, [R1+0x428] ;  /* 0x00042800014c7983 */ /* 0x000f280000100800 */
[----:B------:R-:W3:Y:S04]  /*11a90*/  LDL.LU R116, [R1+0x190] ;  /* 0x0001900001747983 */ /* 0x000ee80000300800 */
[----:B------:R-:W3:Y:S04]  /*11aa0*/  LDL.LU R117, [R1+0x194] ;  /* 0x0001940001757983 */ /* 0x000ee80000300800 */
[----:B------:R-:W3:Y:S01]  /*11ab0*/  LDL R92, [R1+0x434] ;  /* 0x00043400015c7983 */ /* 0x000ee20000100800 */
[----:B------:R-:W-:-:S03]  /*11ac0*/  IMAD.X R9, R2, 0x1, R10, P1 ;  /* 0x0000000102097824 */ /* 0x000fc600008e060a */
[----:B------:R-:W3:Y:S04]  /*11ad0*/  LDL R10, [R1+0x278] ;  /* 0x00027800010a7983 */ /* 0x000ee80000100800 */
[----:B------:R-:W3:Y:S01]  /*11ae0*/  LDL R89, [R1+0x280] ;  /* 0x0002800001597983 */ /* 0x000ee20000100800 */
[----:B------:R-:W-:-:S03]  /*11af0*/  ISETP.GT.AND P1, PT, R4, 0x3, PT ;  /* 0x000000030400780c */ /* 0x000fc60003f24270 */
[----:B------:R-:W3:Y:S04]  /*11b00*/  LDL R81, [R1+0x27c] ;  /* 0x00027c0001517983 */ /* 0x000ee80000100800 */
[----:B------:R-:W3:Y:S01]  /*11b10*/  LDL R88, [R1+0x284] ;  /* 0x0002840001587983 */ /* 0x000ee20000100800 */
[----:B------:R-:W-:-:S03]  /*11b20*/  ISETP.GT.AND P3, PT, R4, 0x1e, PT ;  /* 0x0000001e0400780c */ /* 0x000fc60003f64270 */
[----:B------:R1:W-:Y:S04]  /*11b30*/  LDGSTS.E [R11+0x6800], [R6.64], P2 ;  /* 0x06800000060b7fae */ /* 0x0003e80009121844 */
[----:B------:R1:W-:Y:S04]  /*11b40*/  LDGSTS.E [R11+0x6a00], [R8.64], P2 ;  /* 0x06a00000080b7fae */ /* 0x0003e80009121844 */
[----:B------:R-:W3:Y:S01]  /*11b50*/  LDL R108, [R1+0x2b8] ;  /* 0x0002b800016c7983 */ /* 0x000ee20000100800 */
[----:B-1----:R-:W-:-:S03]  /*11b60*/  SEL R6, RZ, 0x4, !P1 ;  /* 0x00000004ff067807 */ /* 0x002fc60004800000 */
[----:B------:R-:W3:Y:S01]  /*11b70*/  LDL R97, [R1+0x2c0] ;  /* 0x0002c00001617983 */ /* 0x000ee20000100800 */
[----:B------:R-:W-:Y:S02]  /*11b80*/  SEL R7, RZ, 0x4, !P3 ;  /* 0x00000004ff077807 */ /* 0x000fe40005800000 */
[----:B------:R-:W-:Y:S02]  /*11b90*/  SEL R6, R6, RZ, !P0 ;  /* 0x000000ff06067207 */ /* 0x000fe40004000000 */
[C---:B------:R-:W-:Y:S02]  /*11ba0*/  ISETP.GT.AND P3, PT, R4.reuse, 0xb, PT ;  /* 0x0000000b0400780c */ /* 0x040fe40003f64270 */
[----:B------:R-:W-:Y:S02]  /*11bb0*/  SEL R7, R7, RZ, !P0 ;  /* 0x000000ff07077207 */ /* 0x000fe40004000000 */
[----:B------:R-:W-:Y:S02]  /*11bc0*/  ISETP.GT.AND P1, PT, R4, 0x7, PT ;  /* 0x000000070400780c */ /* 0x000fe40003f24270 */
[----:B------:R-:W-:-:S02]  /*11bd0*/  ISETP.NE.U32.AND P2, PT, R6, RZ, PT ;  /* 0x000000ff0600720c */ /* 0x000fc40003f45070 */
[----:B------:R-:W-:Y:S02]  /*11be0*/  SEL R6, RZ, 0x4, !P3 ;  /* 0x00000004ff067807 */ /* 0x000fe40005800000 */
[----:B------:R-:W-:Y:S02]  /*11bf0*/  ISETP.NE.U32.AND P6, PT, R7, RZ, PT ;  /* 0x000000ff0700720c */ /* 0x000fe40003fc5070 */
[----:B------:R-:W-:Y:S02]  /*11c00*/  SEL R7, RZ, 0x4, !P1 ;  /* 0x00000004ff077807 */ /* 0x000fe40004800000 */
[----:B------:R-:W-:Y:S02]  /*11c10*/  ISETP.GT.AND P1, PT, R4, 0xf, PT ;  /* 0x0000000f0400780c */ /* 0x000fe40003f24270 */
[----:B------:R-:W-:Y:S02]  /*11c20*/  SEL R6, R6, RZ, !P0 ;  /* 0x000000ff06067207 */ /* 0x000fe40004000000 */
[----:B------:R-:W-:-:S02]  /*11c30*/  SEL R9, RZ, 0x4, !P1 ;  /* 0x00000004ff097807 */ /* 0x000fc40004800000 */
[----:B------:R-:W-:Y:S02]  /*11c40*/  ISETP.NE.U32.AND P4, PT, R6, RZ, PT ;  /* 0x000000ff0600720c */ /* 0x000fe40003f85070 */
[----:B------:R-:W-:Y:S01]  /*11c50*/  SEL R7, R7, RZ, !P0 ;  /* 0x000000ff07077207 */ /* 0x000fe20004000000 */
[----:B------:R-:W-:Y:S01]  /*11c60*/  IMAD.MOV.U32 R119, RZ, RZ, R77 ;  /* 0x000000ffff777224 */ /* 0x000fe200078e004d */
[----:B------:R-:W-:Y:S02]  /*11c70*/  SEL R9, R9, RZ, !P0 ;  /* 0x000000ff09097207 */ /* 0x000fe40004000000 */
[----:B------:R-:W-:Y:S02]  /*11c80*/  ISETP.NE.U32.AND P3, PT, R7, RZ, PT ;  /* 0x000000ff0700720c */ /* 0x000fe40003f65070 */
[C---:B--2---:R-:W-:Y:S02]  /*11c90*/  IADD3 R8, P5, R3.reuse, R85, RZ ;  /* 0x0000005503087210 */ /* 0x044fe40007fbe0ff */
[----:B------:R-:W2:Y:S01]  /*11ca0*/  LDL R85, [R1+0x2bc] ;  /* 0x0002bc0001557983 */ /* 0x000ea20000100800 */
[----:B----4-:R-:W-:-:S02]  /*11cb0*/  IADD3 R6, P1, R3, R76, RZ ;  /* 0x0000004c03067210 */ /* 0x010fc40007f3e0ff */
[----:B------:R-:W-:Y:S03]  /*11cc0*/  HMMA.1688.F32.TF32 R76, R104, R78, R204 ;  /* 0x0000004e684c723c */ /* 0x000fe600000810cc */
[----:B---3--:R-:W-:Y:S02]  /*11cd0*/  IMAD.X R7, R2, 0x1, R84, P1 ;  /* 0x0000000102077824 */ /* 0x008fe400008e0654 */
[----:B------:R-:W3:Y:S01]  /*11ce0*/  LDL R84, [R1+0x2c4] ;  /* 0x0002c40001547983 */ /* 0x000ee20000100800 */
[----:B------:R-:W-:-:S03]  /*11cf0*/  ISETP.NE.U32.AND P1, PT, R9, RZ, PT ;  /* 0x000000ff0900720c */ /* 0x000fc60003f25070 */
[----:B------:R-:W4:Y:S01]  /*11d00*/  LDL.LU R205, [R1+0xd8] ;  /* 0x0000d80001cd7983 */ /* 0x000f220000300800 */
[----:B------:R-:W-:-:S03]  /*11d10*/  IMAD.X R9, R2, 0x1, R92, P5 ;  /* 0x0000000102097824 */ /* 0x000fc600028e065c */
[----:B------:R-:W4:Y:S04]  /*11d20*/  LDL.LU R206, [R1+0xe0] ;  /* 0x0000e00001ce7983 */ /* 0x000f280000300800 */
[----:B------:R-:W4:Y:S04]  /*11d30*/  LDL.LU R207, [R1+0xe4] ;  /* 0x0000e40001cf7983 */ /* 0x000f280000300800 */
[----:B------:R-:W4:Y:S01]  /*11d40*/  LDL R92, [R1+0x2f8] ;  /* 0x0002f800015c7983 */ /* 0x000f220000100800 */
[----:B------:R-:W-:-:S03]  /*11d50*/  IMAD.MOV.U32 R204, RZ, RZ, R80 ;  /* 0x000000ffffcc7224 */ /* 0x000fc600078e0050 */
[----:B------:R-:W1:Y:S01]  /*11d60*/  S2R R80, SR_TID.X ;  /* 0x0000000000507919 */ /* 0x000e620000002100 */
[----:B------:R-:W-:-:S03]  /*11d70*/  IADD3 R10, P5, R3, R10, RZ ;  /* 0x0000000a030a7210 */ /* 0x000fc60007fbe0ff */
[----:B------:R1:W-:Y:S04]  /*11d80*/  LDGSTS.E [R11+0x7800], [R6.64], P6 ;  /* 0x07800000060b7fae */ /* 0x0003e8000b121844 */
[----:B------:R1:W-:Y:S02]  /*11d90*/  LDGSTS.E [R11+0x7a00], [R8.64], P6 ;  /* 0x07a00000080b7fae */ /* 0x0003e4000b121844 */
[----:B-1----:R-:W-:-:S05]  /*11da0*/  LOP3.LUT R80, R80, 0x7f, RZ, 0xc0, !PT ;  /* 0x0000007f50507812 */ /* 0x002fca00078ec0ff */
[----:B------:R-:W-:Y:S01]  /*11db0*/  IMAD.SHL.U32 R80, R80, 0x4, RZ ;  /* 0x0000000450507824 */ /* 0x000fe200078e00ff */
[----:B------:R-:W-:Y:S01]  /*11dc0*/  IADD3 R8, P6, R3, R89, RZ ;  /* 0x0000005903087210 */ /* 0x000fe20007fde0ff */
[----:B------:R-:W-:Y:S01]  /*11dd0*/  IMAD.X R11, R2, 0x1, R81, P5 ;  /* 0x00000001020b7824 */ /* 0x000fe200028e0651 */
[----:B------:R-:W4:Y:S02]  /*11de0*/  LDL R89, [R1+0x300] ;  /* 0x0003000001597983 */ /* 0x000f240000100800 */
[----:B------:R-:W-:Y:S01]  /*11df0*/  LOP3.LUT R80, R80, 0x60, RZ, 0x3c, !PT ;  /* 0x0000006050507812 */ /* 0x000fe200078e3cff */
[----:B------:R-:W-:Y:S02]  /*11e00*/  IMAD.X R9, R2, 0x1, R88, P6 ;  /* 0x0000000102097824 */ /* 0x000fe400030e0658 */
[----:B------:R-:W4:Y:S02]  /*11e10*/  LDL R88, [R1+0x2fc] ;  /* 0x0002fc0001587983 */ /* 0x000f240000100800 */
[----:B------:R-:W-:-:S02]  /*11e20*/  IMAD R6, R110, 0x8000, R80 ;  /* 0x000080006e067824 */ /* 0x000fc400078e0250 */
[----:B------:R-:W-:Y:S01]  /*11e30*/  HMMA.1688.F32.TF32 R80, R104, R82, R116 ;  /* 0x000000526850723c */ /* 0x000fe20000081074 */
[----:B------:R-:W4:Y:S04]  /*11e40*/  LDL.LU R116, [R1+0x80] ;  /* 0x0000800001747983 */ /* 0x000f280000300800 */
[----:B------:R-:W4:Y:S04]  /*11e50*/  LDL.LU R117, [R1+0x84] ;  /* 0x0000840001757983 */ /* 0x000f280000300800 */
[----:B------:R-:W4:Y:S04]  /*11e60*/  LDL.LU R118, [R1+0x88] ;  /* 0x0000880001767983 */ /* 0x000f280000300800 */
[----:B------:R-:W4:Y:S04]  /*11e70*/  LDL.LU R119, [R1+0x8c] ;  /* 0x00008c0001777983 */ /* 0x000f280000300800 */
[----:B------:R-:W4:Y:S04]  /*11e80*/  LDL R96, [R1+0x304] ;  /* 0x0003040001607983 */ /* 0x000f280000100800 */
[----:B------:R-:W4:Y:S01]  /*11e90*/  LDL R111, [R1+0x338] ;  /* 0x00033800016f7983 */ /* 0x000f220000100800 */
[----:B------:R-:W-:-:S03]  /*11ea0*/  ISETP.GT.AND P5, PT, R4, 0x13, PT ;  /* 0x000000130400780c */ /* 0x000fc60003fa4270 */
[----:B------:R1:W-:Y:S01]  /*11eb0*/  LDGSTS.E [R6+0xc00], [R10.64], P2 ;  /* 0x00c000000a067fae */ /* 0x0003e20009121844 */
[----:B------:R-:W-:-:S03]  /*11ec0*/  SEL R7, RZ, 0x4, !P5 ;  /* 0x00000004ff077807 */ /* 0x000fc60006800000 */
[----:B------:R1:W-:Y:S04]  /*11ed0*/  LDGSTS.E [R6+0xe00], [R8.64], P2 ;  /* 0x00e0000008067fae */ /* 0x0003e80009121844 */
[----:B------:R-:W4:Y:S01]  /*11ee0*/  LDL R109, [R1+0x340] ;  /* 0x00034000016d7983 */ /* 0x000f220000100800 */
[----:B-1----:R-:W-:-:S03]  /*11ef0*/  IADD3 R10, P6, R3, R108, RZ ;  /* 0x0000006c030a7210 */ /* 0x002fc60007fde0ff */
[----:B------:R-:W4:Y:S01]  /*11f00*/  LDL R108, [R1+0x33c] ;  /* 0x00033c00016c7983 */ /* 0x000f220000100800 */
[----:B------:R-:W-:Y:S01]  /*11f10*/  IADD3 R8, P5, R3, R97, RZ ;  /* 0x0000006103087210 */ /* 0x000fe20007fbe0ff */
[----:B--2---:R-:W-:-:S05]  /*11f20*/  IMAD.X R11, R2, 0x1, R85, P6 ;  /* 0x00000001020b7824 */ /* 0x004fca00030e0655 */
[----:B------:R1:W-:Y:S01]  /*11f30*/  LDGSTS.E [R6+0x1c00], [R10.64], P3 ;  /* 0x01c000000a067fae */ /* 0x0003e20009921844 */
[----:B---3--:R-:W-:-:S05]  /*11f40*/  IMAD.X R9, R2, 0x1, R84, P5 ;  /* 0x0000000102097824 */ /* 0x008fca00028e0654 */
[----:B------:R2:W-:Y:S01]  /*11f50*/  LDGSTS.E [R6+0x1e00], [R8.64], P3 ;  /* 0x01e0000008067fae */ /* 0x0005e20009921844 */
[----:B----4-:R-:W-:Y:S01]  /*11f60*/  HMMA.1688.F32.TF32 R84, R104, R86, R204 ;  /* 0x000000566854723c */ /* 0x010fe200000810cc */
[----:B-1----:R-:W-:Y:S02]  /*11f70*/  IADD3 R10, P3, R3, R92, RZ ;  /* 0x0000005c030a7210 */ /* 0x002fe40007f7e0ff */
[----:B------:R-:W3:Y:S04]  /*11f80*/  LDL R92, [R1+0x344] ;  /* 0x00034400015c7983 */ /* 0x000ee80000100800 */
[----:B------:R-:W-:Y:S01]  /*11f90*/  IMAD.MOV.U32 R206, RZ, RZ, R5 ;  /* 0x000000ffffce7224 */ /* 0x000fe200078e0005 */
[----:B------:R-:W4:Y:S01]  /*11fa0*/  LDL.LU R204, [R1+0x60] ;  /* 0x0000600001cc7983 */ /* 0x000f220000300800 */
[----:B------:R-:W-:-:S03]  /*11fb0*/  IMAD.MOV.U32 R207, RZ, RZ, R0 ;  /* 0x000000ffffcf7224 */ /* 0x000fc600078e0000 */
[----:B------:R-:W4:Y:S04]  /*11fc0*/  LDL.LU R205, [R1+0x64] ;  /* 0x0000640001cd7983 */ /* 0x000f280000300800 */
[----:B------:R-:W4:Y:S04]  /*11fd0*/  LDL.LU R5, [R1+0x574] ;  /* 0x0005740001057983 */ /* 0x000f280000300800 */
[----:B------:R-:W4:Y:S04]  /*11fe0*/  LDL.LU R0, [R1+0x570] ;  /* 0x0005700001007983 */ /* 0x000f280000300800 */
[----:B------:R-:W4:Y:S01]  /*11ff0*/  LDL R115, [R1+0x378] ;  /* 0x0003780001737983 */ /* 0x000f220000100800 */
[----:B------:R-:W-:-:S02]  /*12000*/  SEL R7, R7, RZ, !P0 ;  /* 0x000000ff07077207 */ /* 0x000fc40004000000 */
[C---:B------:R-:W-:Y:S01]  /*12010*/  ISETP.GT.AND P6, PT, R4.reuse, 0x17, PT ;  /* 0x000000170400780c */ /* 0x040fe20003fc4270 */
[----:B------:R-:W4:Y:S01]  /*12020*/  LDL R97, [R1+0x380] ;  /* 0x0003800001617983 */ /* 0x000f220000100800 */
[----:B------:R-:W-:Y:S02]  /*12030*/  ISETP.NE.U32.AND P2, PT, R7, RZ, PT ;  /* 0x000000ff0700720c */ /* 0x000fe40003f45070 */
[----:B------:R-:W-:Y:S01]  /*12040*/  SEL R7, RZ, 0x4, !P6 ;  /* 0x00000004ff077807 */ /* 0x000fe20007000000 */
[----:B------:R-:W4:Y:S01]  /*12050*/  LDL R114, [R1+0x384] ;  /* 0x0003840001727983 */ /* 0x000f220000100800 */
[----:B------:R-:W-:-:S03]  /*12060*/  ISETP.GT.AND P5, PT, R4, 0x1b, PT ;  /* 0x0000001b0400780c */ /* 0x000fc60003fa4270 */
[----:B------:R-:W4:Y:S01]  /*12070*/  LDL R124, [R1+0x3b8] ;  /* 0x0003b800017c7983 */ /* 0x000f220000100800 */
[----:B--2---:R-:W-:Y:S01]  /*12080*/  IADD3 R8, P6, R3, R89, RZ ;  /* 0x0000005903087210 */ /* 0x004fe20007fde0ff */
[C---:B------:R-:W-:Y:S02]  /*12090*/  IMAD.X R11, R2.reuse, 0x1, R88, P3 ;  /* 0x00000001020b7824 */ /* 0x040fe400018e0658 */
[----:B------:R-:W2:Y:S04]  /*120a0*/  LDL R123, [R1+0x3f8] ;  /* 0x0003f800017b7983 */ /* 0x000ea80000100800 */
[----:B------:R1:W-:Y:S01]  /*120b0*/  LDGSTS.E [R6+0x2c00], [R10.64], P4 ;  /* 0x02c000000a067fae */ /* 0x0003e2000a121844 */
[----:B------:R-:W-:Y:S02]  /*120c0*/  SEL R7, R7, RZ, !P0 ;  /* 0x000000ff07077207 */ /* 0x000fe40004000000 */
[----:B------:R-:W-:Y:S01]  /*120d0*/  LOP3.LUT R93, R93, 0x1f, RZ, 0xc0, !PT ;  /* 0x0000001f5d5d7812 */ /* 0x000fe200078ec0ff */
[----:B------:R-:W2:Y:S04]  /*120e0*/  LDL R122, [R1+0x3c4] ;  /* 0x0003c400017a7983 */ /* 0x000ea80000100800 */
[----:B------:R-:W2:Y:S04]  /*120f0*/  LDL R121, [R1+0x3fc] ;  /* 0x0003fc0001797983 */ /* 0x000ea80000100800 */
[----:B------:R-:W2:Y:S01]  /*12100*/  LDL R120, [R1+0x43c] ;  /* 0x00043c0001787983 */ /* 0x000ea20000100800 */
[----:B------:R-:W-:-:S03]  /*12110*/  IMAD.X R9, R2, 0x1, R96, P6 ;  /* 0x0000000102097824 */ /* 0x000fc600030e0660 */
[----:B------:R-:W2:Y:S01]  /*12120*/  LDL R96, [R1+0x37c] ;  /* 0x00037c0001607983 */ /* 0x000ea20000100800 */
[----:B-1----:R-:W-:-:S03]  /*12130*/  IADD3 R10, P6, R3, R111, RZ ;  /* 0x0000006f030a7210 */ /* 0x002fc60007fde0ff */
[----:B------:R-:W2:Y:S01]  /*12140*/  LDL R111, [R1+0x3c0] ;  /* 0x0003c000016f7983 */ /* 0x000ea20000100800 */
[----:B------:R-:W-:-:S03]  /*12150*/  ISETP.NE.U32.AND P3, PT, R7, RZ, PT ;  /* 0x000000ff0700720c */ /* 0x000fc60003f65070 */
[----:B------:R1:W-:Y:S01]  /*12160*/  LDGSTS.E [R6+0x2e00], [R8.64], P4 ;  /* 0x02e0000008067fae */ /* 0x0003e2000a121844 */
[----:B------:R-:W-:Y:S02]  /*12170*/  SEL R7, RZ, 0x4, !P5 ;  /* 0x00000004ff077807 */ /* 0x000fe40006800000 */
[----:B------:R-:W-:Y:S02]  /*12180*/  ISETP.GT.AND P5, PT, R4, 0x1f, PT ;  /* 0x0000001f0400780c */ /* 0x000fe40003fa4270 */
[----:B------:R-:W-:Y:S02]  /*12190*/  SEL R7, R7, RZ, !P0 ;  /* 0x000000ff07077207 */ /* 0x000fe40004000000 */
[----:B-1----:R-:W-:Y:S02]  /*121a0*/  IADD3 R8, P4, R3, R109, RZ ;  /* 0x0000006d03087210 */ /* 0x002fe40007f9e0ff */
[----:B------:R-:W2:Y:S01]  /*121b0*/  LDL R109, [R1+0x3bc] ;  /* 0x0003bc00016d7983 */ /* 0x000ea20000100800 */
[----:B------:R-:W-:Y:S01]  /*121c0*/  SEL R9, RZ, 0x4, !P5 ;  /* 0x00000004ff097807 */ /* 0x000fe20006800000 */
[----:B------:R-:W-:-:S02]  /*121d0*/  IMAD.X R11, R2, 0x1, R108, P6 ;  /* 0x00000001020b7824 */ /* 0x000fc400030e066c */
[----:B------:R-:W2:Y:S01]  /*121e0*/  LDL R108, [R1+0x400] ;  /* 0x00040000016c7983 */ /* 0x000ea20000100800 */
[----:B------:R-:W-:Y:S01]  /*121f0*/  ISETP.NE.U32.AND P5, PT, R7, RZ, PT ;  /* 0x000000ff0700720c */ /* 0x000fe20003fa5070 */
[----:B------:R-:W-:Y:S01]  /*12200*/  HMMA.1688.F32.TF32 R88, R104, R90, R116 ;  /* 0x0000005a6858723c */ /* 0x000fe20000081074 */
[----:B------:R-:W-:Y:S01]  /*12210*/  SEL R7, R9, RZ, !P0 ;  /* 0x000000ff09077207 */ /* 0x000fe20004000000 */
[----:B------:R-:W2:Y:S01]  /*12220*/  LDL R117, [R1+0x438] ;  /* 0x0004380001757983 */ /* 0x000ea20000100800 */
[----:B------:R-:W-:-:S03]  /*12230*/  ISETP.GE.AND P6, PT, R93, R4, PT ;  /* 0x000000045d00720c */ /* 0x000fc60003fc6270 */
[----:B------:R4:W-:Y:S04]  /*12240*/  LDGSTS.E [R6+0x3c00], [R10.64], P1 ;  /* 0x03c000000a067fae */ /* 0x0009e80008921844 */
[----:B------:R-:W2:Y:S04]  /*12250*/  LDL R116, [R1+0x404] ;  /* 0x0004040001747983 */ /* 0x000ea80000100800 */
[----:B------:R-:W2:Y:S04]  /*12260*/  LDL R118, [R1+0x444] ;  /* 0x0004440001767983 */ /* 0x000ea80000100800 */
[----:B------:R-:W2:Y:S01]  /*12270*/  LDL R119, [R1+0x448] ;  /* 0x0004480001777983 */ /* 0x000ea20000100800 */
[----:B---3--:R-:W-:Y:S01]  /*12280*/  IMAD.X R9, R2, 0x1, R92, P4 ;  /* 0x0000000102097824 */ /* 0x008fe200020e065c */
[----:B------:R-:W-:-:S02]  /*12290*/  ISETP.NE.U32.AND P4, PT, R7, RZ, PT ;  /* 0x000000ff0700720c */ /* 0x000fc40003f85070 */
[----:B------:R-:W-:Y:S02]  /*122a0*/  SEL R7, RZ, 0x4, P6 ;  /* 0x00000004ff077807 */ /* 0x000fe40003000000 */
[----:B------:R1:W-:Y:S01]  /*122b0*/  LDGSTS.E [R6+0x3e00], [R8.64], P1 ;  /* 0x03e0000008067fae */ /* 0x0003e20008921844 */
[----:B----4-:R-:W-:-:S03]  /*122c0*/  IADD3 R10, P6, R3, R115, RZ ;  /* 0x00000073030a7210 */ /* 0x010fc60007fde0ff */
[----:B------:R-:W3:Y:S01]  /*122d0*/  LDL R115, [R1+0x440] ;  /* 0x0004400001737983 */ /* 0x000ee20000100800 */
[----:B------:R-:W-:Y:S01]  /*122e0*/  SEL R7, R7, RZ, !P0 ;  /* 0x000000ff07077207 */ /* 0x000fe20004000000 */
[----:B------:R-:W-:Y:S01]  /*122f0*/  HMMA.1688.F32.TF32 R92, R104, R94, R204 ;  /* 0x0000005e685c723c */ /* 0x000fe200000810cc */
[----:B-1----:R-:W-:-:S05]  /*12300*/  IADD3 R8, P0, R3, R97, RZ ;  /* 0x0000006103087210 */ /* 0x002fca0007f1e0ff */
[----:B------:R-:W-:Y:S02]  /*12310*/  IMAD.X R9, R2, 0x1, R114, P0 ;  /* 0x0000000102097824 */ /* 0x000fe400000e0672 */
[----:B------:R-:W4:Y:S01]  /*12320*/  LDL R114, [R1+0x44c] ;  /* 0x00044c0001727983 */ /* 0x000f220000100800 */
[----:B------:R-:W-:-:S03]  /*12330*/  ISETP.NE.U32.AND P1, PT, R7, RZ, PT ;  /* 0x000000ff0700720c */ /* 0x000fc60003f25070 */
[----:B------:R-:W4:Y:S01]  /*12340*/  LDL R7, [R1+0x46c] ;  /* 0x00046c0001077983 */ /* 0x000f220000100800 */
[----:B--2---:R-:W-:Y:S02]  /*12350*/  IMAD.X R11, R2, 0x1, R96, P6 ;  /* 0x00000001020b7824 */ /* 0x004fe400030e0660 */
[----:B------:R-:W-:Y:S01]  /*12360*/  HMMA.1688.F32.TF32 R96, R104, R98, R100 ;  /* 0x000000626860723c */ /* 0x000fe20000081064 */
[----:B------:R-:W3:Y:S04]  /*12370*/  LDL R106, [R1+0x458] ;  /* 0x00045800016a7983 */ /* 0x000ee80000100800 */
[----:B------:R1:W-:Y:S02]  /*12380*/  LDGSTS.E [R6+0x4c00], [R10.64], P2 ;  /* 0x04c000000a067fae */ /* 0x0003e40009121844 */
[----:B------:R-:W-:-:S02]  /*12390*/  IADD3 R100, P6, R3, R124, RZ ;  /* 0x0000007c03647210 */ /* 0x000fc40007fde0ff */
[----:B------:R1:W-:Y:S04]  /*123a0*/  LDGSTS.E [R6+0x4e00], [R8.64], P2 ;  /* 0x04e0000008067fae */ /* 0x0003e80009121844 */
[----:B------:R-:W3:Y:S01]  /*123b0*/  LDL R104, [R1+0x488] ;  /* 0x0004880001687983 */ /* 0x000ee20000100800 */
[----:B-1----:R-:W-:-:S03]  /*123c0*/  IADD3 R10, P0, R3, R111, RZ ;  /* 0x0000006f030a7210 */ /* 0x002fc60007f1e0ff */
[----:B------:R-:W3:Y:S04]  /*123d0*/  LDL R105, [R1+0x4a8] ;  /* 0x0004a80001697983 */ /* 0x000ee80000100800 */
[----:B------:R-:W3:Y:S01]  /*123e0*/  LDL R111, [R1+0x468] ;  /* 0x00046800016f7983 */ /* 0x000ee20000100800 */
[----:B------:R-:W-:-:S03]  /*123f0*/  IMAD.X R101, R2, 0x1, R109, P6 ;  /* 0x0000000102657824 */ /* 0x000fc600030e066d */
[----:B------:R-:W3:Y:S01]  /*12400*/  LDL R109, [R1+0x45c] ;  /* 0x00045c00016d7983 */ /* 0x000ee20000100800 */
[C---:B------:R-:W-:Y:S01]  /*12410*/  IADD3 R8, P2, R3.reuse, R123, RZ ;  /* 0x0000007b03087210 */ /* 0x040fe20007f5e0ff */
[C---:B------:R-:W-:Y:S02]  /*12420*/  IMAD.X R11, R2.reuse, 0x1, R122, P0 ;  /* 0x00000001020b7824 */ /* 0x040fe400000e067a */
[----:B------:R1:W-:Y:S02]  /*12430*/  LDGSTS.E [R6+0x5c00], [R100.64], P3 ;  /* 0x05c0000064067fae */ /* 0x0003e40009921844 */
[----:B------:R-:W-:Y:S02]  /*12440*/  IMAD.X R9, R2, 0x1, R121, P2 ;  /* 0x0000000102097824 */ /* 0x000fe400010e0679 */
[----:B------:R1:W-:Y:S04]  /*12450*/  LDGSTS.E [R6+0x5e00], [R10.64], P3 ;  /* 0x05e000000a067fae */ /* 0x0003e80009921844 */
[----:B------:R-:W3:Y:S01]  /*12460*/  S2R R207, SR_TID.X ;  /* 0x0000000000cf7919 */ /* 0x000ee20000002100 */
[----:B-1----:R-:W-:-:S03]  /*12470*/  IADD3 R100, P0, R3, R108, RZ ;  /* 0x0000006c03647210 */ /* 0x002fc60007f1e0ff */
[----:B------:R1:W-:Y:S04]  /*12480*/  LDGSTS.E [R6+0x6c00], [R8.64], P5 ;  /* 0x06c0000008067fae */ /* 0x0003e8000a921844 */
[----:B------:R-:W3:Y:S01]  /*12490*/  LDL R108, [R1+0x478] ;  /* 0x00047800016c7983 */ /* 0x000ee20000100800 */
[----:B------:R-:W-:-:S03]  /*124a0*/  IADD3 R10, P2, R3, R117, RZ ;  /* 0x00000075030a7210 */ /* 0x000fc60007f5e0ff */
[----:B------:R-:W3:Y:S01]  /*124b0*/  LDL R117, [R1+0x47c] ;  /* 0x00047c0001757983 */ /* 0x000ee20000100800 */
[C---:B------:R-:W-:Y:S02]  /*124c0*/  IMAD.X R101, R2.reuse, 0x1, R116, P0 ;  /* 0x0000000102657824 */ /* 0x040fe400000e0674 */
[----:B------:R-:W-:Y:S01]  /*124d0*/  IMAD.X R11, R2, 0x1, R120, P2 ;  /* 0x00000001020b7824 */ /* 0x000fe200010e0678 */
[----:B------:R-:W3:Y:S04]  /*124e0*/  LDL R116, [R1+0x498] ;  /* 0x0004980001747983 */ /* 0x000ee80000100800 */
[----:B------:R-:W3:Y:S01]  /*124f0*/  LDL R107, [R1+0x49c] ;  /* 0x00049c00016b7983 */ /* 0x000ee20000100800 */
[----:B------:R-:W-:-:S03]  /*12500*/  IMAD.SHL.U32 R252, R252, 0x4, RZ ;  /* 0x00000004fcfc7824 */ /* 0x000fc600078e00ff */
[----:B------:R-:W3:Y:S04]  /*12510*/  LDL R121, [R1+0x4a4] ;  /* 0x0004a40001797983 */ /* 0x000ee80000100800 */
[----:B------:R-:W3:Y:S02]  /*12520*/  LDL R122, [R1+0x4b0] ;  /* 0x0004b000017a7983 */ /* 0x000ee40000100800 */
[----:B---3--:R-:W-:Y:S02]  /*12530*/  IADD3 R102, P0, R3, R115, RZ ;  /* 0x0000007303667210 */ /* 0x008fe40007f1e0ff */
[----:B------:R3:W-:Y:S04]  /*12540*/  LDGSTS.E [R6+0x6e00], [R100.64], P5 ;  /* 0x06e0000064067fae */ /* 0x0007e8000a921844 */
[----:B------:R-:W2:Y:S01]  /*12550*/  LDL R115, [R1+0x48c] ;  /* 0x00048c0001737983 */ /* 0x000ea20000100800 */
[----:B------:R-:W-:Y:S01]  /*12560*/  IMAD.X R103, R2, 0x1, R118, P0 ;  /* 0x0000000102677824 */ /* 0x000fe200000e0676 */
[----:B-1----:R-:W-:-:S02]  /*12570*/  IADD3 R8, P2, R5, R119, RZ ;  /* 0x0000007705087210 */ /* 0x002fc40007f5e0ff */
[----:B------:R3:W-:Y:S01]  /*12580*/  LDGSTS.E [R6+0x7c00], [R10.64], P4 ;  /* 0x07c000000a067fae */ /* 0x0007e2000a121844 */
[----:B------:R-:W-:Y:S02]  /*12590*/  LOP3.LUT R118, R207, 0x60, RZ, 0xc0, !PT ;  /* 0x00000060cf767812 */ /* 0x000fe400078ec0ff */
[----:B----4-:R-:W-:Y:S01]  /*125a0*/  IMAD.X R9, R0, 0x1, R114, P2 ;  /* 0x0000000100097824 */ /* 0x010fe200010e0672 */
[----:B------:R3:W-:Y:S01]  /*125b0*/  LDGSTS.E [R6+0x7e00], [R102.64], P4 ;  /* 0x07e0000066067fae */ /* 0x0007e2000a121844 */
[----:B------:R-:W-:-:S03]  /*125c0*/  SHF.R.U32.HI R118, RZ, 0x1, R118 ;  /* 0x00000001ff767819 */ /* 0x000fc60000011676 */
[----:B------:R-:W4:Y:S01]  /*125d0*/  LDL R114, [R1+0x4ac] ;  /* 0x0004ac0001727983 */ /* 0x000f220000100800 */
[----:B------:R-:W-:-:S03]  /*125e0*/  LOP3.LUT R118, R252, R118, RZ, 0x3c, !PT ;  /* 0x00000076fc767212 */ /* 0x000fc600078e3cff */
[----:B------:R-:W0:Y:S02]  /*125f0*/  LDGDEPBAR ;  /* 0x00000000000079af */ /* 0x000e240000000000 */
[----:B---3--:R-:W-:Y:S02]  /*12600*/  IMAD R6, R110, 0x4000, R118 ;  /* 0x000040006e067824 */ /* 0x008fe400078e0276 */
[----:B------:R-:W3:Y:S04]  /*12610*/  LDL R102, [R1+0x4c8] ;  /* 0x0004c80001667983 */ /* 0x000ee80000100800 */
[----:B------:R1:W-:Y:S04]  /*12620*/  LDGSTS.E [R6+0x28000], [R8.64], P1 ;  /* 0x2800000008067fae */ /* 0x0003e80008921844 */
[----:B------:R-:W3:Y:S04]  /*12630*/  LDL R118, [R1+0x4f8] ;  /* 0x0004f80001767983 */ /* 0x000ee80000100800 */
[----:B------:R-:W3:Y:S04]  /*12640*/  LDL R119, [R1+0x504] ;  /* 0x0005040001777983 */ /* 0x000ee80000100800 */
[----:B------:R-:W3:Y:S01]  /*12650*/  LDL R103, [R1+0x528] ;  /* 0x0005280001677983 */ /* 0x000ee20000100800 */
[----:B------:R-:W-:-:S03]  /*12660*/  IADD3 R10, P0, R5, R106, RZ ;  /* 0x0000006a050a7210 */ /* 0x000fc60007f1e0ff */
[----:B------:R-:W3:Y:S04]  /*12670*/  LDL R106, [R1+0x4b8] ;  /* 0x0004b800016a7983 */ /* 0x000ee80000100800 */
[----:B------:R-:W3:Y:S01]  /*12680*/  LDL R120, [R1+0x4cc] ;  /* 0x0004cc0001787983 */ /* 0x000ee20000100800 */
[----:B------:R-:W-:-:S03]  /*12690*/  IADD3 R100, P2, R5, R111, RZ ;  /* 0x0000006f05647210 */ /* 0x000fc60007f5e0ff */
[----:B------:R-:W3:Y:S02]  /*126a0*/  LDL R111, [R1+0x4d4] ;  /* 0x0004d400016f7983 */ /* 0x000ee40000100800 */
[C---:B------:R-:W-:Y:S02]  /*126b0*/  IMAD.X R101, R0.reuse, 0x1, R7, P2 ;  /* 0x0000000100657824 */ /* 0x040fe400010e0607 */
[----:B------:R-:W3:Y:S01]  /*126c0*/  LDL R7, [R1+0x4d8] ;  /* 0x0004d80001077983 */ /* 0x000ee20000100800 */
[----:B------:R-:W-:-:S03]  /*126d0*/  IMAD.X R11, R0, 0x1, R109, P0 ;  /* 0x00000001000b7824 */ /* 0x000fc600000e066d */
[----:B------:R-:W3:Y:S04]  /*126e0*/  LDL R109, [R1+0x4e4] ;  /* 0x0004e400016d7983 */ /* 0x000ee80000100800 */
[----:B------:R1:W-:Y:S04]  /*126f0*/  LDGSTS.E [R6+0x28400], [R10.64], P1 ;  /* 0x284000000a067fae */ /* 0x0003e80008921844 */
[----:B------:R2:W-:Y:S01]  /*12700*/  LDGSTS.E [R6+0x28800], [R100.64], P1 ;  /* 0x2880000064067fae */ /* 0x0005e20008921844 */
[C---:B-1----:R-:W-:Y:S02]  /*12710*/  IADD3 R8, P0, R5.reuse, R108, RZ ;  /* 0x0000006c05087210 */ /* 0x042fe40007f1e0ff */
[----:B------:R-:W-:Y:S01]  /*12720*/  IADD3 R10, P2, R5, R104, RZ ;  /* 0x00000068050a7210 */ /* 0x000fe20007f5e0ff */
[----:B------:R-:W3:Y:S04]  /*12730*/  LDL R108, [R1+0x4f4] ;  /* 0x0004f400016c7983 */ /* 0x000ee80000100800 */
[----:B------:R-:W3:Y:S01]  /*12740*/  LDL R104, [R1+0x4e8] ;  /* 0x0004e80001687983 */ /* 0x000ee20000100800 */
[----:B------:R-:W-:-:S03]  /*12750*/  IMAD.X R9, R0, 0x1, R117, P0 ;  /* 0x0000000100097824 */ /* 0x000fc600000e0675 */
[----:B------:R-:W3:Y:S04]  /*12760*/  LDL R117, [R1+0x524] ;  /* 0x0005240001757983 */ /* 0x000ee80000100800 */
[----:B------:R1:W-:Y:S01]  /*12770*/  LDGSTS.E [R6+0x28c00], [R8.64], P1 ;  /* 0x28c0000008067fae */ /* 0x0003e20008921844 */
[----:B--2---:R-:W-:Y:S01]  /*12780*/  IMAD.X R11, R0, 0x1, R115, P2 ;  /* 0x00000001000b7824 */ /* 0x004fe200010e0673 */
[C---:B-1----:R-:W-:Y:S02]  /*12790*/  IADD3 R8, P2, R5.reuse, R105, RZ ;  /* 0x0000006905087210 */ /* 0x042fe40007f5e0ff */
[----:B------:R-:W2:Y:S04]  /*127a0*/  LDL R115, [R1+0x544] ;  /* 0x0005440001737983 */ /* 0x000ea80000100800 */
[----:B------:R-:W2:Y:S01]  /*127b0*/  LDL R105, [R1+0x514] ;  /* 0x0005140001697983 */ /* 0x000ea20000100800 */
[----:B------:R-:W-:-:S03]  /*127c0*/  IADD3 R100, P0, R5, R116, RZ ;  /* 0x0000007405647210 */ /* 0x000fc60007f1e0ff */
[----:B------:R3:W-:Y:S02]  /*127d0*/  LDGSTS.E [R6+0x29000], [R10.64], P1 ;  /* 0x290000000a067fae */ /* 0x0007e40008921844 */
[C---:B------:R-:W-:Y:S02]  /*127e0*/  IMAD.X R101, R0.reuse, 0x1, R107, P0 ;  /* 0x0000000100657824 */ /* 0x040fe400000e066b */
[----:B------:R-:W2:Y:S01]  /*127f0*/  LDL R107, [R1+0x508] ;  /* 0x00050800016b7983 */ /* 0x000ea20000100800 */
[----:B----4-:R-:W-:-:S03]  /*12800*/  IMAD.X R9, R0, 0x1, R114, P2 ;  /* 0x0000000100097824 */ /* 0x010fc600010e0672 */
[----:B------:R1:W-:Y:S04]  /*12810*/  LDGSTS.E [R6+0x29400], [R100.64], P1 ;  /* 0x2940000064067fae */ /* 0x0003e80008921844 */
[----:B------:R-:W4:Y:S04]  /*12820*/  LDL R116, [R1+0x534] ;  /* 0x0005340001747983 */ /* 0x000f280000100800 */
[----:B------:R1:W-:Y:S04]  /*12830*/  LDGSTS.E [R6+0x29800], [R8.64], P1 ;  /* 0x2980000008067fae */ /* 0x0003e80008921844 */
[----:B------:R-:W4:Y:S01]  /*12840*/  LDL R114, [R1+0x538] ;  /* 0x0005380001727983 */ /* 0x000f220000100800 */
[----:B---3--:R-:W-:-:S03]  /*12850*/  IADD3 R10, P0, R5, R106, RZ ;  /* 0x0000006a050a7210 */ /* 0x008fc60007f1e0ff */
[----:B------:R-:W3:Y:S02]  /*12860*/  LDL R106, [R1+0x518] ;  /* 0x00051800016a7983 */ /* 0x000ee40000100800 */
[----:B------:R-:W-:Y:S02]  /*12870*/  IMAD.X R11, R0, 0x1, R102, P0 ;  /* 0x00000001000b7824 */ /* 0x000fe400000e0666 */
[----:B------:R-:W4:Y:S04]  /*12880*/  LDL R102, [R1+0x450] ;  /* 0x0004500001667983 */ /* 0x000f280000100800 */
[----:B------:R1:W-:Y:S02]  /*12890*/  LDGSTS.E [R6+0x29c00], [R10.64], P1 ;  /* 0x29c000000a067fae */ /* 0x0003e40008921844 */
[----:B-1----:R-:W-:-:S02]  /*128a0*/  IADD3 R100, P2, R5, R111, RZ ;  /* 0x0000006f05647210 */ /* 0x002fc40007f5e0ff */
[----:B------:R-:W4:Y:S03]  /*128b0*/  LDL R111, [R1+0x454] ;  /* 0x00045400016f7983 */ /* 0x000f260000100800 */
[----:B------:R-:W-:Y:S02]  /*128c0*/  IMAD.X R101, R0, 0x1, R7, P2 ;  /* 0x0000000100657824 */ /* 0x000fe400010e0607 */
[----:B------:R-:W4:Y:S01]  /*128d0*/  LDL R7, [R1+0x548] ;  /* 0x0005480001077983 */ /* 0x000f220000100800 */
[----:B------:R-:W-:-:S03]  /*128e0*/  IADD3 R8, P0, R5, R109, RZ ;  /* 0x0000006d05087210 */ /* 0x000fc60007f1e0ff */
[----:B------:R1:W-:Y:S04]  /*128f0*/  LDGSTS.E [R6+0x2a000], [R100.64], P1 ;  /* 0x2a00000064067fae */ /* 0x0003e80008921844 */
[----:B------:R-:W1:Y:S04]  /*12900*/  S2R R252, SR_TID.X ;  /* 0x0000000000fc7919 */ /* 0x000e680000002100 */
[----:B------:R-:W4:Y:S01]  /*12910*/  LDL R109, [R1+0x470] ;  /* 0x00047000016d7983 */ /* 0x000f220000100800 */
[----:B------:R-:W-:-:S03]  /*12920*/  IMAD.X R9, R0, 0x1, R104, P0 ;  /* 0x0000000100097824 */ /* 0x000fc600000e0668 */
[----:B------:R-:W4:Y:S01]  /*12930*/  LDL R104, [R1+0x460] ;  /* 0x0004600001687983 */ /* 0x000f220000100800 */
[----:B------:R-:W-:-:S03]  /*12940*/  IADD3 R10, P2, R5, R108, RZ ;  /* 0x0000006c050a7210 */ /* 0x000fc60007f5e0ff */
[----:B------:R2:W-:Y:S02]  /*12950*/  LDGSTS.E [R6+0x2a400], [R8.64], P1 ;  /* 0x2a40000008067fae */ /* 0x0005e40008921844 */
[----:B------:R-:W-:Y:S02]  /*12960*/  IMAD.X R11, R0, 0x1, R118, P2 ;  /* 0x00000001000b7824 */ /* 0x000fe400010e0676 */
[----:B------:R-:W4:Y:S01]  /*12970*/  LDL R108, [R1+0x464] ;  /* 0x00046400016c7983 */ /* 0x000f220000100800 */
[----:B-1----:R-:W-:-:S03]  /*12980*/  IADD3 R100, P0, R5, R119, RZ ;  /* 0x0000007705647210 */ /* 0x002fc60007f1e0ff */
[----:B------:R1:W-:Y:S04]  /*12990*/  LDGSTS.E [R6+0x2a800], [R10.64], P1 ;  /* 0x2a8000000a067fae */ /* 0x0003e80008921844 */
[----:B------:R-:W4:Y:S04]  /*129a0*/  LDL R119, [R1+0x4b4] ;  /* 0x0004b40001777983 */ /* 0x000f280000100800 */
[----:B------:R-:W4:Y:S01]  /*129b0*/  LDL R118, [R1+0x4dc] ;  /* 0x0004dc0001767983 */ /* 0x000f220000100800 */
[----:B--2---:R-:W-:-:S03]  /*129c0*/  IADD3 R8, P2, R5, R105, RZ ;  /* 0x0000006905087210 */ /* 0x004fc60007f5e0ff */
[----:B------:R-:W2:Y:S01]  /*129d0*/  LDL R105, [R1+0x480] ;  /* 0x0004800001697983 */ /* 0x000ea20000100800 */
[----:B------:R-:W-:-:S03]  /*129e0*/  IMAD.X R101, R0, 0x1, R107, P0 ;  /* 0x0000000100657824 */ /* 0x000fc600000e066b */
[----:B------:R-:W2:Y:S04]  /*129f0*/  LDL R107, [R1+0x474] ;  /* 0x00047400016b7983 */ /* 0x000ea80000100800 */
[----:B------:R4:W-:Y:S01]  /*12a00*/  LDGSTS.E [R6+0x2ac00], [R100.64], P1 ;  /* 0x2ac0000064067fae */ /* 0x0009e20008921844 */
[----:B-1----:R-:W-:-:S03]  /*12a10*/  IADD3 R10, P0, R5, R117, RZ ;  /* 0x00000075050a7210 */ /* 0x002fc60007f1e0ff */
[----:B------:R-:W2:Y:S02]  /*12a20*/  LDL R117, [R1+0x4ec] ;  /* 0x0004ec0001757983 */ /* 0x000ea40000100800 */
[C---:B------:R-:W-:Y:S02]  /*12a30*/  IMAD.X R11, R0.reuse, 0x1, R103, P0 ;  /* 0x00000001000b7824 */ /* 0x040fe400000e0667 */
[----:B------:R-:W2:Y:S01]  /*12a40*/  LDL R103, [R1+0x484] ;  /* 0x0004840001677983 */ /* 0x000ea20000100800 */
[----:B---3--:R-:W-:-:S03]  /*12a50*/  IMAD.X R9, R0, 0x1, R106, P2 ;  /* 0x0000000100097824 */ /* 0x008fc600010e066a */
[----:B------:R-:W3:Y:S04]  /*12a60*/  LDL R106, [R1+0x490] ;  /* 0x00049000016a7983 */ /* 0x000ee80000100800 */
[----:B------:R1:W-:Y:S01]  /*12a70*/  LDGSTS.E [R6+0x2b000], [R8.64], P1 ;  /* 0x2b00000008067fae */ /* 0x0003e20008921844 */
[----:B----4-:R-:W-:-:S03]  /*12a80*/  IADD3 R100, P2, R5, R116, RZ ;  /* 0x0000007405647210 */ /* 0x010fc60007f5e0ff */
[----:B------:R4:W-:Y:S01]  /*12a90*/  LDGSTS.E [R6+0x2b400], [R10.64], P1 ;  /* 0x2b4000000a067fae */ /* 0x0009e20008921844 */
[C---:B-1----:R-:W-:Y:S01]  /*12aa0*/  IADD3 R8, P3, R5.reuse, R115, RZ ;  /* 0x0000007305087210 */ /* 0x042fe20007f7e0ff */
[----:B------:R-:W-:Y:S02]  /*12ab0*/  IMAD.X R101, R0, 0x1, R114, P2 ;  /* 0x0000000100657824 */ /* 0x000fe400010e0672 */
[----:B------:R-:W3:Y:S01]  /*12ac0*/  LDL R116, [R1+0x4e0] ;  /* 0x0004e00001747983 */ /* 0x000ee20000100800 */
[----:B----4-:R-:W-:-:S03]  /*12ad0*/  IADD3 R10, P0, R5, R102, RZ ;  /* 0x00000066050a7210 */ /* 0x010fc60007f1e0ff */
[----:B------:R1:W-:Y:S01]  /*12ae0*/  LDGSTS.E [R6+0x2b800], [R100.64], P1 ;  /* 0x2b80000064067fae */ /* 0x0003e20008921844 */
[----:B------:R-:W-:Y:S01]  /*12af0*/  IMAD.X R9, R0, 0x1, R7, P3 ;  /* 0x0000000100097824 */ /* 0x000fe200018e0607 */
[----:B------:R-:W-:Y:S02]  /*12b00*/  LOP3.LUT R7, R252, 0x60, RZ, 0xc0, !PT ;  /* 0x00000060fc077812 */ /* 0x000fe400078ec0ff */
[----:B------:R-:W4:Y:S02]  /*12b10*/  LDL R102, [R1+0x4a0] ;  /* 0x0004a00001667983 */ /* 0x000f240000100800 */
[----:B------:R-:W-:Y:S01]  /*12b20*/  SHF.R.U32.HI R7, RZ, 0x1, R7 ;  /* 0x00000001ff077819 */ /* 0x000fe20000011607 */
[----:B------:R-:W-:Y:S01]  /*12b30*/  IMAD.X R11, R0, 0x1, R111, P0 ;  /* 0x00000001000b7824 */ /* 0x000fe200000e066f */
[----:B------:R1:W-:Y:S02]  /*12b40*/  LDGSTS.E [R6+0x2bc00], [R8.64], P1 ;  /* 0x2bc0000008067fae */ /* 0x0003e40008921844 */
[----:B------:R-:W-:-:S02]  /*12b50*/  LOP3.LUT R7, R113, R7, RZ, 0x3c, !PT ;  /* 0x0000000771077212 */ /* 0x000fc400078e3cff */
[----:B------:R-:W4:Y:S02]  /*12b60*/  LDL R115, [R1+0x4fc] ;  /* 0x0004fc0001737983 */ /* 0x000f240000100800 */
[----:B------:R-:W-:Y:S02]  /*12b70*/  LOP3.LUT R7, R7, 0x40, RZ, 0x3c, !PT ;  /* 0x0000004007077812 */ /* 0x000fe400078e3cff */
[----:B------:R-:W4:Y:S03]  /*12b80*/  LDL R114, [R1+0x4f0] ;  /* 0x0004f00001727983 */ /* 0x000f260000100800 */
[----:B------:R-:W-:Y:S01]  /*12b90*/  IMAD R7, R110, 0x4000, R7 ;  /* 0x000040006e077824 */ /* 0x000fe200078e0207 */
[----:B-1----:R-:W-:-:S04]  /*12ba0*/  IADD3 R100, P2, R5, R104, RZ ;  /* 0x0000006805647210 */ /* 0x002fc80007f5e0ff */
[----:B------:R2:W-:Y:S04]  /*12bb0*/  LDGSTS.E [R7+0x28200], [R10.64], P1 ;  /* 0x282000000a077fae */ /* 0x0005e80008921844 */
[----:B------:R-:W4:Y:S01]  /*12bc0*/  LDL R104, [R1+0x494] ;  /* 0x0004940001687983 */ /* 0x000f220000100800 */
[----:B------:R-:W-:Y:S01]  /*12bd0*/  IMAD.X R101, R0, 0x1, R108, P2 ;  /* 0x0000000100657824 */ /* 0x000fe200010e066c */
[C---:B------:R-:W-:Y:S02]  /*12be0*/  IADD3 R8, P0, R5.reuse, R109, RZ ;  /* 0x0000006d05087210 */ /* 0x040fe40007f1e0ff */
[----:B------:R-:W4:Y:S04]  /*12bf0*/  LDL R113, [R1+0x50c] ;  /* 0x00050c0001717983 */ /* 0x000f280000100800 */
[----:B------:R3:W-:Y:S04]  /*12c00*/  LDGSTS.E [R7+0x28600], [R100.64], P1 ;  /* 0x2860000064077fae */ /* 0x0007e80008921844 */
[----:B------:R-:W4:Y:S04]  /*12c10*/  LDL R111, [R1+0x500] ;  /* 0x00050000016f7983 */ /* 0x000f280000100800 */
[----:B------:R-:W4:Y:S04]  /*12c20*/  LDL R110, [R1+0x51c] ;  /* 0x00051c00016e7983 */ /* 0x000f280000100800 */
[----:B------:R-:W4:Y:S04]  /*12c30*/  LDL R109, [R1+0x510] ;  /* 0x00051000016d7983 */ /* 0x000f280000100800 */
[----:B------:R-:W4:Y:S04]  /*12c40*/  LDL R108, [R1+0x520] ;  /* 0x00052000016c7983 */ /* 0x000f280000100800 */
[----:B------:R-:W4:Y:S01]  /*12c50*/  LDL R6, [R1+0x558] ;  /* 0x0005580001067983 */ /* 0x000f220000100800 */
[----:B--2---:R-:W-:-:S03]  /*12c60*/  IADD3 R10, P2, R5, R105, RZ ;  /* 0x00000069050a7210 */ /* 0x004fc60007f5e0ff */
[----:B------:R-:W2:Y:S01]  /*12c70*/  LDL R105, [R1+0x4d0] ;  /* 0x0004d00001697983 */ /* 0x000ea20000100800 */
[----:B------:R-:W-:-:S03]  /*12c80*/  IMAD.X R9, R0, 0x1, R107, P0 ;  /* 0x0000000100097824 */ /* 0x000fc600000e066b */
[----:B------:R-:W2:Y:S04]  /*12c90*/  LDL R107, [R1+0x54c] ;  /* 0x00054c00016b7983 */ /* 0x000ea80000100800 */
[----:B------:R4:W-:Y:S01]  /*12ca0*/  LDGSTS.E [R7+0x28a00], [R8.64], P1 ;  /* 0x28a0000008077fae */ /* 0x0009e20008921844 */
[----:B------:R-:W-:-:S03]  /*12cb0*/  IMAD.X R11, R0, 0x1, R103, P2 ;  /* 0x00000001000b7824 */ /* 0x000fc600010e0667 */
[----:B------:R-:W2:Y:S04]  /*12cc0*/  LDL R103, [R1+0x52c] ;  /* 0x00052c0001677983 */ /* 0x000ea80000100800 */
[----:B------:R1:W-:Y:S01]  /*12cd0*/  LDGSTS.E [R7+0x28e00], [R10.64], P1 ;  /* 0x28e000000a077fae */ /* 0x0003e20008921844 */
[----:B---3--:R-:W-:-:S03]  /*12ce0*/  IADD3 R100, P0, R5, R106, RZ ;  /* 0x0000006a05647210 */ /* 0x008fc60007f1e0ff */
[----:B------:R-:W3:Y:S01]  /*12cf0*/  LDL R106, [R1+0x530] ;  /* 0x00053000016a7983 */ /* 0x000ee20000100800 */
[----:B----4-:R-:W-:-:S03]  /*12d00*/  IADD3 R8, P2, R5, R102, RZ ;  /* 0x0000006605087210 */ /* 0x010fc60007f5e0ff */
[----:B------:R-:W4:Y:S02]  /*12d10*/  LDL R102, [R1+0x53c] ;  /* 0x00053c0001667983 */ /* 0x000f240000100800 */
[C---:B------:R-:W-:Y:S02]  /*12d20*/  IMAD.X R9, R0.reuse, 0x1, R121, P2 ;  /* 0x0000000100097824 */ /* 0x040fe400010e0679 */
[----:B------:R-:W-:Y:S02]  /*12d30*/  IMAD.X R101, R0, 0x1, R104, P0 ;  /* 0x0000000100657824 */ /* 0x000fe400000e0668 */
[----:B------:R-:W3:Y:S04]  /*12d40*/  LDL R104, [R1+0x540] ;  /* 0x0005400001687983 */ /* 0x000ee80000100800 */
[----:B------:R1:W-:Y:S02]  /*12d50*/  LDGSTS.E [R7+0x29200], [R100.64], P1 ;  /* 0x2920000064077fae */ /* 0x0003e40008921844 */
[----:B-1----:R-:W-:-:S02]  /*12d60*/  IADD3 R10, P0, R5, R122, RZ ;  /* 0x0000007a050a7210 */ /* 0x002fc40007f1e0ff */
[----:B------:R1:W-:Y:S01]  /*12d70*/  LDGSTS.E [R7+0x29600], [R8.64], P1 ;  /* 0x2960000008077fae */ /* 0x0003e20008921844 */
[----:B------:R-:W-:-:S05]  /*12d80*/  IADD3 R100, P2, R5, R120, RZ ;  /* 0x0000007805647210 */ /* 0x000fca0007f5e0ff */
[C---:B--2---:R-:W-:Y:S02]  /*12d90*/  IMAD.X R101, R0.reuse, 0x1, R105, P2 ;  /* 0x0000000100657824 */ /* 0x044fe400010e0669 */
[----:B------:R-:W2:Y:S01]  /*12da0*/  LDL R105, [R1+0x24c] ;  /* 0x00024c0001697983 */ /* 0x000ea20000100800 */
[----:B------:R-:W-:Y:S01]  /*12db0*/  IMAD.X R11, R0, 0x1, R119, P0 ;  /* 0x00000001000b7824 */ /* 0x000fe200000e0677 */
[----:B-1----:R-:W-:-:S04]  /*12dc0*/  IADD3 R8, P0, R5, R118, RZ ;  /* 0x0000007605087210 */ /* 0x002fc80007f1e0ff */
[----:B------:R1:W-:Y:S01]  /*12dd0*/  LDGSTS.E [R7+0x29a00], [R10.64], P1 ;  /* 0x29a000000a077fae */ /* 0x0003e20008921844 */
[----:B------:R-:W-:-:S03]  /*12de0*/  IMAD.X R9, R0, 0x1, R116, P0 ;  /* 0x0000000100097824 */ /* 0x000fc600000e0674 */
[----:B------:R1:W-:Y:S04]  /*12df0*/  LDGSTS.E [R7+0x29e00], [R100.64], P1 ;  /* 0x29e0000064077fae */ /* 0x0003e80008921844 */
[----:B------:R1:W-:Y:S02]  /*12e00*/  LDGSTS.E [R7+0x2a200], [R8.64], P1 ;  /* 0x2a20000008077fae */ /* 0x0003e40008921844 */
[C---:B-1----:R-:W-:Y:S02]  /*12e10*/  IADD3 R10, P2, R5.reuse, R117, RZ ;  /* 0x00000075050a7210 */ /* 0x042fe40007f5e0ff */
[----:B------:R-:W-:-:S03]  /*12e20*/  IADD3 R100, P0, R5, R115, RZ ;  /* 0x0000007305647210 */ /* 0x000fc60007f1e0ff */
[C---:B------:R-:W-:Y:S01]  /*12e30*/  IMAD.X R11, R0.reuse, 0x1, R114, P2 ;  /* 0x00000001000b7824 */ /* 0x040fe200010e0672 */
[----:B------:R-:W-:Y:S01]  /*12e40*/  IADD3 R8, P2, R5, R113, RZ ;  /* 0x0000007105087210 */ /* 0x000fe20007f5e0ff */
[----:B------:R-:W-:-:S03]  /*12e50*/  IMAD.X R101, R0, 0x1, R111, P0 ;  /* 0x0000000100657824 */ /* 0x000fc600000e066f */
[----:B------:R1:W-:Y:S01]  /*12e60*/  LDGSTS.E [R7+0x2a600], [R10.64], P1 ;  /* 0x2a6000000a077fae */ /* 0x0003e20008921844 */
[----:B------:R-:W-:Y:S01]  /*12e70*/  IADD3 R112, R112, 0x1, RZ ;  /* 0x0000000170707810 */ /* 0x000fe20007ffe0ff */
[----:B------:R-:W-:Y:S02]  /*12e80*/  IMAD.X R9, R0, 0x1, R109, P2 ;  /* 0x0000000100097824 */ /* 0x000fe400010e066d */
[----:B------:R1:W-:Y:S04]  /*12e90*/  LDGSTS.E [R7+0x2aa00], [R100.64], P1 ;  /* 0x2aa0000064077fae */ /* 0x0003e80008921844 */
[----:B------:R1:W-:Y:S02]  /*12ea0*/  LDGSTS.E [R7+0x2ae00], [R8.64], P1 ;  /* 0x2ae0000008077fae */ /* 0x0003e40008921844 */
[----:B-1----:R-:W-:-:S02]  /*12eb0*/  IADD3 R10, P0, R5, R110, RZ ;  /* 0x0000006e050a7210 */ /* 0x002fc40007f1e0ff */
[----:B------:R1:W-:Y:S03]  /*12ec0*/  STL [R1+0x244], R112 ;  /* 0x0002447001007387 */ /* 0x0003e60000100800 */
[C---:B------:R-:W-:Y:S01]  /*12ed0*/  IMAD.X R11, R0.reuse, 0x1, R108, P0 ;  /* 0x00000001000b7824 */ /* 0x040fe200000e066c */
[C---:B------:R-:W-:Y:S02]  /*12ee0*/  IADD3 R100, P2, R5.reuse, R103, RZ ;  /* 0x0000006705647210 */ /* 0x040fe40007f5e0ff */
[----:B------:R-:W-:Y:S01]  /*12ef0*/  IADD3 R8, P0, R5, R107, RZ ;  /* 0x0000006b05087210 */ /* 0x000fe20007f1e0ff */
[----:B------:R-:W-:Y:S01]  /*12f00*/  IMAD.MOV.U32 R207, RZ, RZ, c[0x0][0x18c] ;  /* 0x00006300ffcf7624 */ /* 0x000fe200078e00ff */
[----:B------:R1:W-:Y:S01]  /*12f10*/  LDGSTS.E [R7+0x2b200], [R10.64], P1 ;  /* 0x2b2000000a077fae */ /* 0x0003e20008921844 */
[----:B------:R-:W-:Y:S02]  /*12f20*/  IMAD.MOV.U32 R252, RZ, RZ, c[0x0][0x188] ;  /* 0x00006200fffc7624 */ /* 0x000fe400078e00ff */
[----:B------:R-:W-:-:S02]  /*12f30*/  IMAD.X R9, R0, 0x1, R6, P0 ;  /* 0x0000000100097824 */ /* 0x000fc400000e0606 */
[----:B------:R-:W-:Y:S01]  /*12f40*/  IMAD.MOV.U32 R6, RZ, RZ, c[0x0][0x188] ;  /* 0x00006200ff067624 */ /* 0x000fe200078e00ff */
[----:B----4-:R-:W-:Y:S01]  /*12f50*/  IADD3 R102, P3, R5, R102, RZ ;  /* 0x0000006605667210 */ /* 0x010fe20007f7e0ff */
[----:B---3--:R-:W-:Y:S02]  /*12f60*/  IMAD.X R101, R0, 0x1, R106, P2 ;  /* 0x0000000100657824 */ /* 0x008fe400010e066a */
[----:B------:R-:W-:Y:S02]  /*12f70*/  IMAD.SHL.U32 R207, R207, 0x20, RZ ;  /* 0x00000020cfcf7824 */ /* 0x000fe400078e00ff */
[----:B------:R-:W-:Y:S01]  /*12f80*/  IMAD.SHL.U32 R252, R252, 0x20, RZ ;  /* 0x00000020fcfc7824 */ /* 0x000fe200078e00ff */
[----:B------:R1:W-:Y:S01]  /*12f90*/  LDGSTS.E [R7+0x2b600], [R100.64], P1 ;  /* 0x2b60000064077fae */ /* 0x0003e20008921844 */
[----:B------:R-:W-:Y:S01]  /*12fa0*/  IMAD.SHL.U32 R6, R6, 0x20, RZ ;  /* 0x0000002006067824 */ /* 0x000fe200078e00ff */
[----:B------:R-:W-:Y:S02]  /*12fb0*/  SHF.R.S32.HI R207, RZ, 0x1f, R207 ;  /* 0x0000001fffcf7819 */ /* 0x000fe400000114cf */
[----:B------:R-:W-:-:S02]  /*12fc0*/  SHF.R.S32.HI R252, RZ, 0x1f, R252 ;  /* 0x0000001ffffc7819 */ /* 0x000fc400000114fc */
[C---:B------:R-:W-:Y:S02]  /*12fd0*/  LEA R3, P2, R6.reuse, R3, 0x2 ;  /* 0x0000000306037211 */ /* 0x040fe400078410ff */
[----:B------:R-:W-:Y:S01]  /*12fe0*/  SHF.L.U64.HI R6, R6, 0x2, R252 ;  /* 0x0000000206067819 */ /* 0x000fe200000102fc */
[----:B------:R-:W-:Y:S02]  /*12ff0*/  IMAD.X R103, R0, 0x1, R104, P3 ;  /* 0x0000000100677824 */ /* 0x000fe400018e0668 */
[----:B------:R-:W-:-:S03]  /*13000*/  IMAD.MOV.U32 R104, RZ, RZ, c[0x0][0x18c] ;  /* 0x00006300ff687624 */ /* 0x000fc600078e00ff */
[----:B------:R1:W-:Y:S01]  /*13010*/  LDGSTS.E [R7+0x2ba00], [R102.64], P1 ;  /* 0x2ba0000066077fae */ /* 0x0003e20008921844 */
[----:B------:R-:W-:-:S03]  /*13020*/  IMAD.SHL.U32 R104, R104, 0x20, RZ ;  /* 0x0000002068687824 */ /* 0x000fc600078e00ff */
[----:B------:R1:W-:Y:S02]  /*13030*/  LDGSTS.E [R7+0x2be00], [R8.64], P1 ;  /* 0x2be0000008077fae */ /* 0x0003e40008921844 */
[C---:B------:R-:W-:Y:S02]  /*13040*/  LEA R5, P1, R104.reuse, R5, 0x2 ;  /* 0x0000000568057211 */ /* 0x040fe400078210ff */
[----:B------:R-:W-:Y:S01]  /*13050*/  SHF.L.U64.HI R104, R104, 0x2, R207 ;  /* 0x0000000268687819 */ /* 0x000fe200000102cf */
[----:B------:R-:W0:Y:S01]  /*13060*/  LDGDEPBAR ;  /* 0x00000000000079af */ /* 0x000e220000000000 */
[----:B------:R-:W-:Y:S01]  /*13070*/  IADD3 R4, R4, -0x20, RZ ;  /* 0xffffffe004047810 */ /* 0x000fe20007ffe0ff */
[----:B------:R-:W-:Y:S02]  /*13080*/  IMAD.X R2, R2, 0x1, R6, P2 ;  /* 0x0000000102027824 */ /* 0x000fe400010e0606 */
[----:B------:R-:W-:Y:S01]  /*13090*/  IMAD.X R0, R0, 0x1, R104, P1 ;  /* 0x0000000100007824 */ /* 0x000fe200008e0668 */
[----:B--2---:R-:W-:Y:S11]  /*130a0*/  ISETP.NE.U32.AND P0, PT, R105, R112, PT ;  /* 0x000000706900720c */ /* 0x004ff60003f05070 */
[----:B------:R-:W-:Y:S02]  /*130b0*/  @!UPT UIADD3 URZ, URZ, URZ, URZ ;  /* 0x0000003f3f3ff290 */ /* 0x000fe4000fffe03f */
[----:B-1----:R-:W-:Y:S01]  /*130c0*/  @!P0 CALL.REL.NOINC `(.L_x_1) ;  /* 0x0000001000008944 */ /* 0x002fe20003c00000 */
[----:B------:R-:W-:Y:S05]  /*130d0*/  BRA `(.L_x_2) ;  /* 0xffff985000007947 */ /* 0x000fea000383ffff */
.L_x_1:
[----:B------:R-:W2:Y:S01]  /*130e0*/  LDL.LU R6, [R1+0x56c] ;  /* 0x00056c0001067983 */ /* 0x000ea20000300800 */
[----:B------:R-:W-:-:S04]  /*130f0*/  DEPBAR.LE SB0, 0x0 ;  /* 0x000080000000791a */ /* 0x000fc80000000000 */
[----:B------:R-:W3:Y:S01]  /*13100*/  S2R R8, SR_TID.X ;  /* 0x0000000000087919 */ /* 0x000ee20000002100 */
[----:B------:R-:W-:Y:S02]  /*13110*/  IMAD.MOV.U32 R4, RZ, RZ, R224 ;  /* 0x000000ffff047224 */ /* 0x000fe400078e00e0 */
[----:B------:R-:W-:Y:S02]  /*13120*/  IMAD.MOV.U32 R5, RZ, RZ, R225 ;  /* 0x000000ffff057224 */ /* 0x000fe400078e00e1 */
[----:B------:R-:W-:Y:S02]  /*13130*/  IMAD.MOV.U32 R7, RZ, RZ, R233 ;  /* 0x000000ffff077224 */ /* 0x000fe400078e00e9 */
[----:B------:R-:W-:Y:S02]  /*13140*/  IMAD.MOV.U32 R233, RZ, RZ, R227 ;  /* 0x000000ffffe97224 */ /* 0x000fe400078e00e3 */
[C---:B-1-3--:R-:W-:Y:S01]  /*13150*/  IMAD.SHL.U32 R0, R8.reuse, 0x200, RZ ;  /* 0x0000020008007824 */ /* 0x04afe200078e00ff */
[C---:B------:R-:W-:Y:S01]  /*13160*/  LOP3.LUT R3, R8.reuse, 0x7f, RZ, 0xc0, !PT ;  /* 0x0000007f08037812 */ /* 0x040fe200078ec0ff */
[----:B------:R-:W-:-:S03]  /*13170*/  IMAD.SHL.U32 R2, R8, 0x4, RZ ;  /* 0x0000000408027824 */ /* 0x000fc600078e00ff */
[----:B------:R-:W-:Y:S01]  /*13180*/  LOP3.LUT R0, R0, 0x3000, RZ, 0xc0, !PT ;  /* 0x0000300000007812 */ /* 0x000fe200078ec0ff */
[----:B------:R-:W-:Y:S03]  /*13190*/  BAR.SYNC.DEFER_BLOCKING 0x0 ;  /* 0x0000000000007b1d */ /* 0x000fe60000010000 */
[----:B--2---:R-:W-:Y:S01]  /*131a0*/  LOP3.LUT R0, R0, 0x60, R6, 0xf8, !PT ;  /* 0x0000006000007812 */ /* 0x004fe200078ef806 */
[----:B------:R-:W-:Y:S02]  /*131b0*/  IMAD.MOV.U32 R6, RZ, RZ, R232 ;  /* 0x000000ffff067224 */ /* 0x000fe400078e00e8 */
[----:B------:R-:W-:Y:S01]  /*131c0*/  IMAD.MOV.U32 R232, RZ, RZ, R226 ;  /* 0x000000ffffe87224 */ /* 0x000fe200078e00e2 */
[----:B------:R-:W-:Y:S01]  /*131d0*/  LOP3.LUT R0, R0, 0x170, R2, 0x78, !PT ;  /* 0x0000017000007812 */ /* 0x000fe200078e7802 */
[----:B------:R-:W-:-:S05]  /*131e0*/  IMAD.SHL.U32 R2, R8, 0x40, RZ ;  /* 0x0000004008027824 */ /* 0x000fca00078e00ff */
[----:B------:R-:W-:-:S05]  /*131f0*/  LOP3.LUT R2, R2, 0x800, RZ, 0xc0, !PT ;  /* 0x0000080002027812 */ /* 0x000fca00078ec0ff */
[----:B------:R-:W-:Y:S02]  /*13200*/  IMAD.IADD R0, R2, 0x1, R0 ;  /* 0x0000000102007824 */ /* 0x000fe400078e0200 */
[----:B------:R-:W-:-:S03]  /*13210*/  IMAD.SHL.U32 R2, R8, 0x800, RZ ;  /* 0x0000080008027824 */ /* 0x000fc600078e00ff */
[----:B------:R1:W-:Y:S02]  /*13220*/  STS.128 [R0], R4 ;  /* 0x0000000400007388 */ /* 0x0003e40000000c00 */
[----:B------:R-:W-:Y:S02]  /*13230*/  LOP3.LUT R2, R2, 0x3000, RZ, 0xc0, !PT ;  /* 0x0000300002027812 */ /* 0x000fe400078ec0ff */
[----:B------:R-:W-:Y:S03]  /*13240*/  STS.128 [R0+0x80], R232 ;  /* 0x000080e800007388 */ /* 0x000fe60000000c00 */
[----:B------:R-:W-:-:S05]  /*13250*/  IMAD R2, R3, 0x10, R2 ;  /* 0x0000001003027824 */ /* 0x000fca00078e0202 */
[C---:B------:R-:W-:Y:S02]  /*13260*/  LOP3.LUT R204, R2.reuse, 0x20, RZ, 0x3c, !PT ;  /* 0x0000002002cc7812 */ /* 0x040fe400078e3cff */
[C---:B------:R-:W-:Y:S01]  /*13270*/  LOP3.LUT R252, R2.reuse, 0x40, RZ, 0x3c, !PT ;  /* 0x0000004002fc7812 */ /* 0x040fe200078e3cff */
[----:B-1----:R-:W-:Y:S01]  /*13280*/  IMAD.MOV.U32 R4, RZ, RZ, R176 ;  /* 0x000000ffff047224 */ /* 0x002fe200078e00b0 */
[----:B------:R-:W-:Y:S01]  /*13290*/  LOP3.LUT R3, R2, 0x60, RZ, 0x3c, !PT ;  /* 0x0000006002037812 */ /* 0x000fe200078e3cff */
[----:B------:R-:W-:Y:S02]  /*132a0*/  IMAD.MOV.U32 R5, RZ, RZ, R177 ;  /* 0x000000ffff057224 */ /* 0x000fe400078e00b1 */
[----:B------:R-:W-:Y:S02]  /*132b0*/  IMAD.MOV.U32 R6, RZ, RZ, R168 ;  /* 0x000000ffff067224 */ /* 0x000fe400078e00a8 */
[----:B------:R-:W-:Y:S02]  /*132c0*/  IMAD.MOV.U32 R7, RZ, RZ, R169 ;  /* 0x000000ffff077224 */ /* 0x000fe400078e00a9 */
[----:B------:R-:W-:-:S02]  /*132d0*/  IMAD.MOV.U32 R168, RZ, RZ, R178 ;  /* 0x000000ffffa87224 */ /* 0x000fc400078e00b2 */
[----:B------:R-:W-:Y:S01]  /*132e0*/  IMAD.MOV.U32 R169, RZ, RZ, R179 ;  /* 0x000000ffffa97224 */ /* 0x000fe200078e00b3 */
[----:B------:R1:W-:Y:S04]  /*132f0*/  STS.128 [R0+0x200], R4 ;  /* 0x0002000400007388 */ /* 0x0003e80000000c00 */
[----:B------:R-:W-:Y:S01]  /*13300*/  STS.128 [R0+0x280], R168 ;  /* 0x000280a800007388 */ /* 0x000fe20000000c00 */
[----:B-1----:R-:W-:Y:S02]  /*13310*/  IMAD.MOV.U32 R4, RZ, RZ, R172 ;  /* 0x000000ffff047224 */ /* 0x002fe400078e00ac */
[----:B------:R-:W-:Y:S02]  /*13320*/  IMAD.MOV.U32 R5, RZ, RZ, R173 ;  /* 0x000000ffff057224 */ /* 0x000fe400078e00ad */
[----:B------:R-:W-:-:S02]  /*13330*/  IMAD.MOV.U32 R6, RZ, RZ, R160 ;  /* 0x000000ffff067224 */ /* 0x000fc400078e00a0 */
[----:B------:R-:W-:Y:S02]  /*13340*/  IMAD.MOV.U32 R7, RZ, RZ, R161 ;  /* 0x000000ffff077224 */ /* 0x000fe400078e00a1 */
[----:B------:R-:W-:Y:S02]  /*13350*/  IMAD.MOV.U32 R160, RZ, RZ, R174 ;  /* 0x000000ffffa07224 */ /* 0x000fe400078e00ae */
[----:B------:R-:W-:Y:S01]  /*13360*/  IMAD.MOV.U32 R161, RZ, RZ, R175 ;  /* 0x000000ffffa17224 */ /* 0x000fe200078e00af */
[----:B------:R1:W-:Y:S04]  /*13370*/  STS.128 [R0+0x400], R4 ;  /* 0x0004000400007388 */ /* 0x0003e80000000c00 */
[----:B------:R-:W-:Y:S01]  /*13380*/  STS.128 [R0+0x480], R160 ;  /* 0x000480a000007388 */ /* 0x000fe20000000c00 */
[----:B-1----:R-:W-:-:S02]  /*13390*/  IMAD.MOV.U32 R6, RZ, RZ, R156 ;  /* 0x000000ffff067224 */ /* 0x002fc400078e009c */
[----:B------:R-:W-:Y:S02]  /*133a0*/  IMAD.MOV.U32 R7, RZ, RZ, R157 ;  /* 0x000000ffff077224 */ /* 0x000fe400078e009d */
[----:B------:R-:W-:Y:S02]  /*133b0*/  IMAD.MOV.U32 R4, RZ, RZ, R188 ;  /* 0x000000ffff047224 */ /* 0x000fe400078e00bc */
[----:B------:R-:W-:Y:S02]  /*133c0*/  IMAD.MOV.U32 R5, RZ, RZ, R189 ;  /* 0x000000ffff057224 */ /* 0x000fe400078e00bd */
[----:B------:R-:W-:Y:S02]  /*133d0*/  IMAD.MOV.U32 R156, RZ, RZ, R190 ;  /* 0x000000ffff9c7224 */ /* 0x000fe400078e00be */
[----:B------:R-:W-:Y:S01]  /*133e0*/  IMAD.MOV.U32 R157, RZ, RZ, R191 ;  /* 0x000000ffff9d7224 */ /* 0x000fe200078e00bf */
[----:B------:R1:W-:Y:S04]  /*133f0*/  STS.128 [R0+0x600], R4 ;  /* 0x0006000400007388 */ /* 0x0003e80000000c00 */
[----:B------:R-:W-:Y:S04]  /*13400*/  STS.128 [R0+0x680], R156 ;  /* 0x0006809c00007388 */ /* 0x000fe80000000c00 */
[----:B------:R-:W-:Y:S01]  /*13410*/  BAR.SYNC.DEFER_BLOCKING 0x0 ;  /* 0x0000000000007b1d */ /* 0x000fe20000010000 */
[----:B-1----:R-:W-:-:S02]  /*13420*/  IMAD.MOV.U32 R4, RZ, RZ, R184 ;  /* 0x000000ffff047224 */ /* 0x002fc400078e00b8 */
[----:B------:R-:W-:Y:S02]  /*13430*/  IMAD.MOV.U32 R5, RZ, RZ, R185 ;  /* 0x000000ffff057224 */ /* 0x000fe400078e00b9 */
[----:B------:R-:W-:Y:S02]  /*13440*/  IMAD.MOV.U32 R6, RZ, RZ, R152 ;  /* 0x000000ffff067224 */ /* 0x000fe400078e0098 */
[----:B------:R-:W-:Y:S02]  /*13450*/  IMAD.MOV.U32 R7, RZ, RZ, R153 ;  /* 0x000000ffff077224 */ /* 0x000fe400078e0099 */
[----:B------:R-:W-:Y:S02]  /*13460*/  IMAD.MOV.U32 R152, RZ, RZ, R186 ;  /* 0x000000ffff987224 */ /* 0x000fe400078e00ba */
[----:B------:R-:W-:Y:S01]  /*13470*/  IMAD.MOV.U32 R153, RZ, RZ, R187 ;  /* 0x000000ffff997224 */ /* 0x000fe200078e00bb */
[----:B------:R-:W1:Y:S04]  /*13480*/  LDS.128 R104, [R2] ;  /* 0x0000000002687984 */ /* 0x000e680000000c00 */
[----:B------:R-:W2:Y:S04]  /*13490*/  LDS.128 R100, [R2+0x800] ;  /* 0x0008000002647984 */ /* 0x000ea80000000c00 */
[----:B------:R-:W3:Y:S04]  /*134a0*/  LDS.128 R8, [R204] ;  /* 0x00000000cc087984 */ /* 0x000ee80000000c00 */
[----:B------:R-:W-:Y:S04]  /*134b0*/  LDS.128 R248, [R204+0x800] ;  /* 0x00080000ccf87984 */ /* 0x000fe80000000c00 */
[----:B------:R-:W-:Y:S04]  /*134c0*/  LDS.128 R244, [R252] ;  /* 0x00000000fcf47984 */ /* 0x000fe80000000c00 */
[----:B------:R-:W-:Y:S04]  /*134d0*/  LDS.128 R236, [R252+0x800] ;  /* 0x00080000fcec7984 */ /* 0x000fe80000000c00 */
[----:B------:R-:W-:Y:S04]  /*134e0*/  LDS.128 R232, [R3] ;  /* 0x0000000003e87984 */ /* 0x000fe80000000c00 */
[----:B------:R-:W-:Y:S04]  /*134f0*/  LDS.128 R224, [R3+0x800] ;  /* 0x0008000003e07984 */ /* 0x000fe80000000c00 */
[----:B------:R-:W-:Y:S06]  /*13500*/  BAR.SYNC.DEFER_BLOCKING 0x0 ;  /* 0x0000000000007b1d */ /* 0x000fec0000010000 */
[----:B-1----:R-:W-:Y:S04]  /*13510*/  STL.64 [R1+0x80], R104 ;  /* 0x0000806801007387 */ /* 0x002fe80000100a00 */
[----:B------:R-:W-:Y:S04]  /*13520*/  STL.64 [R1+0x88], R106 ;  /* 0x0000886a01007387 */ /* 0x000fe80000100a00 */
[----:B--2---:R-:W-:Y:S04]  /*13530*/  STL.64 [R1+0x60], R100 ;  /* 0x0000606401007387 */ /* 0x004fe80000100a00 */
[----:B------:R-:W-:Y:S04]  /*13540*/  STL.64 [R1+0x68], R102 ;  /* 0x0000686601007387 */ /* 0x000fe80000100a00 */
[----:B---3--:R1:W-:Y:S04]  /*13550*/  STL.64 [R1+0x50], R8 ;  /* 0x0000500801007387 */ /* 0x0083e80000100a00 */
[----:B------:R2:W-:Y:S04]  /*13560*/  STL.64 [R1+0x58], R10 ;  /* 0x0000580a01007387 */ /* 0x0005e80000100a00 */
[----:B------:R-:W3:Y:S04]  /*13570*/  LDL.LU R124, [R1+0x10] ;  /* 0x00001000017c7983 */ /* 0x000ee80000300800 */
[----:B------:R-:W3:Y:S01]  /*13580*/  LDL.LU R125, [R1+0x14] ;  /* 0x00001400017d7983 */ /* 0x000ee20000300800 */
[----:B-1----:R-:W-:-:S02]  /*13590*/  IMAD.MOV.U32 R8, RZ, RZ, R196 ;  /* 0x000000ffff087224 */ /* 0x002fc400078e00c4 */
[----:B------:R-:W-:Y:S01]  /*135a0*/  IMAD.MOV.U32 R9, RZ, RZ, R197 ;  /* 0x000000ffff097224 */ /* 0x000fe200078e00c5 */
[----:B------:R-:W3:Y:S01]  /*135b0*/  LDL.LU R126, [R1+0x70] ;  /* 0x00007000017e7983 */ /* 0x000ee20000300800 */
[----:B--2---:R-:W-:Y:S02]  /*135c0*/  IMAD.MOV.U32 R10, RZ, RZ, R164 ;  /* 0x000000ffff0a7224 */ /* 0x004fe400078e00a4 */
[----:B------:R-:W-:Y:S01]  /*135d0*/  IMAD.MOV.U32 R11, RZ, RZ, R165 ;  /* 0x000000ffff0b7224 */ /* 0x000fe200078e00a5 */
[----:B------:R-:W3:Y:S01]  /*135e0*/  LDL.LU R127, [R1+0x74] ;  /* 0x00007400017f7983 */ /* 0x000ee20000300800 */
[----:B------:R-:W-:Y:S02]  /*135f0*/  IMAD.MOV.U32 R164, RZ, RZ, R198 ;  /* 0x000000ffffa47224 */ /* 0x000fe400078e00c6 */
[----:B------:R-:W-:Y:S01]  /*13600*/  IMAD.MOV.U32 R165, RZ, RZ, R199 ;  /* 0x000000ffffa57224 */ /* 0x000fe200078e00c7 */
[----:B------:R1:W-:Y:S04]  /*13610*/  STS.128 [R0], R4 ;  /* 0x0000000400007388 */ /* 0x0003e80000000c00 */
[----:B------:R-:W-:Y:S04]  /*13620*/  STS.128 [R0+0x80], R152 ;  /* 0x0000809800007388 */ /* 0x000fe80000000c00 */
[----:B------:R-:W-:Y:S04]  /*13630*/  STS.128 [R0+0x600], R8 ;  /* 0x0006000800007388 */ /* 0x000fe80000000c00 */
        /* <DEDUP_REMOVED lines=15> */
[----:B------:R-:W-:Y:S04]  /*13730*/  STS.128 [R0+0x400], R4 ;  /* 0x0004000400007388 */ /* 0x000fe80000000c00 */
[----:B------:R-:W-:Y:S04]  /*13740*/  STS.128 [R0+0x480], R144 ;  /* 0x0004809000007388 */ /* 0x000fe80000000c00 */
[----:B------:R-:W-:Y:S06]  /*13750*/  BAR.SYNC.DEFER_BLOCKING 0x0 ;  /* 0x0000000000007b1d */ /* 0x000fec0000010000 */
[----:B------:R-:W1:Y:S04]  /*13760*/  LDS.128 R4, [R2] ;  /* 0x0000000002047984 */ /* 0x000e680000000c00 */
[----:B------:R-:W-:Y:S04]  /*13770*/  LDS.128 R108, [R2+0x800] ;  /* 0x00080000026c7984 */ /* 0x000fe80000000c00 */
[----:B------:R-:W2:Y:S04]  /*13780*/  LDS.128 R120, [R204] ;  /* 0x00000000cc787984 */ /* 0x000ea80000000c00 */
[----:B------:R-:W-:Y:S04]  /*13790*/  LDS.128 R104, [R204+0x800] ;  /* 0x00080000cc687984 */ /* 0x000fe80000000c00 */
[----:B------:R-:W4:Y:S04]  /*137a0*/  LDS.128 R116, [R252] ;  /* 0x00000000fc747984 */ /* 0x000f280000000c00 */
[----:B------:R-:W-:Y:S04]  /*137b0*/  LDS.128 R100, [R252+0x800] ;  /* 0x00080000fc647984 */ /* 0x000fe80000000c00 */
[----:B------:R-:W5:Y:S04]  /*137c0*/  LDS.128 R112, [R3] ;  /* 0x0000000003707984 */ /* 0x000f680000000c00 */
[----:B------:R-:W1:Y:S04]  /*137d0*/  LDS.128 R8, [R3+0x800] ;  /* 0x0008000003087984 */ /* 0x000e680000000c00 */
[----:B------:R-:W-:Y:S06]  /*137e0*/  BAR.SYNC.DEFER_BLOCKING 0x0 ;  /* 0x0000000000007b1d */ /* 0x000fec0000010000 */
[----:B---3--:R3:W-:Y:S04]  /*137f0*/  STS.128 [R0], R124 ;  /* 0x0000007c00007388 */ /* 0x0087e80000000c00 */
[----:B---3--:R-:W3:Y:S04]  /*13800*/  LDL.LU R124, [R1+0x18] ;  /* 0x00001800017c7983 */ /* 0x008ee80000300800 */
[----:B------:R-:W3:Y:S04]  /*13810*/  LDL.LU R125, [R1+0x1c] ;  /* 0x00001c00017d7983 */ /* 0x000ee80000300800 */
[----:B------:R-:W3:Y:S04]  /*13820*/  LDL.LU R126, [R1+0x78] ;  /* 0x00007800017e7983 */ /* 0x000ee80000300800 */
[----:B------:R-:W3:Y:S01]  /*13830*/  LDL.LU R127, [R1+0x7c] ;  /* 0x00007c00017f7983 */ /* 0x000ee20000300800 */
[----:B------:R-:W-:-:S02]  /*13840*/  IMAD.MOV.U32 R130, RZ, RZ, R216 ;  /* 0x000000ffff827224 */ /* 0x000fc400078e00d8 */
[----:B------:R-:W-:Y:S02]  /*13850*/  IMAD.MOV.U32 R131, RZ, RZ, R217 ;  /* 0x000000ffff837224 */ /* 0x000fe400078e00d9 */
[----:B------:R-:W-:Y:S02]  /*13860*/  IMAD.MOV.U32 R128, RZ, RZ, R200 ;  /* 0x000000ffff807224 */ /* 0x000fe400078e00c8 */
[----:B------:R-:W-:Y:S02]  /*13870*/  IMAD.MOV.U32 R129, RZ, RZ, R201 ;  /* 0x000000ffff817224 */ /* 0x000fe400078e00c9 */
[----:B------:R-:W-:Y:S02]  /*13880*/  IMAD.MOV.U32 R216, RZ, RZ, R202 ;  /* 0x000000ffffd87224 */ /* 0x000fe400078e00ca */
[----:B------:R-:W-:Y:S01]  /*13890*/  IMAD.MOV.U32 R217, RZ, RZ, R203 ;  /* 0x000000ffffd97224 */ /* 0x000fe200078e00cb */
[----:B------:R-:W-:Y:S04]  /*138a0*/  STS.128 [R0+0x200], R128 ;  /* 0x0002008000007388 */ /* 0x000fe80000000c00 */
[----:B------:R-:W-:Y:S01]  /*138b0*/  STS.128 [R0+0x280], R216 ;  /* 0x000280d800007388 */ /* 0x000fe20000000c00 */
[----:B------:R-:W-:-:S02]  /*138c0*/  IMAD.MOV.U32 R152, RZ, RZ, R132 ;  /* 0x000000ffff987224 */ /* 0x000fc400078e0084 */
[----:B------:R-:W-:Y:S02]  /*138d0*/  IMAD.MOV.U32 R153, RZ, RZ, R133 ;  /* 0x000000ffff997224 */ /* 0x000fe400078e0085 */
[----:B------:R-:W-:Y:S02]  /*138e0*/  IMAD.MOV.U32 R154, RZ, RZ, R24 ;  /* 0x000000ffff9a7224 */ /* 0x000fe400078e0018 */
[----:B------:R-:W-:Y:S01]  /*138f0*/  IMAD.MOV.U32 R155, RZ, RZ, R25 ;  /* 0x000000ffff9b7224 */ /* 0x000fe200078e0019 */
[----:B---3--:R3:W-:Y:S02]  /*13900*/  STS.128 [R0+0x80], R124 ;  /* 0x0000807c00007388 */ /* 0x0087e40000000c00 */
[----:B---3--:R-:W-:Y:S02]  /*13910*/  IMAD.MOV.U32 R126, RZ, RZ, R12 ;  /* 0x000000ffff7e7224 */ /* 0x008fe400078e000c */
[----:B------:R-:W-:Y:S02]  /*13920*/  IMAD.MOV.U32 R127, RZ, RZ, R13 ;  /* 0x000000ffff7f7224 */ /* 0x000fe400078e000d */
[----:B------:R-:W-:-:S02]  /*13930*/  IMAD.MOV.U32 R12, RZ, RZ, R142 ;  /* 0x000000ffff0c7224 */ /* 0x000fc400078e008e */
[----:B------:R-:W-:Y:S02]  /*13940*/  IMAD.MOV.U32 R13, RZ, RZ, R143 ;  /* 0x000000ffff0d7224 */ /* 0x000fe400078e008f */
[----:B------:R-:W-:Y:S02]  /*13950*/  IMAD.MOV.U32 R124, RZ, RZ, R140 ;  /* 0x000000ffff7c7224 */ /* 0x000fe400078e008c */
[----:B------:R-:W-:Y:S02]  /*13960*/  IMAD.MOV.U32 R125, RZ, RZ, R141 ;  /* 0x000000ffff7d7224 */ /* 0x000fe400078e008d */
[----:B------:R-:W-:Y:S02]  /*13970*/  IMAD.MOV.U32 R142, RZ, RZ, R16 ;  /* 0x000000ffff8e7224 */ /* 0x000fe400078e0010 */
[----:B------:R-:W-:Y:S02]  /*13980*/  IMAD.MOV.U32 R143, RZ, RZ, R17 ;  /* 0x000000ffff8f7224 */ /* 0x000fe400078e0011 */
[----:B------:R-:W-:-:S02]  /*13990*/  IMAD.MOV.U32 R140, RZ, RZ, R136 ;  /* 0x000000ffff8c7224 */ /* 0x000fc400078e0088 */
[----:B------:R-:W-:Y:S02]  /*139a0*/  IMAD.MOV.U32 R141, RZ, RZ, R137 ;  /* 0x000000ffff8d7224 */ /* 0x000fe400078e0089 */
[----:B------:R-:W-:Y:S02]  /*139b0*/  IMAD.MOV.U32 R16, RZ, RZ, R138 ;  /* 0x000000ffff107224 */ /* 0x000fe400078e008a */
[----:B------:R-:W-:Y:S01]  /*139c0*/  IMAD.MOV.U32 R17, RZ, RZ, R139 ;  /* 0x000000ffff117224 */ /* 0x000fe200078e008b */
[----:B------:R-:W-:Y:S04]  /*139d0*/  STS.128 [R0+0x400], R124 ;  /* 0x0004007c00007388 */ /* 0x000fe80000000c00 */
[----:B------:R-:W-:Y:S04]  /*139e0*/  STS.128 [R0+0x480], R12 ;  /* 0x0004800c00007388 */ /* 0x000fe80000000c00 */
[----:B------:R-:W-:Y:S04]  /*139f0*/  STS.128 [R0+0x600], R140 ;  /* 0x0006008c00007388 */ /* 0x000fe80000000c00 */
[----:B------:R-:W-:Y:S04]  /*13a00*/  STS.128 [R0+0x680], R16 ;  /* 0x0006801000007388 */ /* 0x000fe80000000c00 */
[----:B------:R-:W-:Y:S06]  /*13a10*/  BAR.SYNC.DEFER_BLOCKING 0x0 ;  /* 0x0000000000007b1d */ /* 0x000fec0000010000 */
[----:B------:R-:W3:Y:S04]  /*13a20*/  LDS.128 R148, [R2] ;  /* 0x0000000002947984 */ /* 0x000ee80000000c00 */
[----:B------:R-:W-:Y:S04]  /*13a30*/  LDS.128 R128, [R2+0x800] ;  /* 0x0008000002807984 */ /* 0x000fe80000000c00 */
[----:B------:R-:W-:Y:S04]  /*13a40*/  LDS.128 R144, [R204] ;  /* 0x00000000cc907984 */ /* 0x000fe80000000c00 */
[----:B------:R-:W-:Y:S04]  /*13a50*/  LDS.128 R124, [R204+0x800] ;  /* 0x00080000cc7c7984 */ /* 0x000fe80000000c00 */
[----:B------:R-:W-:Y:S04]  /*13a60*/  LDS.128 R140, [R252] ;  /* 0x00000000fc8c7984 */ /* 0x000fe80000000c00 */
[----:B------:R-:W-:Y:S04]  /*13a70*/  LDS.128 R16, [R252+0x800] ;  /* 0x00080000fc107984 */ /* 0x000fe80000000c00 */
[----:B------:R-:W-:Y:S04]  /*13a80*/  LDS.128 R136, [R3] ;  /* 0x0000000003887984 */ /* 0x000fe80000000c00 */
[----:B------:R-:W-:Y:S04]  /*13a90*/  LDS.128 R12, [R3+0x800] ;  /* 0x00080000030c7984 */ /* 0x000fe80000000c00 */
[----:B------:R-:W-:Y:S06]  /*13aa0*/  BAR.SYNC.DEFER_BLOCKING 0x0 ;  /* 0x0000000000007b1d */ /* 0x000fec0000010000 */
[----:B------:R1:W-:Y:S04]  /*13ab0*/  STS.128 [R0], R152 ;  /* 0x0000009800007388 */ /* 0x0003e80000000c00 */
[----:B-1----:R-:W2:Y:S04]  /*13ac0*/  LDL.LU R152, [R1+0x160] ;  /* 0x0001600001987983 */ /* 0x002ea80000300800 */
[----:B------:R-:W2:Y:S04]  /*13ad0*/  LDL.LU R153, [R1+0x164] ;  /* 0x0001640001997983 */ /* 0x000ea80000300800 */
[----:B------:R-:W2:Y:S04]  /*13ae0*/  LDL.LU R154, [R1+0x1c8] ;  /* 0x0001c800019a7983 */ /* 0x000ea80000300800 */
[----:B------:R-:W2:Y:S01]  /*13af0*/  LDL.LU R155, [R1+0x1cc] ;  /* 0x0001cc00019b7983 */ /* 0x000ea20000300800 */
[----:B------:R-:W-:-:S02]  /*13b00*/  IMAD.MOV.U32 R24, RZ, RZ, R134 ;  /* 0x000000ffff187224 */ /* 0x000fc400078e0086 */
[----:B------:R-:W-:-:S05]  /*13b10*/  IMAD.MOV.U32 R25, RZ, RZ, R135 ;  /* 0x000000ffff197224 */ /* 0x000fca00078e0087 */
[----:B------:R1:W-:Y:S02]  /*13b20*/  STS.128 [R0+0x80], R24 ;  /* 0x0000801800007388 */ /* 0x0003e40000000c00 */
[----:B-1----:R-:W-:Y:S02]  /*13b30*/  IMAD.MOV.U32 R24, RZ, RZ, R36 ;  /* 0x000000ffff187224 */ /* 0x002fe400078e0024 */
[----:B------:R-:W-:Y:S02]  /*13b40*/  IMAD.MOV.U32 R25, RZ, RZ, R37 ;  /* 0x000000ffff197224 */ /* 0x000fe400078e0025 */
[----:B------:R-:W-:Y:S02]  /*13b50*/  IMAD.MOV.U32 R26, RZ, RZ, R40 ;  /* 0x000000ffff1a7224 */ /* 0x000fe400078e0028 */
[----:B------:R-:W-:Y:S02]  /*13b60*/  IMAD.MOV.U32 R27, RZ, RZ, R41 ;  /* 0x000000ffff1b7224 */ /* 0x000fe400078e0029 */
[----:B------:R-:W-:-:S02]  /*13b70*/  IMAD.MOV.U32 R40, RZ, RZ, R38 ;  /* 0x000000ffff287224 */ /* 0x000fc400078e0026 */
[----:B------:R-:W-:Y:S01]  /*13b80*/  IMAD.MOV.U32 R41, RZ, RZ, R39 ;  /* 0x000000ffff297224 */ /* 0x000fe200078e0027 */
[----:B------:R1:W-:Y:S01]  /*13b90*/  STS.128 [R0+0x200], R24 ;  /* 0x0002001800007388 */ /* 0x0003e20000000c00 */
[----:B------:R-:W-:Y:S02]  /*13ba0*/  IMAD.MOV.U32 R38, RZ, RZ, R80 ;  /* 0x000000ffff267224 */ /* 0x000fe400078e0050 */
[----:B------:R-:W-:Y:S02]  /*13bb0*/  IMAD.MOV.U32 R39, RZ, RZ, R81 ;  /* 0x000000ffff277224 */ /* 0x000fe400078e0051 */
[----:B------:R-:W-:Y:S02]  /*13bc0*/  IMAD.MOV.U32 R36, RZ, RZ, R76 ;  /* 0x000000ffff247224 */ /* 0x000fe400078e004c */
[----:B------:R-:W-:Y:S02]  /*13bd0*/  IMAD.MOV.U32 R37, RZ, RZ, R77 ;  /* 0x000000ffff257224 */ /* 0x000fe400078e004d */
[----:B------:R-:W-:-:S02]  /*13be0*/  IMAD.MOV.U32 R80, RZ, RZ, R78 ;  /* 0x000000ffff507224 */ /* 0x000fc400078e004e */
[----:B------:R-:W-:Y:S02]  /*13bf0*/  IMAD.MOV.U32 R81, RZ, RZ, R79 ;  /* 0x000000ffff517224 */ /* 0x000fe400078e004f */
[----:B-1----:R-:W-:Y:S02]  /*13c00*/  IMAD.MOV.U32 R26, RZ, RZ, R60 ;  /* 0x000000ffff1a7224 */ /* 0x002fe400078e003c */
[----:B------:R-:W-:Y:S02]  /*13c10*/  IMAD.MOV.U32 R27, RZ, RZ, R61 ;  /* 0x000000ffff1b7224 */ /* 0x000fe400078e003d */
[----:B------:R-:W-:Y:S02]  /*13c20*/  IMAD.MOV.U32 R24, RZ, RZ, R56 ;  /* 0x000000ffff187224 */ /* 0x000fe400078e0038 */
[----:B------:R-:W-:Y:S02]  /*13c30*/  IMAD.MOV.U32 R25, RZ, RZ, R57 ;  /* 0x000000ffff197224 */ /* 0x000fe400078e0039 */
[----:B------:R-:W-:-:S02]  /*13c40*/  IMAD.MOV.U32 R60, RZ, RZ, R58 ;  /* 0x000000ffff3c7224 */ /* 0x000fc400078e003a */
[----:B------:R-:W-:Y:S01]  /*13c50*/  IMAD.MOV.U32 R61, RZ, RZ, R59 ;  /* 0x000000ffff3d7224 */ /* 0x000fe200078e003b */
[----:B------:R-:W-:Y:S04]  /*13c60*/  STS.128 [R0+0x280], R40 ;  /* 0x0002802800007388 */ /* 0x000fe80000000c00 */
[----:B------:R-:W-:Y:S04]  /*13c70*/  STS.128 [R0+0x400], R24 ;  /* 0x0004001800007388 */ /* 0x000fe80000000c00 */
[----:B------:R-:W-:Y:S04]  /*13c80*/  STS.128 [R0+0x480], R60 ;  /* 0x0004803c00007388 */ /* 0x000fe80000000c00 */
[----:B------:R-:W-:Y:S04]  /*13c90*/  STS.128 [R0+0x600], R36 ;  /* 0x0006002400007388 */ /* 0x000fe80000000c00 */
[----:B------:R-:W-:Y:S04]  /*13ca0*/  STS.128 [R0+0x680], R80 ;  /* 0x0006805000007388 */ /* 0x000fe80000000c00 */
[----:B------:R-:W-:Y:S06]  /*13cb0*/  BAR.SYNC.DEFER_BLOCKING 0x0 ;  /* 0x0000000000007b1d */ /* 0x000fec0000010000 */
[----:B------:R-:W1:Y:S04]  /*13cc0*/  LDS.128 R132, [R2] ;  /* 0x0000000002847984 */ /* 0x000e680000000c00 */
[----:B------:R-:W-:Y:S04]  /*13cd0*/  LDS.128 R56, [R2+0x800] ;  /* 0x0008000002387984 */ /* 0x000fe80000000c00 */
[----:B------:R-:W1:Y:S04]  /*13ce0*/  LDS.128 R80, [R204] ;  /* 0x00000000cc507984 */ /* 0x000e680000000c00 */
[----:B------:R-:W-:Y:S04]  /*13cf0*/  LDS.128 R40, [R204+0x800] ;  /* 0x00080000cc287984 */ /* 0x000fe80000000c00 */
[----:B------:R-:W1:Y:S04]  /*13d00*/  LDS.128 R76, [R252] ;  /* 0x00000000fc4c7984 */ /* 0x000e680000000c00 */
[----:B------:R-:W-:Y:S04]  /*13d10*/  LDS.128 R36, [R252+0x800] ;  /* 0x00080000fc247984 */ /* 0x000fe80000000c00 */
[----:B------:R-:W1:Y:S04]  /*13d20*/  LDS.128 R60, [R3] ;  /* 0x00000000033c7984 */ /* 0x000e680000000c00 */
[----:B------:R-:W1:Y:S04]  /*13d30*/  LDS.128 R24, [R3+0x800] ;  /* 0x0008000003187984 */ /* 0x000e680000000c00 */
[----:B------:R-:W-:Y:S06]  /*13d40*/  BAR.SYNC.DEFER_BLOCKING 0x0 ;  /* 0x0000000000007b1d */ /* 0x000fec0000010000 */
[----:B--2---:R2:W-:Y:S04]  /*13d50*/  STS.128 [R0], R152 ;  /* 0x0000009800007388 */ /* 0x0045e80000000c00 */
[----:B--2---:R-:W2:Y:S04]  /*13d60*/  LDL.LU R152, [R1+0x168] ;  /* 0x0001680001987983 */ /* 0x004ea80000300800 */
[----:B------:R-:W2:Y:S04]  /*13d70*/  LDL.LU R153, [R1+0x16c] ;  /* 0x00016c0001997983 */ /* 0x000ea80000300800 */
[----:B------:R-:W2:Y:S04]  /*13d80*/  LDL.LU R154, [R1+0x1d0] ;  /* 0x0001d000019a7983 */ /* 0x000ea80000300800 */
[----:B------:R-:W2:Y:S04]  /*13d90*/  LDL.LU R155, [R1+0x1d4] ;  /* 0x0001d400019b7983 */ /* 0x000ea80000300800 */
[----:B------:R-:W3:Y:S04]  /*13da0*/  LDL.LU R156, [R1+0x40] ;  /* 0x00004000019c7983 */ /* 0x000ee80000300800 */
[----:B------:R-:W3:Y:S04]  /*13db0*/  LDL.LU R157, [R1+0x44] ;  /* 0x00004400019d7983 */ /* 0x000ee80000300800 */
[----:B------:R-:W3:Y:S04]  /*13dc0*/  LDL.LU R158, [R1+0x170] ;  /* 0x00017000019e7983 */ /* 0x000ee80000300800 */
[----:B------:R-:W3:Y:S04]  /*13dd0*/  LDL.LU R159, [R1+0x174] ;  /* 0x00017400019f7983 */ /* 0x000ee80000300800 */
[----:B--2---:R2:W-:Y:S04]  /*13de0*/  STS.128 [R0+0x80], R152 ;  /* 0x0000809800007388 */ /* 0x0045e80000000c00 */
[----:B--2---:R-:W2:Y:S04]  /*13df0*/  LDL.LU R152, [R1+0x48] ;  /* 0x0000480001987983 */ /* 0x004ea80000300800 */
[----:B------:R-:W2:Y:S04]  /*13e00*/  LDL.LU R153, [R1+0x4c] ;  /* 0x00004c0001997983 */ /* 0x000ea80000300800 */
[----:B------:R-:W2:Y:S04]  /*13e10*/  LDL.LU R154, [R1+0x178] ;  /* 0x00017800019a7983 */ /* 0x000ea80000300800 */
[----:B------:R-:W2:Y:S04]  /*13e20*/  LDL.LU R155, [R1+0x17c] ;  /* 0x00017c00019b7983 */ /* 0x000ea80000300800 */
[----:B---3--:R-:W-:Y:S04]  /*13e30*/  STS.128 [R0+0x200], R156 ;  /* 0x0002009c00007388 */ /* 0x008fe80000000c00 */
[----:B--2---:R2:W-:Y:S04]  /*13e40*/  STS.128 [R0+0x280], R152 ;  /* 0x0002809800007388 */ /* 0x0045e80000000c00 */
[----:B--2---:R-:W2:Y:S04]  /*13e50*/  LDL.LU R154, [R1+0x30] ;  /* 0x00003000019a7983 */ /* 0x004ea80000300800 */
[----:B------:R-:W2:Y:S04]  /*13e60*/  LDL.LU R155, [R1+0x34] ;  /* 0x00003400019b7983 */ /* 0x000ea80000300800 */
[----:B------:R-:W3:Y:S04]  /*13e70*/  LDL.LU R158, [R1+0x38] ;  /* 0x00003800019e7983 */ /* 0x000ee80000300800 */
[----:B------:R-:W3:Y:S01]  /*13e80*/  LDL.LU R159, [R1+0x3c] ;  /* 0x00003c00019f7983 */ /* 0x000ee20000300800 */
        /* <DEDUP_REMOVED lines=16> */
[----:B--2---:R-:W-:Y:S04]  /*13f90*/  STS.128 [R0+0x400], R152 ;  /* 0x0004009800007388 */ /* 0x004fe80000000c00 */
[----:B---3--:R-:W-:Y:S04]  /*13fa0*/  STS.128 [R0+0x480], R156 ;  /* 0x0004809c00007388 */ /* 0x008fe80000000c00 */
[----:B------:R-:W-:Y:S06]  /*13fb0*/  BAR.SYNC.DEFER_BLOCKING 0x0 ;  /* 0x0000000000007b1d */ /* 0x000fec0000010000 */
[----:B------:R-:W2:Y:S04]  /*13fc0*/  LDS.128 R176, [R2] ;  /* 0x0000000002b07984 */ /* 0x000ea80000000c00 */
        /* <DEDUP_REMOVED lines=19> */
[----:B------:R1:W-:Y:S01]  /*14100*/  STS.128 [R0+0x80], R32 ;  /* 0x0000802000007388 */ /* 0x0003e20000000c00 */
[----:B------:R-:W-:-:S03]  /*14110*/  IMAD.MOV.U32 R48, RZ, RZ, R46 ;  /* 0x000000ffff307224 */ /* 0x000fc600078e002e */
[----:B------:R2:W-:Y:S01]  /*14120*/  STS.128 [R0+0x200], R28 ;  /* 0x0002001c00007388 */ /* 0x0005e20000000c00 */
[----:B------:R-:W-:-:S05]  /*14130*/  IMAD.MOV.U32 R49, RZ, RZ, R47 ;  /* 0x000000ffff317224 */ /* 0x000fca00078e002f */
[----:B------:R-:W-:Y:S01]  /*14140*/  STS.128 [R0+0x280], R48 ;  /* 0x0002803000007388 */ /* 0x000fe20000000c00 */
[----:B-1----:R-:W-:Y:S02]  /*14150*/  IMAD.MOV.U32 R34, RZ, RZ, R88 ;  /* 0x000000ffff227224 */ /* 0x002fe400078e0058 */
[----:B------:R-:W-:Y:S02]  /*14160*/  IMAD.MOV.U32 R35, RZ, RZ, R89 ;  /* 0x000000ffff237224 */ /* 0x000fe400078e0059 */
[----:B--2---:R-:W-:Y:S02]  /*14170*/  IMAD.MOV.U32 R30, RZ, RZ, R68 ;  /* 0x000000ffff1e7224 */ /* 0x004fe400078e0044 */
[----:B------:R-:W-:Y:S02]  /*14180*/  IMAD.MOV.U32 R31, RZ, RZ, R69 ;  /* 0x000000ffff1f7224 */ /* 0x000fe400078e0045 */
[----:B------:R-:W-:Y:S02]  /*14190*/  IMAD.MOV.U32 R28, RZ, RZ, R64 ;  /* 0x000000ffff1c7224 */ /* 0x000fe400078e0040 */
[----:B------:R-:W-:-:S02]  /*141a0*/  IMAD.MOV.U32 R29, RZ, RZ, R65 ;  /* 0x000000ffff1d7224 */ /* 0x000fc400078e0041 */
[----:B------:R-:W-:Y:S02]  /*141b0*/  IMAD.MOV.U32 R68, RZ, RZ, R66 ;  /* 0x000000ffff447224 */ /* 0x000fe400078e0042 */
[----:B------:R-:W-:Y:S02]  /*141c0*/  IMAD.MOV.U32 R69, RZ, RZ, R67 ;  /* 0x000000ffff457224 */ /* 0x000fe400078e0043 */
[----:B------:R-:W-:Y:S02]  /*141d0*/  IMAD.MOV.U32 R32, RZ, RZ, R84 ;  /* 0x000000ffff207224 */ /* 0x000fe400078e0054 */
        /* <DEDUP_REMOVED lines=8> */
[----:B------:R-:W1:Y:S04]  /*14260*/  LDS.128 R88, [R2] ;  /* 0x0000000002587984 */ /* 0x000e680000000c00 */
[----:B------:R-:W-:Y:S04]  /*14270*/  LDS.128 R48, [R2+0x800] ;  /* 0x0008000002307984 */ /* 0x000fe80000000c00 */
[----:B------:R-:W2:Y:S04]  /*14280*/  LDS.128 R84, [R204] ;  /* 0x00000000cc547984 */ /* 0x000ea80000000c00 */
[----:B------:R-:W-:Y:S04]  /*14290*/  LDS.128 R44, [R204+0x800] ;  /* 0x00080000cc2c7984 */ /* 0x000fe80000000c00 */
[----:B------:R-:W1:Y:S04]  /*142a0*/  LDS.128 R68, [R252] ;  /* 0x00000000fc447984 */ /* 0x000e680000000c00 */
[----:B------:R-:W-:Y:S04]  /*142b0*/  LDS.128 R32, [R252+0x800] ;  /* 0x00080000fc207984 */ /* 0x000fe80000000c00 */
[----:B------:R-:W1:Y:S04]  /*142c0*/  LDS.128 R64, [R3] ;  /* 0x0000000003407984 */ /* 0x000e680000000c00 */
[----:B------:R-:W1:Y:S04]  /*142d0*/  LDS.128 R28, [R3+0x800] ;  /* 0x00080000031c7984 */ /* 0x000e680000000c00 */
[----:B------:R-:W-:Y:S06]  /*142e0*/  BAR.SYNC.DEFER_BLOCKING 0x0 ;  /* 0x0000000000007b1d */ /* 0x000fec0000010000 */
[----:B---3--:R3:W-:Y:S04]  /*142f0*/  STS.128 [R0], R180 ;  /* 0x000000b400007388 */ /* 0x0087e80000000c00 */
[----:B---3--:R-:W3:Y:S04]  /*14300*/  LDL.LU R180, [R1+0x1f0] ;  /* 0x0001f00001b47983 */ /* 0x008ee80000300800 */
[----:B------:R-:W3:Y:S04]  /*14310*/  LDL.LU R181, [R1+0x1f4] ;  /* 0x0001f40001b57983 */ /* 0x000ee80000300800 */
[----:B------:R-:W3:Y:S04]  /*14320*/  LDL.LU R182, [R1+0x210] ;  /* 0x0002100001b67983 */ /* 0x000ee80000300800 */
[----:B------:R-:W3:Y:S04]  /*14330*/  LDL.LU R183, [R1+0x214] ;  /* 0x0002140001b77983 */ /* 0x000ee80000300800 */
[----:B------:R-:W2:Y:S04]  /*14340*/  LDL.LU R184, [R1+0x198] ;  /* 0x0001980001b87983 */ /* 0x000ea80000300800 */
[----:B------:R-:W2:Y:S04]  /*14350*/  LDL.LU R185, [R1+0x19c] ;  /* 0x00019c0001b97983 */ /* 0x000ea80000300800 */
[----:B------:R-:W2:Y:S04]  /*14360*/  LDL.LU R186, [R1+0x1d8] ;  /* 0x0001d80001ba7983 */ /* 0x000ea80000300800 */
[----:B------:R-:W2:Y:S04]  /*14370*/  LDL.LU R187, [R1+0x1dc] ;  /* 0x0001dc0001bb7983 */ /* 0x000ea80000300800 */
[----:B---3--:R3:W-:Y:S04]  /*14380*/  STS.128 [R0+0x80], R180 ;  /* 0x000080b400007388 */ /* 0x0087e80000000c00 */
[----:B---3--:R-:W3:Y:S04]  /*14390*/  LDL.LU R180, [R1+0x1a0] ;  /* 0x0001a00001b47983 */ /* 0x008ee80000300800 */
[----:B------:R-:W3:Y:S04]  /*143a0*/  LDL.LU R181, [R1+0x1a4] ;  /* 0x0001a40001b57983 */ /* 0x000ee80000300800 */
[----:B------:R-:W3:Y:S04]  /*143b0*/  LDL.LU R182, [R1+0x1e0] ;  /* 0x0001e00001b67983 */ /* 0x000ee80000300800 */
[----:B------:R-:W3:Y:S04]  /*143c0*/  LDL.LU R183, [R1+0x1e4] ;  /* 0x0001e40001b77983 */ /* 0x000ee80000300800 */
[----:B---3--:R3:W-:Y:S04]  /*143d0*/  STS.128 [R0+0x280], R180 ;  /* 0x000280b400007388 */ /* 0x0087e80000000c00 */
        /* <DEDUP_REMOVED lines=8> */
[----:B------:R-:W2:Y:S04]  /*14460*/  LDL.LU R200, [R1] ;  /* 0x0000000001c87983 */ /* 0x000ea80000300800 */
        /* <DEDUP_REMOVED lines=8> */
[----:B--2---:R-:W-:Y:S04]  /*144f0*/  STS.128 [R0+0x200], R184 ;  /* 0x000200b800007388 */ /* 0x004fe80000000c00 */
[----:B------:R-:W-:Y:S04]  /*14500*/  STS.128 [R0+0x480], R196 ;  /* 0x000480c400007388 */ /* 0x000fe80000000c00 */
[----:B------:R-:W-:Y:S04]  /*14510*/  STS.128 [R0+0x600], R200 ;  /* 0x000600c800007388 */ /* 0x000fe80000000c00 */
[----:B---3--:R2:W-:Y:S04]  /*14520*/  STS.128 [R0+0x680], R180 ;  /* 0x000680b400007388 */ /* 0x0085e80000000c00 */
[----:B------:R-:W-:Y:S06]  /*14530*/  BAR.SYNC.DEFER_BLOCKING 0x0 ;  /* 0x0000000000007b1d */ /* 0x000fec0000010000 */
[----:B--2---:R-:W2:Y:S04]  /*14540*/  LDL.LU R182, [R1+0x20] ;  /* 0x0000200001b67983 */ /* 0x004ea80000300800 */
[----:B------:R-:W2:Y:S04]  /*14550*/  LDL.LU R183, [R1+0x24] ;  /* 0x0000240001b77983 */ /* 0x000ea80000300800 */
[----:B------:R-:W-:Y:S04]  /*14560*/  LDS.128 R192, [R204] ;  /* 0x00000000ccc07984 */ /* 0x000fe80000000c00 */
[----:B------:R-:W-:Y:S04]  /*14570*/  LDS.128 R196, [R204+0x800] ;  /* 0x00080000ccc47984 */ /* 0x000fe80000000c00 */
[----:B------:R-:W3:Y:S04]  /*14580*/  LDS.128 R184, [R2] ;  /* 0x0000000002b87984 */ /* 0x000ee80000000c00 */
[----:B------:R-:W-:Y:S04]  /*14590*/  LDS.128 R188, [R2+0x800] ;  /* 0x0008000002bc7984 */ /* 0x000fe80000000c00 */
[----:B------:R-:W-:Y:S04]  /*145a0*/  LDS.128 R200, [R252] ;  /* 0x00000000fcc87984 */ /* 0x000fe80000000c00 */
[----:B------:R-:W-:Y:S04]  /*145b0*/  LDS.128 R204, [R252+0x800] ;  /* 0x00080000fccc7984 */ /* 0x000fe80000000c00 */
[----:B------:R-:W-:Y:S04]  /*145c0*/  LDS.128 R208, [R3] ;  /* 0x0000000003d07984 */ /* 0x000fe80000000c00 */
[----:B------:R-:W-:Y:S01]  /*145d0*/  LDS.128 R212, [R3+0x800] ;  /* 0x0008000003d47984 */ /* 0x000fe20000000c00 */
[----:B------:R-:W-:-:S02]  /*145e0*/  IMAD.MOV.U32 R180, RZ, RZ, R220 ;  /* 0x000000ffffb47224 */ /* 0x000fc400078e00dc */
[----:B------:R-:W-:Y:S01]  /*145f0*/  IMAD.MOV.U32 R181, RZ, RZ, R221 ;  /* 0x000000ffffb57224 */ /* 0x000fe200078e00dd */
[----:B------:R-:W-:Y:S06]  /*14600*/  BAR.SYNC.DEFER_BLOCKING 0x0 ;  /* 0x0000000000007b1d */ /* 0x000fec0000010000 */
[----:B--2---:R2:W-:Y:S04]  /*14610*/  STS.128 [R0], R180 ;  /* 0x000000b400007388 */ /* 0x0045e80000000c00 */
[----:B--2---:R-:W2:Y:S04]  /*14620*/  LDL.LU R182, [R1+0x28] ;  /* 0x0000280001b67983 */ /* 0x004ea80000300800 */
[----:B------:R-:W2:Y:S01]  /*14630*/  LDL.LU R183, [R1+0x2c] ;  /* 0x00002c0001b77983 */ /* 0x000ea20000300800 */
[----:B------:R-:W-:-:S02]  /*14640*/  IMAD.MOV.U32 R181, RZ, RZ, R223 ;  /* 0x000000ffffb57224 */ /* 0x000fc400078e00df */
[----:B------:R-:W-:Y:S01]  /*14650*/  IMAD.MOV.U32 R180, RZ, RZ, R222 ;  /* 0x000000ffffb47224 */ /* 0x000fe200078e00de */
[----:B------:R-:W3:Y:S04]  /*14660*/  LDL.LU R223, [R1+0x54] ;  /* 0x0000540001df7983 */ /* 0x000ee80000300800 */
        /* <DEDUP_REMOVED lines=13> */
[----:B--2---:R2:W-:Y:S04]  /*14740*/  STS.128 [R0+0x80], R180 ;  /* 0x000080b400007388 */ /* 0x0045e80000000c00 */
[----:B--2---:R-:W2:Y:S04]  /*14750*/  LDL.LU R181, [R1+0x80] ;  /* 0x0000800001b57983 */ /* 0x004ea80000300800 */
[----:B------:R-:W4:Y:S04]  /*14760*/  LDL.LU R182, [R1+0x84] ;  /* 0x0000840001b67983 */ /* 0x000f280000300800 */
[----:B------:R-:W4:Y:S01]  /*14770*/  LDL.LU R183, [R1+0x50] ;  /* 0x0000500001b77983 */ /* 0x000f220000300800 */
[----:B------:R-:W-:-:S03]  /*14780*/  IMAD.MOV.U32 R228, RZ, RZ, R74 ;  /* 0x000000ffffe47224 */ /* 0x000fc600078e004a */
[----:B------:R1:W-:Y:S01]  /*14790*/  STS.128 [R0+0x400], R52 ;  /* 0x0004003400007388 */ /* 0x0003e20000000c00 */
[----:B------:R-:W-:Y:S01]  /*147a0*/  IMAD.MOV.U32 R229, RZ, RZ, R75 ;  /* 0x000000ffffe57224 */ /* 0x000fe200078e004b */
[C---:B---3--:R-:W-:Y:S02]  /*147b0*/  IADD3 R73, R222.reuse, 0x2, RZ ;  /* 0x00000002de497810 */ /* 0x048fe40007ffe0ff */
[----:B------:R-:W-:Y:S01]  /*147c0*/  STS.128 [R0+0x200], R216 ;  /* 0x000200d800007388 */ /* 0x000fe20000000c00 */
[----:B------:R-:W-:-:S03]  /*147d0*/  IADD3 R72, R222, 0x1, RZ ;  /* 0x00000001de487810 */ /* 0x000fc60007ffe0ff */
[----:B------:R-:W-:Y:S01]  /*147e0*/  STS.128 [R0+0x280], R240 ;  /* 0x000280f000007388 */ /* 0x000fe20000000c00 */
[----:B-1----:R-:W-:Y:S02]  /*147f0*/  IMAD.MOV.U32 R54, RZ, RZ, R96 ;  /* 0x000000ffff367224 */ /* 0x002fe400078e0060 */
[----:B------:R-:W-:Y:S02]  /*14800*/  IMAD.MOV.U32 R55, RZ, RZ, R97 ;  /* 0x000000ffff377224 */ /* 0x000fe400078e0061 */
[----:B------:R-:W-:Y:S02]  /*14810*/  IMAD.MOV.U32 R52, RZ, RZ, R92 ;  /* 0x000000ffff347224 */ /* 0x000fe400078e005c */
[----:B------:R-:W-:Y:S02]  /*14820*/  IMAD.MOV.U32 R53, RZ, RZ, R93 ;  /* 0x000000ffff357224 */ /* 0x000fe400078e005d */
[----:B------:R-:W-:Y:S02]  /*14830*/  IMAD.MOV.U32 R96, RZ, RZ, R94 ;  /* 0x000000ffff607224 */ /* 0x000fe400078e005e */
[----:B------:R-:W-:Y:S01]  /*14840*/  IMAD.MOV.U32 R97, RZ, RZ, R95 ;  /* 0x000000ffff617224 */ /* 0x000fe200078e005f */
[----:B------:R-:W-:Y:S01]  /*14850*/  STS.128 [R0+0x480], R228 ;  /* 0x000480e400007388 */ /* 0x000fe20000000c00 */
[----:B------:R-:W-:-:S03]  /*14860*/  ISETP.GE.AND P4, PT, R73, c[0x0][0x17c], PT ;  /* 0x00005f0049007a0c */ /* 0x000fc60003f86270 */
[----:B------:R1:W-:Y:S01]  /*14870*/  STS.128 [R0+0x600], R52 ;  /* 0x0006003400007388 */ /* 0x0003e20000000c00 */
[----:B------:R-:W-:-:S03]  /*14880*/  IMAD R73, R221, c[0x0][0x194], RZ ;  /* 0x00006500dd497a24 */ /* 0x000fc600078e02ff */
[----:B------:R3:W-:Y:S01]  /*14890*/  STS.128 [R0+0x680], R96 ;  /* 0x0006806000007388 */ /* 0x0007e20000000c00 */
[----:B------:R-:W-:-:S03]  /*148a0*/  IMAD.MOV.U32 R74, RZ, RZ, c[0x0][0x194] ;  /* 0x00006500ff4a7624 */ /* 0x000fc600078e00ff */
[----:B------:R-:W-:Y:S01]  /*148b0*/  BAR.SYNC.DEFER_BLOCKING 0x0 ;  /* 0x0000000000007b1d */ /* 0x000fe20000010000 */
[----:B------:R-:W-:Y:S01]  /*148c0*/  ISETP.GE.AND P5, PT, R72, c[0x0][0x17c], PT ;  /* 0x00005f0048007a0c */ /* 0x000fe20003fa6270 */
[----:B------:R-:W-:Y:S01]  /*148d0*/  IMAD R74, R74, 0x80, R73 ;  /* 0x000000804a4a7824 */ /* 0x000fe200078e0249 */
[----:B------:R-:W-:Y:S02]  /*148e0*/  IADD3 R72, R222, 0x3, RZ ;  /* 0x00000003de487810 */ /* 0x000fe40007ffe0ff */
[----:B------:R-:W-:Y:S02]  /*148f0*/  ISETP.GE.AND P2, PT, R221, c[0x0][0x178], PT ;  /* 0x00005e00dd007a0c */ /* 0x000fe40003f46270 */
[----:B------:R-:W-:Y:S02]  /*14900*/  ISETP.GE.AND P3, PT, R72, c[0x0][0x17c], PT ;  /* 0x00005f0048007a0c */ /* 0x000fe40003f66270 */
[----:B------:R-:W-:Y:S02]  /*14910*/  LEA R72, P0, R73, c[0x0][0x170], 0x2 ;  /* 0x00005c0049487a11 */ /* 0x000fe400078010ff */
[----:B------:R-:W-:-:S02]  /*14920*/  ISETP.GE.AND P6, PT, R222, c[0x0][0x17c], PT ;  /* 0x00005f00de007a0c */ /* 0x000fc40003fc6270 */
[----:B-1----:R-:W-:Y:S02]  /*14930*/  LEA R52, P1, R74, c[0x0][0x170], 0x2 ;  /* 0x00005c004a347a11 */ /* 0x002fe400078210ff */
[C---:B------:R-:W-:Y:S01]  /*14940*/  ISETP.LT.AND P2, PT, R222.reuse, c[0x0][0x17c], !P2 ;  /* 0x00005f00de007a0c */ /* 0x040fe20005741270 */
[----:B------:R-:W-:Y:S01]  /*14950*/  IMAD R75, R222, c[0x0][0x198], RZ ;  /* 0x00006600de4b7a24 */ /* 0x000fe200078e02ff */
[----:B------:R-:W-:Y:S02]  /*14960*/  LEA.HI.X.SX32 R73, R73, c[0x0][0x174], 0x2, P0 ;  /* 0x00005d0049497a11 */ /* 0x000fe400000f16ff */
[----:B------:R-:W-:Y:S02]  /*14970*/  ISETP.LT.AND P6, PT, R220, c[0x0][0x178], !P6 ;  /* 0x00005e00dc007a0c */ /* 0x000fe400077c1270 */
[----:B------:R-:W-:Y:S02]  /*14980*/  LEA.HI.X.SX32 R53, R74, c[0x0][0x174], 0x2, P1 ;  /* 0x00005d004a357a11 */ /* 0x000fe400008f16ff */
[----:B------:R-:W-:-:S02]  /*14990*/  ISETP.LT.AND P1, PT, R221, c[0x0][0x178], !P5 ;  /* 0x00005e00dd007a0c */ /* 0x000fc40006f21270 */
[----:B------:R-:W-:Y:S01]  /*149a0*/  ISETP.LT.AND P5, PT, R220, c[0x0][0x178], !P5 ;  /* 0x00005e00dc007a0c */ /* 0x000fe20006fa1270 */
[C---:B------:R-:W-:Y:S01]  /*149b0*/  IMAD.WIDE R54, R75.reuse, 0x4, R72 ;  /* 0x000000044b367825 */ /* 0x040fe200078e0248 */
[----:B------:R-:W-:Y:S02]  /*149c0*/  IADD3 R74, R222, 0x4, RZ ;  /* 0x00000004de4a7810 */ /* 0x000fe40007ffe0ff */
[C---:B------:R-:W-:Y:S01]  /*149d0*/  IADD3 R95, R75.reuse, c[0x0][0x198], RZ ;  /* 0x000066004b5f7a10 */ /* 0x040fe20007ffe0ff */
[----:B------:R-:W-:Y:S01]  /*149e0*/  IMAD.WIDE R92, R75, 0x4, R52 ;  /* 0x000000044b5c7825 */ /* 0x000fe200078e0234 */
[----:B------:R-:W-:-:S03]  /*149f0*/  ISETP.GE.AND P0, PT, R74, c[0x0][0x17c], PT ;  /* 0x00005f004a007a0c */ /* 0x000fc60003f06270 */
[C---:B------:R-:W-:Y:S01]  /*14a00*/  IMAD.WIDE R74, R95.reuse, 0x4, R72 ;  /* 0x000000045f4a7825 */ /* 0x040fe200078e0248 */
[----:B---3--:R-:W-:Y:S01]  /*14a10*/  IADD3 R97, R95, c[0x0][0x198], RZ ;  /* 0x000066005f617a10 */ /* 0x008fe20007ffe0ff */
[----:B--2---:R1:W-:Y:S04]  /*14a20*/  @P2 STG.E [R54.64], R181 ;  /* 0x000000b536002986 */ /* 0x0043e8000c101904 */
[----:B------:R2:W-:Y:S01]  /*14a30*/  @P6 STG.E [R92.64], R4 ;  /* 0x000000045c006986 */ /* 0x0005e2000c101904 */
[----:B------:R-:W-:Y:S02]  /*14a40*/  ISETP.LT.AND P6, PT, R221, c[0x0][0x178], !P4 ;  /* 0x00005e00dd007a0c */ /* 0x000fe400067c1270 */
[----:B------:R-:W-:Y:S01]  /*14a50*/  ISETP.LT.AND P4, PT, R220, c[0x0][0x178], !P4 ;  /* 0x00005e00dc007a0c */ /* 0x000fe20006781270 */
[----:B----4-:R3:W-:Y:S01]  /*14a60*/  @P1 STG.E [R74.64], R182 ;  /* 0x000000b64a001986 */ /* 0x0107e2000c101904 */
[----:B-1----:R-:W-:-:S05]  /*14a70*/  IMAD.WIDE R54, R95, 0x4, R52 ;  /* 0x000000045f367825 */ /* 0x002fca00078e0234 */
[----:B------:R-:W-:Y:S01]  /*14a80*/  @P5 STG.E [R54.64], R5 ;  /* 0x0000000536005986 */ /* 0x000fe2000c101904 */
[----:B------:R-:W-:Y:S01]  /*14a90*/  ISETP.LT.AND P5, PT, R221, c[0x0][0x178], !P3 ;  /* 0x00005e00dd007a0c */ /* 0x000fe20005fa1270 */
[----:B--2---:R-:W-:-:S04]  /*14aa0*/  IMAD.WIDE R92, R97, 0x4, R72 ;  /* 0x00000004615c7825 */ /* 0x004fc800078e0248 */
[C---:B------:R-:W-:Y:S01]  /*14ab0*/  IMAD.WIDE R94, R97.reuse, 0x4, R52 ;  /* 0x00000004615e7825 */ /* 0x040fe200078e0234 */
[----:B------:R-:W-:Y:S01]  /*14ac0*/  IADD3 R97, R97, c[0x0][0x198], RZ ;  /* 0x0000660061617a10 */ /* 0x000fe20007ffe0ff */
[----:B------:R1:W-:Y:S04]  /*14ad0*/  @P6 STG.E [R92.64], R183 ;  /* 0x000000b75c006986 */ /* 0x0003e8000c101904 */
[----:B---3--:R-:W-:Y:S01]  /*14ae0*/  IMAD.WIDE R74, R97, 0x4, R72 ;  /* 0x00000004614a7825 */ /* 0x008fe200078e0248 */
[----:B------:R-:W-:Y:S04]  /*14af0*/  @P4 STG.E [R94.64], R120 ;  /* 0x000000785e004986 */ /* 0x000fe8000c101904 */
[----:B------:R2:W-:Y:S04]  /*14b00*/  @P5 STG.E [R74.64], R223 ;  /* 0x000000df4a005986 */ /* 0x0005e8000c101904 */
[----:B-1----:R-:W3:Y:S04]  /*14b10*/  LDL.LU R183, [R1+0x60] ;  /* 0x0000600001b77983 */ /* 0x002ee80000300800 */
[----:B--2---:R-:W2:Y:S01]  /*14b20*/  LDL.LU R223, [R1+0x64] ;  /* 0x0000640001df7983 */ /* 0x004ea20000300800 */
[----:B------:R-:W-:-:S02]  /*14b30*/  ISETP.LT.AND P3, PT, R220, c[0x0][0x178], !P3 ;  /* 0x00005e00dc007a0c */ /* 0x000fc40005f61270 */
[----:B------:R-:W-:Y:S01]  /*14b40*/  IADD3 R0, R222, 0x5, RZ ;  /* 0x00000005de007810 */ /* 0x000fe20007ffe0ff */
[C---:B------:R-:W-:Y:S01]  /*14b50*/  IMAD.WIDE R4, R97.reuse, 0x4, R52 ;  /* 0x0000000461047825 */ /* 0x040fe200078e0234 */
[----:B------:R-:W-:Y:S01]  /*14b60*/  IADD3 R99, R97, c[0x0][0x198], RZ ;  /* 0x0000660061637a10 */ /* 0x000fe20007ffe0ff */
[----:B------:R-:W4:Y:S01]  /*14b70*/  LDL.LU R181, [R1+0x88] ;  /* 0x0000880001b57983 */ /* 0x000f220000300800 */
[----:B------:R-:W-:Y:S02]  /*14b80*/  ISETP.GE.AND P2, PT, R0, c[0x0][0x17c], PT ;  /* 0x00005f0000007a0c */ /* 0x000fe40003f46270 */
[----:B------:R-:W-:Y:S01]  /*14b90*/  ISETP.LT.AND P6, PT, R221, c[0x0][0x178], !P0 ;  /* 0x00005e00dd007a0c */ /* 0x000fe200047c1270 */
[----:B------:R-:W-:Y:S01]  /*14ba0*/  IMAD.WIDE R54, R99, 0x4, R72 ;  /* 0x0000000463367825 */ /* 0x000fe200078e0248 */
[----:B------:R-:W-:Y:S01]  /*14bb0*/  ISETP.LT.AND P0, PT, R220, c[0x0][0x178], !P0 ;  /* 0x00005e00dc007a0c */ /* 0x000fe20004701270 */
[----:B------:R-:W4:Y:S01]  /*14bc0*/  LDL.LU R182, [R1+0x8c] ;  /* 0x00008c0001b67983 */ /* 0x000f220000300800 */
[----:B------:R-:W-:-:S03]  /*14bd0*/  IADD3 R0, R222, 0x6, RZ ;  /* 0x00000006de007810 */ /* 0x000fc60007ffe0ff */
[----:B------:R1:W-:Y:S01]  /*14be0*/  @P3 STG.E [R4.64], R121 ;  /* 0x0000007904003986 */ /* 0x0003e2000c101904 */
[----:B------:R-:W-:Y:S01]  /*14bf0*/  ISETP.LT.AND P3, PT, R221, c[0x0][0x178], !P2 ;  /* 0x00005e00dd007a0c */ /* 0x000fe20005761270 */
[C---:B------:R-:W-:Y:S01]  /*14c00*/  IMAD.WIDE R92, R99.reuse, 0x4, R52 ;  /* 0x00000004635c7825 */ /* 0x040fe200078e0234 */
[----:B------:R-:W-:Y:S02]  /*14c10*/  ISETP.LT.AND P2, PT, R220, c[0x0][0x178], !P2 ;  /* 0x00005e00dc007a0c */ /* 0x000fe40005741270 */
[----:B------:R-:W-:Y:S02]  /*14c20*/  IADD3 R99, R99, c[0x0][0x198], RZ ;  /* 0x0000660063637a10 */ /* 0x000fe40007ffe0ff */
[----:B------:R-:W-:Y:S02]  /*14c30*/  ISETP.GE.AND P1, PT, R0, c[0x0][0x17c], PT ;  /* 0x00005f0000007a0c */ /* 0x000fe40003f26270 */
[----:B------:R-:W-:Y:S01]  /*14c40*/  IADD3 R0, R222, 0x7, RZ ;  /* 0x00000007de007810 */ /* 0x000fe20007ffe0ff */
[C---:B------:R-:W-:Y:S01]  /*14c50*/  IMAD.WIDE R74, R99.reuse, 0x4, R72 ;  /* 0x00000004634a7825 */ /* 0x040fe200078e0248 */
[----:B------:R5:W-:Y:S03]  /*14c60*/  @P6 STG.E [R54.64], R244 ;  /* 0x000000f436006986 */ /* 0x000be6000c101904 */
[C---:B-1----:R-:W-:Y:S01]  /*14c70*/  IMAD.WIDE R4, R99.reuse, 0x4, R52 ;  /* 0x0000000463047825 */ /* 0x042fe200078e0234 */
[----:B------:R-:W-:Y:S01]  /*14c80*/  ISETP.GE.AND P4, PT, R0, c[0x0][0x17c], PT ;  /* 0x00005f0000007a0c */ /* 0x000fe20003f86270 */
[----:B------:R1:W-:Y:S01]  /*14c90*/  @P0 STG.E [R92.64], R116 ;  /* 0x000000745c000986 */ /* 0x0003e2000c101904 */
[----:B------:R-:W-:-:S02]  /*14ca0*/  IADD3 R95, R99, c[0x0][0x198], RZ ;  /* 0x00006600635f7a10 */ /* 0x000fc40007ffe0ff */
[----:B------:R-:W-:Y:S01]  /*14cb0*/  ISETP.LT.AND P6, PT, R221, c[0x0][0x178], !P1 ;  /* 0x00005e00dd007a0c */ /* 0x000fe20004fc1270 */
[----:B------:R1:W-:Y:S01]  /*14cc0*/  @P3 STG.E [R74.64], R245 ;  /* 0x000000f54a003986 */ /* 0x0003e2000c101904 */
[----:B------:R-:W-:-:S03]  /*14cd0*/  ISETP.LT.AND P1, PT, R220, c[0x0][0x178], !P1 ;  /* 0x00005e00dc007a0c */ /* 0x000fc60004f21270 */
[----:B------:R1:W-:Y:S01]  /*14ce0*/  @P2 STG.E [R4.64], R117 ;  /* 0x0000007504002986 */ /* 0x0003e2000c101904 */
[----:B------:R-:W-:Y:S01]  /*14cf0*/  ISETP.LT.AND P2, PT, R221, c[0x0][0x178], !P4 ;  /* 0x00005e00dd007a0c */ /* 0x000fe20006741270 */
[C---:B-----5:R-:W-:Y:S01]  /*14d00*/  IMAD.WIDE R54, R95.reuse, 0x4, R72 ;  /* 0x000000045f367825 */ /* 0x060fe200078e0248 */
[----:B------:R-:W-:Y:S02]  /*14d10*/  ISETP.LT.AND P4, PT, R220, c[0x0][0x178], !P4 ;  /* 0x00005e00dc007a0c */ /* 0x000fe40006781270 */
[----:B------:R-:W-:Y:S01]  /*14d20*/  IADD3 R0, R222, 0x8, RZ ;  /* 0x00000008de007810 */ /* 0x000fe20007ffe0ff */
[C---:B-1----:R-:W-:Y:S01]  /*14d30*/  IMAD.WIDE R92, R95.reuse, 0x4, R52 ;  /* 0x000000045f5c7825 */ /* 0x042fe200078e0234 */
[----:B------:R-:W-:Y:S02]  /*14d40*/  IADD3 R95, R95, c[0x0][0x198], RZ ;  /* 0x000066005f5f7a10 */ /* 0x000fe40007ffe0ff */
[----:B------:R-:W-:Y:S02]  /*14d50*/  ISETP.GE.AND P5, PT, R0, c[0x0][0x17c], PT ;  /* 0x00005f0000007a0c */ /* 0x000fe40003fa6270 */
[----:B------:R-:W-:Y:S01]  /*14d60*/  IADD3 R0, R222, 0x9, RZ ;  /* 0x00000009de007810 */ /* 0x000fe20007ffe0ff */
[C---:B------:R-:W-:Y:S01]  /*14d70*/  IMAD.WIDE R74, R95.reuse, 0x4, R72 ;  /* 0x000000045f4a7825 */ /* 0x040fe200078e0248 */
[----:B------:R1:W-:Y:S03]  /*14d80*/  @P6 STG.E [R54.64], R232 ;  /* 0x000000e836006986 */ /* 0x0003e6000c101904 */
[C---:B------:R-:W-:Y:S01]  /*14d90*/  IMAD.WIDE R4, R95.reuse, 0x4, R52 ;  /* 0x000000045f047825 */ /* 0x040fe200078e0234 */
[----:B------:R-:W-:Y:S01]  /*14da0*/  ISETP.GE.AND P0, PT, R0, c[0x0][0x17c], PT ;  /* 0x00005f0000007a0c */ /* 0x000fe20003f06270 */
[----:B------:R5:W-:Y:S01]  /*14db0*/  @P1 STG.E [R92.64], R112 ;  /* 0x000000705c001986 */ /* 0x000be2000c101904 */
[----:B------:R-:W-:-:S02]  /*14dc0*/  IADD3 R97, R95, c[0x0][0x198], RZ ;  /* 0x000066005f617a10 */ /* 0x000fc40007ffe0ff */
[----:B------:R-:W-:Y:S01]  /*14dd0*/  ISETP.LT.AND P6, PT, R221, c[0x0][0x178], !P5 ;  /* 0x00005e00dd007a0c */ /* 0x000fe20006fc1270 */
[----:B------:R5:W-:Y:S01]  /*14de0*/  @P2 STG.E [R74.64], R233 ;  /* 0x000000e94a002986 */ /* 0x000be2000c101904 */
[----:B------:R-:W-:-:S03]  /*14df0*/  ISETP.LT.AND P5, PT, R220, c[0x0][0x178], !P5 ;  /* 0x00005e00dc007a0c */ /* 0x000fc60006fa1270 */
[----:B------:R-:W-:Y:S01]  /*14e00*/  @P4 STG.E [R4.64], R113 ;  /* 0x0000007104004986 */ /* 0x000fe2000c101904 */
[----:B------:R-:W-:Y:S01]  /*14e10*/  ISETP.LT.AND P4, PT, R221, c[0x0][0x178], !P0 ;  /* 0x00005e00dd007a0c */ /* 0x000fe20004781270 */
[----:B-1----:R-:W-:-:S04]  /*14e20*/  IMAD.WIDE R54, R97, 0x4, R72 ;  /* 0x0000000461367825 */ /* 0x002fc800078e0248 */
[C---:B-----5:R-:W-:Y:S01]  /*14e30*/  IMAD.WIDE R92, R97.reuse, 0x4, R52 ;  /* 0x00000004615c7825 */ /* 0x060fe200078e0234 */
[----:B------:R-:W-:-:S05]  /*14e40*/  IADD3 R97, R97, c[0x0][0x198], RZ ;  /* 0x0000660061617a10 */ /* 0x000fca0007ffe0ff */
[----:B------:R-:W-:Y:S01]  /*14e50*/  IMAD.WIDE R74, R97, 0x4, R72 ;  /* 0x00000004614a7825 */ /* 0x000fe200078e0248 */
[----:B---3--:R1:W-:Y:S04]  /*14e60*/  @P6 STG.E [R54.64], R183 ;  /* 0x000000b736006986 */ /* 0x0083e8000c101904 */
[----:B------:R-:W-:Y:S04]  /*14e70*/  @P5 STG.E [R92.64], R108 ;  /* 0x0000006c5c005986 */ /* 0x000fe8000c101904 */
[----:B--2---:R2:W-:Y:S04]  /*14e80*/  @P4 STG.E [R74.64], R223 ;  /* 0x000000df4a004986 */ /* 0x0045e8000c101904 */
[----:B-1----:R-:W3:Y:S04]  /*14e90*/  LDL.LU R183, [R1+0x58] ;  /* 0x0000580001b77983 */ /* 0x002ee80000300800 */
[----:B--2---:R-:W2:Y:S01]  /*14ea0*/  LDL.LU R223, [R1+0x5c] ;  /* 0x00005c0001df7983 */ /* 0x004ea20000300800 */
[----:B------:R-:W-:-:S02]  /*14eb0*/  ISETP.LT.AND P0, PT, R220, c[0x0][0x178], !P0 ;  /* 0x00005e00dc007a0c */ /* 0x000fc40004701270 */
[----:B------:R-:W-:Y:S01]  /*14ec0*/  IADD3 R0, R222, 0xa, RZ ;  /* 0x0000000ade007810 */ /* 0x000fe20007ffe0ff */
[----:B------:R-:W-:-:S03]  /*14ed0*/  IMAD.WIDE R4, R97, 0x4, R52 ;  /* 0x0000000461047825 */ /* 0x000fc600078e0234 */
[----:B------:R-:W-:Y:S02]  /*14ee0*/  ISETP.GE.AND P3, PT, R0, c[0x0][0x17c], PT ;  /* 0x00005f0000007a0c */ /* 0x000fe40003f66270 */
[----:B------:R-:W-:Y:S02]  /*14ef0*/  IADD3 R0, R222, 0xb, RZ ;  /* 0x0000000bde007810 */ /* 0x000fe40007ffe0ff */
[----:B------:R-:W-:Y:S02]  /*14f00*/  IADD3 R95, R97, c[0x0][0x198], RZ ;  /* 0x00006600615f7a10 */ /* 0x000fe40007ffe0ff */
[----:B------:R-:W-:Y:S01]  /*14f10*/  ISETP.GE.AND P1, PT, R0, c[0x0][0x17c], PT ;  /* 0x00005f0000007a0c */ /* 0x000fe20003f26270 */
[----:B------:R1:W-:Y:S01]  /*14f20*/  @P0 STG.E [R4.64], R109 ;  /* 0x0000006d04000986 */ /* 0x0003e2000c101904 */
[----:B------:R-:W-:Y:S02]  /*14f30*/  ISETP.LT.AND P6, PT, R221, c[0x0][0x178], !P3 ;  /* 0x00005e00dd007a0c */ /* 0x000fe40005fc1270 */
[----:B------:R-:W-:-:S02]  /*14f40*/  ISETP.LT.AND P3, PT, R220, c[0x0][0x178], !P3 ;  /* 0x00005e00dc007a0c */ /* 0x000fc40005f61270 */
[----:B------:R-:W-:Y:S01]  /*14f50*/  ISETP.LT.AND P0, PT, R221, c[0x0][0x178], !P1 ;  /* 0x00005e00dd007a0c */ /* 0x000fe20004f01270 */
[C---:B------:R-:W-:Y:S01]  /*14f60*/  IMAD.WIDE R54, R95.reuse, 0x4, R72 ;  /* 0x000000045f367825 */ /* 0x040fe200078e0248 */
[----:B------:R-:W-:Y:S02]  /*14f70*/  ISETP.LT.AND P1, PT, R220, c[0x0][0x178], !P1 ;  /* 0x00005e00dc007a0c */ /* 0x000fe40004f21270 */
[----:B------:R-:W-:Y:S01]  /*14f80*/  IADD3 R0, R222, 0xc, RZ ;  /* 0x0000000cde007810 */ /* 0x000fe20007ffe0ff */
[C---:B------:R-:W-:Y:S01]  /*14f90*/  IMAD.WIDE R92, R95.reuse, 0x4, R52 ;  /* 0x000000045f5c7825 */ /* 0x040fe200078e0234 */
        /* <DEDUP_REMOVED lines=21> */
[C---:B----4-:R-:W-:Y:S01]  /*150f0*/  IMAD.WIDE R74, R97.reuse, 0x4, R72 ;  /* 0x00000004614a7825 */ /* 0x050fe200078e0248 */
        /* <DEDUP_REMOVED lines=10> */
[C---:B-1----:R-:W-:Y:S01]  /*151a0*/  IMAD.WIDE R54, R95.reuse, 0x4, R72 ;  /* 0x000000045f367825 */ /* 0x042fe200078e0248 */
[----:B------:R-:W-:Y:S02]  /*151b0*/  ISETP.LT.AND P3, PT, R220, c[0x0][0x178], !P3 ;  /* 0x00005e00dc007a0c */ /* 0x000fe40005f61270 */
[----:B------:R-:W-:Y:S01]  /*151c0*/  IADD3 R0, R222, 0x10, RZ ;  /* 0x00000010de007810 */ /* 0x000fe20007ffe0ff */
[C---:B----4-:R-:W-:Y:S01]  /*151d0*/  IMAD.WIDE R92, R95.reuse, 0x4, R52 ;  /* 0x000000045f5c7825 */ /* 0x050fe200078e0234 */
[----:B------:R-:W-:Y:S02]  /*151e0*/  IADD3 R95, R95, c[0x0][0x198], RZ ;  /* 0x000066005f5f7a10 */ /* 0x000fe40007ffe0ff */
[----:B------:R-:W-:Y:S02]  /*151f0*/  ISETP.GE.AND P0, PT, R0, c[0x0][0x17c], PT ;  /* 0x00005f0000007a0c */ /* 0x000fe40003f06270 */
[----:B------:R-:W-:Y:S01]  /*15200*/  IADD3 R0, R222, 0x11, RZ ;  /* 0x00000011de007810 */ /* 0x000fe20007ffe0ff */
[C---:B-----5:R-:W-:Y:S01]  /*15210*/  IMAD.WIDE R74, R95.reuse, 0x4, R72 ;  /* 0x000000045f4a7825 */ /* 0x060fe200078e0248 */
        /* <DEDUP_REMOVED lines=21> */
[----:B------:R-:W-:Y:S01]  /*15370*/  @P0 STG.E [R92.64], R6 ;  /* 0x000000065c000986 */ /* 0x000fe2000c101904 */
[----:B------:R-:W-:-:S02]  /*15380*/  IADD3 R95, R97, c[0x0][0x198], RZ ;  /* 0x00006600615f7a10 */ /* 0x000fc40007ffe0ff */
[----:B------:R-:W-:Y:S01]  /*15390*/  ISETP.LT.AND P6, PT, R221, c[0x0][0x178], !P1 ;  /* 0x00005e00dd007a0c */ /* 0x000fe20004fc1270 */
[----:B------:R4:W-:Y:S01]  /*153a0*/  @P3 STG.E [R74.64], R182 ;  /* 0x000000b64a003986 */ /* 0x0009e2000c101904 */
[----:B------:R-:W-:-:S03]  /*153b0*/  ISETP.LT.AND P1, PT, R220, c[0x0][0x178], !P1 ;  /* 0x00005e00dc007a0c */ /* 0x000fc60004f21270 */
[----:B------:R-:W-:Y:S01]  /*153c0*/  @P2 STG.E [R4.64], R7 ;  /* 0x0000000704002986 */ /* 0x000fe2000c101904 */
[----:B------:R-:W-:Y:S01]  /*153d0*/  ISETP.LT.AND P2, PT, R221, c[0x0][0x178], !P4 ;  /* 0x00005e00dd007a0c */ /* 0x000fe20006741270 */
[----:B------:R-:W-:-:S04]  /*153e0*/  IMAD.WIDE R8, R95, 0x4, R72 ;  /* 0x000000045f087825 */ /* 0x000fc800078e0248 */
[C---:B-1----:R-:W-:Y:S01]  /*153f0*/  IMAD.WIDE R54, R95.reuse, 0x4, R52 ;  /* 0x000000045f367825 */ /* 0x042fe200078e0234 */
[----:B------:R-:W-:-:S05]  /*15400*/  IADD3 R95, R95, c[0x0][0x198], RZ ;  /* 0x000066005f5f7a10 */ /* 0x000fca0007ffe0ff */
[----:B----4-:R-:W-:Y:S01]  /*15410*/  IMAD.WIDE R74, R95, 0x4, R72 ;  /* 0x000000045f4a7825 */ /* 0x010fe200078e0248 */
        /* <DEDUP_REMOVED lines=34> */
[C---:B----4-:R-:W-:Y:S01]  /*15640*/  IMAD.WIDE R6, R75.reuse, 0x4, R72 ;  /* 0x000000044b067825 */ /* 0x050fe200078e0248 */
[----:B------:R-:W-:Y:S02]  /*15650*/  ISETP.LT.AND P1, PT, R220, c[0x0][0x178], !P1 ;  /* 0x00005e00dc007a0c */ /* 0x000fe40004f21270 */
[----:B------:R-:W-:Y:S01]  /*15660*/  IADD3 R0, R222, 0x18, RZ ;  /* 0x00000018de007810 */ /* 0x000fe20007ffe0ff */
[C---:B-1----:R-:W-:Y:S01]  /*15670*/  IMAD.WIDE R8, R75.reuse, 0x4, R52 ;  /* 0x000000044b087825 */ /* 0x042fe200078e0234 */
        /* <DEDUP_REMOVED lines=22> */
[----:B------:R-:W-:-:S03]  /*157e0*/  IADD3 R75, R93, c[0x0][0x198], RZ ;  /* 0x000066005d4b7a10 */ /* 0x000fc60007ffe0ff */
[----:B------:R-:W-:Y:S01]  /*157f0*/  IMAD.WIDE R4, R93, 0x4, R52 ;  /* 0x000000045d047825 */ /* 0x000fe200078e0234 */
[----:B------:R-:W-:Y:S02]  /*15800*/  ISETP.GE.AND P3, PT, R0, c[0x0][0x17c], PT ;  /* 0x00005f0000007a0c */ /* 0x000fe40003f66270 */
[----:B------:R-:W-:-:S04]  /*15810*/  IADD3 R0, R222, 0x1c, RZ ;  /* 0x0000001cde007810 */ /* 0x000fc80007ffe0ff */
[----:B------:R-:W-:Y:S02]  /*15820*/  ISETP.GE.AND P0, PT, R0, c[0x0][0x17c], PT ;  /* 0x00005f0000007a0c */ /* 0x000fe40003f06270 */
[----:B------:R-:W-:Y:S01]  /*15830*/  IADD3 R0, R222, 0x1d, RZ ;  /* 0x0000001dde007810 */ /* 0x000fe20007ffe0ff */
[----:B---3--:R1:W-:Y:S01]  /*15840*/  @P6 STG.E [R6.64], R183 ;  /* 0x000000b706006986 */ /* 0x0083e2000c101904 */
[----:B------:R-:W-:-:S03]  /*15850*/  ISETP.LT.AND P6, PT, R221, c[0x0][0x178], !P4 ;  /* 0x00005e00dd007a0c */ /* 0x000fc600067c1270 */
[----:B------:R3:W-:Y:S01]  /*15860*/  @P2 STG.E [R8.64], R110 ;  /* 0x0000006e08002986 */ /* 0x0007e2000c101904 */
[----:B------:R-:W-:-:S03]  /*15870*/  ISETP.LT.AND P4, PT, R220, c[0x0][0x178], !P4 ;  /* 0x00005e00dc007a0c */ /* 0x000fc60006781270 */
[----:B--2---:R2:W-:Y:S04]  /*15880*/  @P1 STG.E [R54.64], R223 ;  /* 0x000000df36001986 */ /* 0x0045e8000c101904 */
[----:B------:R4:W-:Y:S01]  /*15890*/  @P5 STG.E [R4.64], R111 ;  /* 0x0000006f04005986 */ /* 0x0009e2000c101904 */
[----:B------:R-:W-:Y:S01]  /*158a0*/  ISETP.LT.AND P5, PT, R221, c[0x0][0x178], !P3 ;  /* 0x00005e00dd007a0c */ /* 0x000fe20005fa1270 */
[----:B-1----:R-:W-:Y:S01]  /*158b0*/  IMAD.WIDE R6, R75, 0x4, R72 ;  /* 0x000000044b067825 */ /* 0x002fe200078e0248 */
[----:B------:R-:W-:-:S03]  /*158c0*/  ISETP.LT.AND P3, PT, R220, c[0x0][0x178], !P3 ;  /* 0x00005e00dc007a0c */ /* 0x000fc60005f61270 */
[C---:B---3--:R-:W-:Y:S01]  /*158d0*/  IMAD.WIDE R8, R75.reuse, 0x4, R52 ;  /* 0x000000044b087825 */ /* 0x048fe200078e0234 */
[----:B------:R-:W-:Y:S01]  /*158e0*/  IADD3 R75, R75, c[0x0][0x198], RZ ;  /* 0x000066004b4b7a10 */ /* 0x000fe20007ffe0ff */
[----:B------:R1:W-:Y:S01]  /*158f0*/  @P6 STG.E [R6.64], R250 ;  /* 0x000000fa06006986 */ /* 0x0003e2000c101904 */
[----:B------:R-:W-:-:S03]  /*15900*/  ISETP.GE.AND P2, PT, R0, c[0x0][0x17c], PT ;  /* 0x00005f0000007a0c */ /* 0x000fc60003f46270 */
[C---:B--2---:R-:W-:Y:S01]  /*15910*/  IMAD.WIDE R54, R75.reuse, 0x4, R72 ;  /* 0x000000044b367825 */ /* 0x044fe200078e0248 */
[----:B------:R2:W-:Y:S03]  /*15920*/  @P4 STG.E [R8.64], R106 ;  /* 0x0000006a08004986 */ /* 0x0005e6000c101904 */
[C---:B----4-:R-:W-:Y:S01]  /*15930*/  IMAD.WIDE R4, R75.reuse, 0x4, R52 ;  /* 0x000000044b047825 */ /* 0x050fe200078e0234 */
[----:B------:R-:W-:Y:S01]  /*15940*/  IADD3 R93, R75, c[0x0][0x198], RZ ;  /* 0x000066004b5d7a10 */ /* 0x000fe20007ffe0ff */
[----:B------:R3:W-:Y:S01]  /*15950*/  @P5 STG.E [R54.64], R251 ;  /* 0x000000fb36005986 */ /* 0x0007e2000c101904 */
[C---:B------:R-:W-:Y:S02]  /*15960*/  ISETP.LT.AND P6, PT, R221.reuse, c[0x0][0x178], !P0 ;  /* 0x00005e00dd007a0c */ /* 0x040fe400047c1270 */
[C---:B------:R-:W-:Y:S01]  /*15970*/  ISETP.LT.AND P0, PT, R220.reuse, c[0x0][0x178], !P0 ;  /* 0x00005e00dc007a0c */ /* 0x040fe20004701270 */
[----:B------:R4:W-:Y:S01]  /*15980*/  @P3 STG.E [R4.64], R107 ;  /* 0x0000006b04003986 */ /* 0x0009e2000c101904 */
[----:B------:R-:W-:Y:S01]  /*15990*/  ISETP.LT.AND P3, PT, R221, c[0x0][0x178], !P2 ;  /* 0x00005e00dd007a0c */ /* 0x000fe20005761270 */
[----:B-1----:R-:W-:Y:S01]  /*159a0*/  IMAD.WIDE R6, R93, 0x4, R72 ;  /* 0x000000045d067825 */ /* 0x002fe200078e0248 */
[----:B------:R-:W-:-:S02]  /*159b0*/  ISETP.LT.AND P2, PT, R220, c[0x0][0x178], !P2 ;  /* 0x00005e00dc007a0c */ /* 0x000fc40005741270 */
[----:B------:R-:W-:Y:S01]  /*159c0*/  IADD3 R0, R222, 0x1e, RZ ;  /* 0x0000001ede007810 */ /* 0x000fe20007ffe0ff */
[C---:B--2---:R-:W-:Y:S01]  /*159d0*/  IMAD.WIDE R8, R93.reuse, 0x4, R52 ;  /* 0x000000045d087825 */ /* 0x044fe200078e0234 */
[----:B------:R-:W-:Y:S02]  /*159e0*/  IADD3 R93, R93, c[0x0][0x198], RZ ;  /* 0x000066005d5d7a10 */ /* 0x000fe40007ffe0ff */
[----:B------:R-:W-:Y:S02]  /*159f0*/  ISETP.GE.AND P1, PT, R0, c[0x0][0x17c], PT ;  /* 0x00005f0000007a0c */ /* 0x000fe40003f26270 */
[----:B------:R-:W-:Y:S01]  /*15a00*/  IADD3 R0, R222, 0x1f, RZ ;  /* 0x0000001fde007810 */ /* 0x000fe20007ffe0ff */
[C---:B---3--:R-:W-:Y:S01]  /*15a10*/  IMAD.WIDE R54, R93.reuse, 0x4, R72 ;  /* 0x000000045d367825 */ /* 0x048fe200078e0248 */
[----:B------:R1:W-:Y:S03]  /*15a20*/  @P6 STG.E [R6.64], R238 ;  /* 0x000000ee06006986 */ /* 0x0003e6000c101904 */
[C---:B----4-:R-:W-:Y:S01]  /*15a30*/  IMAD.WIDE R4, R93.reuse, 0x4, R52 ;  /* 0x000000045d047825 */ /* 0x050fe200078e0234 */
        /* <DEDUP_REMOVED lines=40> */
[----:B------:R-:W-:Y:S01]  /*15cc0*/  @P4 STG.E [R54.64], R149 ;  /* 0x0000009536004986 */ /* 0x000fe2000c101904 */
        /* <DEDUP_REMOVED lines=10> */
[C---:B------:R-:W-:Y:S01]  /*15d70*/  IMAD.WIDE R10, R75.reuse, 0x4, R72 ;  /* 0x000000044b0a7825 */ /* 0x040fe200078e0248 */
[----:B------:R1:W-:Y:S03]  /*15d80*/  @P6 STG.E [R6.64], R144 ;  /* 0x0000009006006986 */ /* 0x0003e6000c101904 */
[C---:B---3--:R-:W-:Y:S01]  /*15d90*/  IMAD.WIDE R4, R75.reuse, 0x4, R52 ;  /* 0x000000044b047825 */ /* 0x048fe200078e0234 */
        /* <DEDUP_REMOVED lines=395> */
[----:B----4-:R-:W-:Y:S01]  /*17650*/  IMAD.WIDE R4, R13, 0x4, R52 ;  /* 0x000000040d047825 */ /* 0x010fe200078e0234 */
[----:B------:R-:W-:Y:S01]  /*17660*/  ISETP.GE.AND P4, PT, R0, c[0x0][0x17c], PT ;  /* 0x00005f0000007a0c */ /* 0x000fe20003f86270 */
[----:B------:R2:W-:Y:S01]  /*17670*/  @P6 STG.E [R8.64], R28 ;  /* 0x0000001c08006986 */ /* 0x0005e2000c101904 */
[----:B------:R-:W-:-:S02]  /*17680*/  ISETP.LT.AND P5, PT, R221, c[0x0][0x178], !P3 ;  /* 0x00005e00dd007a0c */ /* 0x000fc40005fa1270 */
[----:B------:R-:W-:Y:S01]  /*17690*/  IADD3 R15, R13, c[0x0][0x198], RZ ;  /* 0x000066000d0f7a10 */ /* 0x000fe20007ffe0ff */
        /* <DEDUP_REMOVED lines=11> */
[----:B---3--:R-:W-:Y:S01]  /*17750*/  IMAD.WIDE R10, R15, 0x4, R72 ;  /* 0x000000040f0a7825 */ /* 0x008fe200078e0248 */
[----:B------:R1:W-:Y:S01]  /*17760*/  @P5 STG.E [R6.64], R178 ;  /* 0x000000b206005986 */ /* 0x0003e2000c101904 */
[----:B------:R-:W-:-:S02]  /*17770*/  ISETP.LT.AND P5, PT, R221, c[0x0][0x178], !P2 ;  /* 0x00005e00dd007a0c */ /* 0x000fc400057a1270 */
[C---:B----4-:R-:W-:Y:S01]  /*17780*/  IMAD.WIDE R4, R15.reuse, 0x4, R52 ;  /* 0x000000040f047825 */ /* 0x050fe200078e0234 */
[----:B------:R-:W-:Y:S01]  /*17790*/  ISETP.GE.AND P3, PT, R0, c[0x0][0x17c], PT ;  /* 0x00005f0000007a0c */ /* 0x000fe20003f66270 */
[----:B------:R2:W-:Y:S01]  /*177a0*/  @P6 STG.E [R8.64], R90 ;  /* 0x0000005a08006986 */ /* 0x0005e2000c101904 */
[----:B------:R-:W-:Y:S02]  /*177b0*/  ISETP.LT.AND P6, PT, R220, c[0x0][0x178], !P2 ;  /* 0x00005e00dc007a0c */ /* 0x000fe400057c1270 */
[----:B------:R-:W-:Y:S01]  /*177c0*/  IADD3 R13, R15, c[0x0][0x198], RZ ;  /* 0x000066000f0d7a10 */ /* 0x000fe20007ffe0ff */
[----:B------:R3:W-:Y:S01]  /*177d0*/  @P1 STG.E [R10.64], R179 ;  /* 0x000000b30a001986 */ /* 0x0007e2000c101904 */
[----:B------:R-:W-:-:S03]  /*177e0*/  IADD3 R0, R222, 0x54, RZ ;  /* 0x00000054de007810 */ /* 0x000fc60007ffe0ff */
[----:B------:R4:W-:Y:S01]  /*177f0*/  @P4 STG.E [R4.64], R91 ;  /* 0x0000005b04004986 */ /* 0x0009e2000c101904 */
[----:B------:R-:W-:Y:S01]  /*17800*/  ISETP.LT.AND P4, PT, R221, c[0x0][0x178], !P3 ;  /* 0x00005e00dd007a0c */ /* 0x000fe20005f81270 */
[----:B-1----:R-:W-:Y:S01]  /*17810*/  IMAD.WIDE R6, R13, 0x4, R72 ;  /* 0x000000040d067825 */ /* 0x002fe200078e0248 */
[----:B------:R-:W-:-:S03]  /*17820*/  ISETP.LT.AND P3, PT, R220, c[0x0][0x178], !P3 ;  /* 0x00005e00dc007a0c */ /* 0x000fc60005f61270 */
[C---:B--2---:R-:W-:Y:S01]  /*17830*/  IMAD.WIDE R8, R13.reuse, 0x4, R52 ;  /* 0x000000040d087825 */ /* 0x044fe200078e0234 */
[----:B------:R-:W-:Y:S02]  /*17840*/  IADD3 R13, R13, c[0x0][0x198], RZ ;  /* 0x000066000d0d7a10 */ /* 0x000fe40007ffe0ff */
[----:B------:R-:W-:Y:S02]  /*17850*/  ISETP.GE.AND P0, PT, R0, c[0x0][0x17c], PT ;  /* 0x00005f0000007a0c */ /* 0x000fe40003f06270 */
[----:B------:R-:W-:Y:S01]  /*17860*/  IADD3 R0, R222, 0x55, RZ ;  /* 0x00000055de007810 */ /* 0x000fe20007ffe0ff */
[----:B---3--:R-:W-:Y:S01]  /*17870*/  IMAD.WIDE R10, R13, 0x4, R72 ;  /* 0x000000040d0a7825 */ /* 0x008fe200078e0248 */
[----:B------:R1:W-:Y:S01]  /*17880*/  @P5 STG.E [R6.64], R174 ;  /* 0x000000ae06005986 */ /* 0x0003e2000c101904 */
[----:B------:R-:W-:Y:S02]  /*17890*/  ISETP.LT.AND P5, PT, R221, c[0x0][0x178], !P0 ;  /* 0x00005e00dd007a0c */ /* 0x000fe400047a1270 */
[----:B----4-:R-:W-:Y:S01]  /*178a0*/  IMAD.WIDE R4, R13, 0x4, R52 ;  /* 0x000000040d047825 */ /* 0x010fe200078e0234 */
[----:B------:R2:W-:Y:S01]  /*178b0*/  @P6 STG.E [R8.64], R86 ;  /* 0x0000005608006986 */ /* 0x0005e2000c101904 */
[----:B------:R-:W-:-:S02]  /*178c0*/  ISETP.GE.AND P2, PT, R0, c[0x0][0x17c], PT ;  /* 0x00005f0000007a0c */ /* 0x000fc40003f46270 */
[----:B------:R-:W-:Y:S01]  /*178d0*/  ISETP.LT.AND P6, PT, R220, c[0x0][0x178], !P0 ;  /* 0x00005e00dc007a0c */ /* 0x000fe200047c1270 */
[----:B------:R3:W-:Y:S01]  /*178e0*/  @P4 STG.E [R10.64], R175 ;  /* 0x000000af0a004986 */ /* 0x0007e2000c101904 */
[----:B------:R-:W-:-:S03]  /*178f0*/  IADD3 R15, R13, c[0x0][0x198], RZ ;  /* 0x000066000d0f7a10 */ /* 0x000fc60007ffe0ff */
[----:B------:R4:W-:Y:S01]  /*17900*/  @P3 STG.E [R4.64], R87 ;  /* 0x0000005704003986 */ /* 0x0009e2000c101904 */
[----:B------:R-:W-:Y:S01]  /*17910*/  ISETP.LT.AND P3, PT, R221, c[0x0][0x178], !P2 ;  /* 0x00005e00dd007a0c */ /* 0x000fe20005761270 */
[C---:B-1----:R-:W-:Y:S01]  /*17920*/  IMAD.WIDE R6, R15.reuse, 0x4, R72 ;  /* 0x000000040f067825 */ /* 0x042fe200078e0248 */
[----:B------:R-:W-:Y:S02]  /*17930*/  IADD3 R0, R222, 0x56, RZ ;  /* 0x00000056de007810 */ /* 0x000fe40007ffe0ff */
[----:B------:R-:W-:Y:S01]  /*17940*/  ISETP.LT.AND P2, PT, R220, c[0x0][0x178], !P2 ;  /* 0x00005e00dc007a0c */ /* 0x000fe20005741270 */
[C---:B--2---:R-:W-:Y:S01]  /*17950*/  IMAD.WIDE R8, R15.reuse, 0x4, R52 ;  /* 0x000000040f087825 */ /* 0x044fe200078e0234 */
[----:B------:R-:W-:Y:S02]  /*17960*/  IADD3 R15, R15, c[0x0][0x198], RZ ;  /* 0x000066000f0f7a10 */ /* 0x000fe40007ffe0ff */
[----:B------:R-:W-:Y:S01]  /*17970*/  ISETP.GE.AND P1, PT, R0, c[0x0][0x17c], PT ;  /* 0x00005f0000007a0c */ /* 0x000fe20003f26270 */
[----:B------:R1:W-:Y:S01]  /*17980*/  @P5 STG.E [R6.64], R170 ;  /* 0x000000aa06005986 */ /* 0x0003e2000c101904 */
[----:B------:R-:W-:Y:S01]  /*17990*/  IADD3 R0, R222, 0x57, RZ ;  /* 0x00000057de007810 */ /* 0x000fe20007ffe0ff */
[----:B---3--:R-:W-:Y:S01]  /*179a0*/  IMAD.WIDE R10, R15, 0x4, R72 ;  /* 0x000000040f0a7825 */ /* 0x008fe200078e0248 */
[----:B------:R-:W-:Y:S01]  /*179b0*/  ISETP.LT.AND P5, PT, R221, c[0x0][0x178], !P1 ;  /* 0x00005e00dd007a0c */ /* 0x000fe20004fa1270 */
[----:B------:R2:W-:Y:S01]  /*179c0*/  @P6 STG.E [R8.64], R70 ;  /* 0x0000004608006986 */ /* 0x0005e2000c101904 */
[----:B------:R-:W-:Y:S01]  /*179d0*/  ISETP.LT.AND P6, PT, R220, c[0x0][0x178], !P1 ;  /* 0x00005e00dc007a0c */ /* 0x000fe20004fc1270 */
[C---:B----4-:R-:W-:Y:S01]  /*179e0*/  IMAD.WIDE R4, R15.reuse, 0x4, R52 ;  /* 0x000000040f047825 */ /* 0x050fe200078e0234 */
[----:B------:R-:W-:Y:S01]  /*179f0*/  ISETP.GE.AND P0, PT, R0, c[0x0][0x17c], PT ;  /* 0x00005f0000007a0c */ /* 0x000fe20003f06270 */
[----:B------:R3:W-:Y:S01]  /*17a00*/  @P3 STG.E [R10.64], R171 ;  /* 0x000000ab0a003986 */ /* 0x0007e2000c101904 */
[----:B------:R-:W-:-:S02]  /*17a10*/  IADD3 R13, R15, c[0x0][0x198], RZ ;  /* 0x000066000f0d7a10 */ /* 0x000fc40007ffe0ff */
[----:B------:R-:W-:Y:S01]  /*17a20*/  IADD3 R0, R222, 0x58, RZ ;  /* 0x00000058de007810 */ /* 0x000fe20007ffe0ff */
[----:B------:R4:W-:Y:S01]  /*17a30*/  @P2 STG.E [R4.64], R71 ;  /* 0x0000004704002986 */ /* 0x0009e2000c101904 */
[----:B------:R-:W-:Y:S01]  /*17a40*/  ISETP.LT.AND P2, PT, R221, c[0x0][0x178], !P0 ;  /* 0x00005e00dd007a0c */ /* 0x000fe20004741270 */
[----:B-1----:R-:W-:Y:S01]  /*17a50*/  IMAD.WIDE R6, R13, 0x4, R72 ;  /* 0x000000040d067825 */ /* 0x002fe200078e0248 */
[----:B------:R-:W-:-:S03]  /*17a60*/  ISETP.LT.AND P0, PT, R220, c[0x0][0x178], !P0 ;  /* 0x00005e00dc007a0c */ /* 0x000fc60004701270 */
        /* <DEDUP_REMOVED lines=9> */
[----:B----4-:R-:W-:Y:S01]  /*17b00*/  IMAD.WIDE R4, R13, 0x4, R52 ;  /* 0x000000040d047825 */ /* 0x010fe200078e0234 */
[----:B------:R-:W-:-:S02]  /*17b10*/  ISETP.GE.AND P1, PT, R0, c[0x0][0x17c], PT ;  /* 0x00005f0000007a0c */ /* 0x000fc40003f26270 */
[----:B------:R-:W-:Y:S01]  /*17b20*/  IADD3 R15, R13, c[0x0][0x198], RZ ;  /* 0x000066000d0f7a10 */ /* 0x000fe20007ffe0ff */
[----:B------:R3:W-:Y:S01]  /*17b30*/  @P2 STG.E [R10.64], R167 ;  /* 0x000000a70a002986 */ /* 0x0007e2000c101904 */
[----:B------:R-:W-:-:S03]  /*17b40*/  IADD3 R0, R222, 0x5a, RZ ;  /* 0x0000005ade007810 */ /* 0x000fc60007ffe0ff */
[----:B------:R4:W-:Y:S01]  /*17b50*/  @P0 STG.E [R4.64], R67 ;  /* 0x0000004304000986 */ /* 0x0009e2000c101904 */
[----:B------:R-:W-:Y:S01]  /*17b60*/  ISETP.LT.AND P0, PT, R221, c[0x0][0x178], !P1 ;  /* 0x00005e00dd007a0c */ /* 0x000fe20004f01270 */
[C---:B-1----:R-:W-:Y:S01]  /*17b70*/  IMAD.WIDE R6, R15.reuse, 0x4, R72 ;  /* 0x000000040f067825 */ /* 0x042fe200078e0248 */
[----:B------:R-:W-:Y:S02]  /*17b80*/  ISETP.LT.AND P1, PT, R220, c[0x0][0x178], !P1 ;  /* 0x00005e00dc007a0c */ /* 0x000fe40004f21270 */
[----:B------:R-:W-:Y:S01]  /*17b90*/  ISETP.GE.AND P3, PT, R0, c[0x0][0x17c], PT ;  /* 0x00005f0000007a0c */ /* 0x000fe20003f66270 */
[C---:B--2---:R-:W-:Y:S01]  /*17ba0*/  IMAD.WIDE R8, R15.reuse, 0x4, R52 ;  /* 0x000000040f087825 */ /* 0x044fe200078e0234 */
[----:B------:R-:W-:Y:S01]  /*17bb0*/  IADD3 R15, R15, c[0x0][0x198], RZ ;  /* 0x000066000f0f7a10 */ /* 0x000fe20007ffe0ff */
[----:B------:R1:W-:Y:S01]  /*17bc0*/  @P5 STG.E [R6.64], R162 ;  /* 0x000000a206005986 */ /* 0x0003e2000c101904 */
[----:B------:R-:W-:Y:S02]  /*17bd0*/  IADD3 R0, R222, 0x5b, RZ ;  /* 0x0000005bde007810 */ /* 0x000fe40007ffe0ff */
[----:B------:R-:W-:Y:S01]  /*17be0*/  ISETP.LT.AND P5, PT, R221, c[0x0][0x178], !P3 ;  /* 0x00005e00dd007a0c */ /* 0x000fe20005fa1270 */
[----:B------:R2:W-:Y:S01]  /*17bf0*/  @P6 STG.E [R8.64], R50 ;  /* 0x0000003208006986 */ /* 0x0005e2000c101904 */
[----:B------:R-:W-:Y:S01]  /*17c00*/  ISETP.LT.AND P6, PT, R220, c[0x0][0x178], !P3 ;  /* 0x00005e00dc007a0c */ /* 0x000fe20005fc1270 */
[C---:B---3--:R-:W-:Y:S01]  /*17c10*/  IMAD.WIDE R10, R15.reuse, 0x4, R72 ;  /* 0x000000040f0a7825 */ /* 0x048fe200078e0248 */
[----:B------:R-:W-:-:S03]  /*17c20*/  IADD3 R13, R15, c[0x0][0x198], RZ ;  /* 0x000066000f0d7a10 */ /* 0x000fc60007ffe0ff */
[----:B----4-:R-:W-:Y:S01]  /*17c30*/  IMAD.WIDE R4, R15, 0x4, R52 ;  /* 0x000000040f047825 */ /* 0x010fe200078e0234 */
[----:B------:R-:W-:Y:S01]  /*17c40*/  ISETP.GE.AND P4, PT, R0, c[0x0][0x17c], PT ;  /* 0x00005f0000007a0c */ /* 0x000fe20003f86270 */
[----:B------:R3:W-:Y:S01]  /*17c50*/  @P0 STG.E [R10.64], R163 ;  /* 0x000000a30a000986 */ /* 0x0007e2000c101904 */
[----:B------:R-:W-:Y:S01]  /*17c60*/  IADD3 R0, R222, 0x5c, RZ ;  /* 0x0000005cde007810 */ /* 0x000fe20007ffe0ff */
[----:B-1----:R-:W-:Y:S02]  /*17c70*/  IMAD.WIDE R6, R13, 0x4, R72 ;  /* 0x000000040d067825 */ /* 0x002fe400078e0248 */
[----:B------:R-:W-:Y:S01]  /*17c80*/  @P1 STG.E [R4.64], R51 ;  /* 0x0000003304001986 */ /* 0x000fe2000c101904 */
[----:B------:R-:W-:Y:S01]  /*17c90*/  ISETP.LT.AND P1, PT, R221, c[0x0][0x178], !P4 ;  /* 0x00005e00dd007a0c */ /* 0x000fe20006721270 */
[----:B--2---:R-:W-:Y:S01]  /*17ca0*/  IMAD.WIDE R8, R13, 0x4, R52 ;  /* 0x000000040d087825 */ /* 0x004fe200078e0234 */
[----:B------:R-:W-:Y:S02]  /*17cb0*/  ISETP.LT.AND P4, PT, R220, c[0x0][0x178], !P4 ;  /* 0x00005e00dc007a0c */ /* 0x000fe40006781270 */
[----:B------:R-:W-:-:S02]  /*17cc0*/  ISETP.GE.AND P2, PT, R0, c[0x0][0x17c], PT ;  /* 0x00005f0000007a0c */ /* 0x000fc40003f46270 */
[----:B------:R-:W-:Y:S01]  /*17cd0*/  IADD3 R13, R13, c[0x0][0x198], RZ ;  /* 0x000066000d0d7a10 */ /* 0x000fe20007ffe0ff */
[----:B------:R-:W-:Y:S01]  /*17ce0*/  @P5 STG.E [R6.64], R158 ;  /* 0x0000009e06005986 */ /* 0x000fe2000c101904 */
[C---:B------:R-:W-:Y:S02]  /*17cf0*/  IADD3 R12, R222.reuse, 0x5f, RZ ;  /* 0x0000005fde0c7810 */ /* 0x040fe40007ffe0ff */
[----:B------:R-:W-:Y:S01]  /*17d00*/  IADD3 R0, R222, 0x5d, RZ ;  /* 0x0000005dde007810 */ /* 0x000fe20007ffe0ff */
[----:B------:R1:W-:Y:S01]  /*17d10*/  @P6 STG.E [R8.64], R46 ;  /* 0x0000002e08006986 */ /* 0x0003e2000c101904 */
[----:B------:R-:W-:Y:S01]  /*17d20*/  ISETP.LT.AND P5, PT, R221, c[0x0][0x178], !P2 ;  /* 0x00005e00dd007a0c */ /* 0x000fe200057a1270 */
[C---:B---3--:R-:W-:Y:S01]  /*17d30*/  IMAD.WIDE R10, R13.reuse, 0x4, R72 ;  /* 0x000000040d0a7825 */ /* 0x048fe200078e0248 */
[----:B------:R-:W-:Y:S01]  /*17d40*/  ISETP.LT.AND P6, PT, R220, c[0x0][0x178], !P2 ;  /* 0x00005e00dc007a0c */ /* 0x000fe200057c1270 */
[----:B------:R-:W2:Y:S01]  /*17d50*/  LDS.128 R4, [R2] ;  /* 0x0000000002047984 */ /* 0x000ea20000000c00 */
[----:B------:R-:W-:-:S02]  /*17d60*/  IADD3 R17, R13, c[0x0][0x198], RZ ;  /* 0x000066000d117a10 */ /* 0x000fc40007ffe0ff */
[----:B------:R-:W-:Y:S01]  /*17d70*/  ISETP.GE.AND P2, PT, R12, c[0x0][0x17c], PT ;  /* 0x00005f000c007a0c */ /* 0x000fe20003f46270 */
[----:B------:R-:W-:Y:S01]  /*17d80*/  IMAD.WIDE R12, R13, 0x4, R52 ;  /* 0x000000040d0c7825 */ /* 0x000fe200078e0234 */
[----:B------:R-:W-:Y:S01]  /*17d90*/  ISETP.GE.AND P3, PT, R0, c[0x0][0x17c], PT ;  /* 0x00005f0000007a0c */ /* 0x000fe20003f66270 */
[----:B------:R-:W-:Y:S01]  /*17da0*/  @P1 STG.E [R10.64], R159 ;  /* 0x0000009f0a001986 */ /* 0x000fe2000c101904 */
[----:B------:R-:W-:Y:S01]  /*17db0*/  IADD3 R0, R222, 0x5e, RZ ;  /* 0x0000005ede007810 */ /* 0x000fe20007ffe0ff */
[----:B-1----:R-:W-:Y:S02]  /*17dc0*/  IMAD.WIDE R8, R17, 0x4, R72 ;  /* 0x0000000411087825 */ /* 0x002fe400078e0248 */
[----:B------:R1:W-:Y:S01]  /*17dd0*/  @P4 STG.E [R12.64], R47 ;  /* 0x0000002f0c004986 */ /* 0x0003e2000c101904 */
[----:B------:R-:W-:Y:S01]  /*17de0*/  ISETP.LT.AND P4, PT, R221, c[0x0][0x178], !P3 ;  /* 0x00005e00dd007a0c */ /* 0x000fe20005f81270 */
[----:B------:R-:W-:Y:S01]  /*17df0*/  IMAD.WIDE R14, R17, 0x4, R52 ;  /* 0x00000004110e7825 */ /* 0x000fe200078e0234 */
[----:B------:R-:W-:-:S02]  /*17e00*/  ISETP.LT.AND P3, PT, R220, c[0x0][0x178], !P3 ;  /* 0x00005e00dc007a0c */ /* 0x000fc40005f61270 */
[----:B------:R-:W-:Y:S02]  /*17e10*/  ISETP.GE.AND P0, PT, R0, c[0x0][0x17c], PT ;  /* 0x00005f0000007a0c */ /* 0x000fe40003f06270 */
[----:B------:R-:W-:Y:S01]  /*17e20*/  IADD3 R19, R17, c[0x0][0x198], RZ ;  /* 0x0000660011137a10 */ /* 0x000fe20007ffe0ff */
[----:B------:R-:W-:Y:S01]  /*17e30*/  @P5 STG.E [R8.64], R154 ;  /* 0x0000009a08005986 */ /* 0x000fe2000c101904 */
[----:B------:R-:W-:-:S03]  /*17e40*/  ISETP.LT.AND P5, PT, R221, c[0x0][0x178], !P0 ;  /* 0x00005e00dd007a0c */ /* 0x000fc600047a1270 */
[----:B------:R3:W-:Y:S01]  /*17e50*/  @P6 STG.E [R14.64], R34 ;  /* 0x000000220e006986 */ /* 0x0007e2000c101904 */
[----:B------:R-:W-:Y:S01]  /*17e60*/  ISETP.LT.AND P6, PT, R220, c[0x0][0x178], !P0 ;  /* 0x00005e00dc007a0c */ /* 0x000fe200047c1270 */
[C---:B------:R-:W-:Y:S01]  /*17e70*/  IMAD.WIDE R16, R19.reuse, 0x4, R72 ;  /* 0x0000000413107825 */ /* 0x040fe200078e0248 */
[----:B------:R-:W-:-:S03]  /*17e80*/  IADD3 R21, R19, c[0x0][0x198], RZ ;  /* 0x0000660013157a10 */ /* 0x000fc60007ffe0ff */
[----:B-1----:R-:W-:Y:S01]  /*17e90*/  IMAD.WIDE R12, R19, 0x4, R52 ;  /* 0x00000004130c7825 */ /* 0x002fe200078e0234 */
[----:B------:R-:W-:Y:S01]  /*17ea0*/  IADD3 R10, R222, 0x61, RZ ;  /* 0x00000061de0a7810 */ /* 0x000fe20007ffe0ff */
[----:B------:R1:W-:Y:S01]  /*17eb0*/  @P4 STG.E [R16.64], R155 ;  /* 0x0000009b10004986 */ /* 0x0003e2000c101904 */
[----:B------:R-:W-:Y:S02]  /*17ec0*/  LOP3.LUT R223, R2, 0x20, RZ, 0x3c, !PT ;  /* 0x0000002002df7812 */ /* 0x000fe400078e3cff */
[----:B------:R-:W-:Y:S01]  /*17ed0*/  IADD3 R0, R222, 0x60, RZ ;  /* 0x00000060de007810 */ /* 0x000fe20007ffe0ff */
[----:B------:R-:W-:Y:S01]  /*17ee0*/  @P3 STG.E [R12.64], R35 ;  /* 0x000000230c003986 */ /* 0x000fe2000c101904 */
[----:B---3--:R-:W-:Y:S01]  /*17ef0*/  IMAD.WIDE R14, R21, 0x4, R72 ;  /* 0x00000004150e7825 */ /* 0x008fe200078e0248 */
[----:B------:R-:W-:Y:S02]  /*17f00*/  ISETP.LT.AND P3, PT, R221, c[0x0][0x178], !P2 ;  /* 0x00005e00dd007a0c */ /* 0x000fe40005761270 */
[----:B------:R-:W-:Y:S01]  /*17f10*/  ISETP.GE.AND P0, PT, R10, c[0x0][0x17c], PT ;  /* 0x00005f000a007a0c */ /* 0x000fe20003f06270 */
[----:B------:R-:W-:Y:S01]  /*17f20*/  IMAD.WIDE R18, R21, 0x4, R52 ;  /* 0x0000000415127825 */ /* 0x000fe200078e0234 */
[----:B------:R-:W-:Y:S01]  /*17f30*/  ISETP.LT.AND P2, PT, R220, c[0x0][0x178], !P2 ;  /* 0x00005e00dc007a0c */ /* 0x000fe20005741270 */
[----:B------:R-:W3:Y:S01]  /*17f40*/  LDS.128 R8, [R223] ;  /* 0x00000000df087984 */ /* 0x000ee20000000c00 */
[----:B------:R-:W-:-:S02]  /*17f50*/  ISETP.GE.AND P1, PT, R0, c[0x0][0x17c], PT ;  /* 0x00005f0000007a0c */ /* 0x000fc40003f26270 */
[----:B------:R-:W-:Y:S01]  /*17f60*/  IADD3 R21, R21, c[0x0][0x198], RZ ;  /* 0x0000660015157a10 */ /* 0x000fe20007ffe0ff */
[----:B------:R-:W-:Y:S01]  /*17f70*/  @P5 STG.E [R14.64], R22 ;  /* 0x000000160e005986 */ /* 0x000fe2000c101904 */
[----:B------:R-:W-:Y:S02]  /*17f80*/  IADD3 R20, R222, 0x63, RZ ;  /* 0x00000063de147810 */ /* 0x000fe40007ffe0ff */
[----:B------:R-:W-:Y:S01]  /*17f90*/  ISETP.LT.AND P5, PT, R221, c[0x0][0x178], !P1 ;  /* 0x00005e00dd007a0c */ /* 0x000fe20004fa1270 */
[----:B------:R4:W-:Y:S01]  /*17fa0*/  @P6 STG.E [R18.64], R30 ;  /* 0x0000001e12006986 */ /* 0x0009e2000c101904 */
[----:B------:R-:W-:Y:S01]  /*17fb0*/  ISETP.LT.AND P6, PT, R220, c[0x0][0x178], !P1 ;  /* 0x00005e00dc007a0c */ /* 0x000fe20004fc1270 */
[C---:B-1----:R-:W-:Y:S01]  /*17fc0*/  IMAD.WIDE R16, R21.reuse, 0x4, R72 ;  /* 0x0000000415107825 */ /* 0x042fe200078e0248 */
[C---:B------:R-:W-:Y:S01]  /*17fd0*/  IADD3 R27, R21.reuse, c[0x0][0x198], RZ ;  /* 0x00006600151b7a10 */ /* 0x040fe20007ffe0ff */
[----:B------:R-:W1:Y:S01]  /*17fe0*/  LDS.128 R12, [R252] ;  /* 0x00000000fc0c7984 */ /* 0x000e620000000c00 */
[----:B------:R-:W-:Y:S01]  /*17ff0*/  ISETP.GE.AND P1, PT, R20, c[0x0][0x17c], PT ;  /* 0x00005f0014007a0c */ /* 0x000fe20003f26270 */
[----:B------:R-:W-:-:S02]  /*18000*/  IMAD.WIDE R20, R21, 0x4, R52 ;  /* 0x0000000415147825 */ /* 0x000fc400078e0234 */
[----:B------:R5:W-:Y:S04]  /*18010*/  @P3 STG.E [R16.64], R23 ;  /* 0x0000001710003986 */ /* 0x000be8000c101904 */
[----:B------:R2:W-:Y:S01]  /*18020*/  @P2 STG.E [R20.64], R31 ;  /* 0x0000001f14002986 */ /* 0x0005e2000c101904 */
[----:B------:R-:W-:Y:S01]  /*18030*/  ISETP.LT.AND P2, PT, R221, c[0x0][0x178], !P0 ;  /* 0x00005e00dd007a0c */ /* 0x000fe20004741270 */
[----:B----4-:R-:W-:Y:S01]  /*18040*/  IMAD.WIDE R18, R27, 0x4, R72 ;  /* 0x000000041b127825 */ /* 0x010fe200078e0248 */
[----:B------:R-:W-:-:S03]  /*18050*/  ISETP.LT.AND P0, PT, R220, c[0x0][0x178], !P0 ;  /* 0x00005e00dc007a0c */ /* 0x000fc60004701270 */
[C---:B------:R-:W-:Y:S01]  /*18060*/  IMAD.WIDE R24, R27.reuse, 0x4, R52 ;  /* 0x000000041b187825 */ /* 0x040fe200078e0234 */
[----:B------:R-:W-:Y:S02]  /*18070*/  IADD3 R27, R27, c[0x0][0x198], RZ ;  /* 0x000066001b1b7a10 */ /* 0x000fe40007ffe0ff */
[----:B------:R-:W-:-:S03]  /*18080*/  IADD3 R0, R222, 0x62, RZ ;  /* 0x00000062de007810 */ /* 0x000fc60007ffe0ff */
[C---:B-----5:R-:W-:Y:S01]  /*18090*/  IMAD.WIDE R22, R27.reuse, 0x4, R72 ;  /* 0x000000041b167825 */ /* 0x060fe200078e0248 */
[----:B------:R-:W-:Y:S01]  /*180a0*/  ISETP.GE.AND P4, PT, R0, c[0x0][0x17c], PT ;  /* 0x00005f0000007a0c */ /* 0x000fe20003f86270 */
[----:B------:R-:W-:Y:S02]  /*180b0*/  @P5 STG.E [R18.64], R184 ;  /* 0x000000b812005986 */ /* 0x000fe4000c101904 */
[----:B--2---:R-:W-:Y:S01]  /*180c0*/  IMAD.WIDE R20, R27, 0x4, R52 ;  /* 0x000000041b147825 */ /* 0x004fe200078e0234 */
[----:B------:R-:W-:Y:S01]  /*180d0*/  IADD3 R16, R222, 0x65, RZ ;  /* 0x00000065de107810 */ /* 0x000fe20007ffe0ff */
[----:B------:R2:W-:Y:S01]  /*180e0*/  @P6 STG.E [R24.64], R4 ;  /* 0x0000000418006986 */ /* 0x0005e2000c101904 */
[----:B------:R-:W-:Y:S02]  /*180f0*/  ISETP.LT.AND P5, PT, R221, c[0x0][0x178], !P4 ;  /* 0x00005e00dd007a0c */ /* 0x000fe400067a1270 */
[----:B------:R-:W-:Y:S01]  /*18100*/  ISETP.LT.AND P6, PT, R220, c[0x0][0x178], !P4 ;  /* 0x00005e00dc007a0c */ /* 0x000fe200067c1270 */
[----:B------:R-:W-:Y:S01]  /*18110*/  @P2 STG.E [R22.64], R185 ;  /* 0x000000b916002986 */ /* 0x000fe2000c101904 */
[----:B------:R-:W-:-:S03]  /*18120*/  IADD3 R29, R27, c[0x0][0x198], RZ ;  /* 0x000066001b1d7a10 */ /* 0x000fc60007ffe0ff */
[----:B------:R4:W-:Y:S01]  /*18130*/  @P0 STG.E [R20.64], R5 ;  /* 0x0000000514000986 */ /* 0x0009e2000c101904 */
[----:B------:R-:W-:Y:S02]  /*18140*/  ISETP.LT.AND P0, PT, R221, c[0x0][0x178], !P1 ;  /* 0x00005e00dd007a0c */ /* 0x000fe40004f01270 */
[----:B------:R-:W-:Y:S02]  /*18150*/  ISETP.GE.AND P4, PT, R16, c[0x0][0x17c], PT ;  /* 0x00005f0010007a0c */ /* 0x000fe40003f86270 */
[C---:B------:R-:W-:Y:S01]  /*18160*/  IADD3 R31, R29.reuse, c[0x0][0x198], RZ ;  /* 0x000066001d1f7a10 */ /* 0x040fe20007ffe0ff */
[----:B------:R-:W5:Y:S01]  /*18170*/  LDS.128 R16, [R3] ;  /* 0x0000000003107984 */ /* 0x000f620000000c00 */
[----:B------:R-:W-:Y:S01]  /*18180*/  ISETP.LT.AND P1, PT, R220, c[0x0][0x178], !P1 ;  /* 0x00005e00dc007a0c */ /* 0x000fe20004f21270 */
[C---:B--2---:R-:W-:Y:S01]  /*18190*/  IMAD.WIDE R24, R29.reuse, 0x4, R72 ;  /* 0x000000041d187825 */ /* 0x044fe200078e0248 */
[----:B------:R-:W-:Y:S01]  /*181a0*/  IADD3 R0, R222, 0x64, RZ ;  /* 0x00000064de007810 */ /* 0x000fe20007ffe0ff */
[----:B------:R-:W2:Y:S02]  /*181b0*/  LDS.128 R20, [R2+0x800] ;  /* 0x0008000002147984 */ /* 0x000ea40000000c00 */
[----:B------:R-:W-:Y:S01]  /*181c0*/  IMAD.WIDE R26, R29, 0x4, R52 ;  /* 0x000000041d1a7825 */ /* 0x000fe200078e0234 */
[----:B------:R-:W-:-:S03]  /*181d0*/  ISETP.GE.AND P3, PT, R0, c[0x0][0x17c], PT ;  /* 0x00005f0000007a0c */ /* 0x000fc60003f66270 */
[C---:B------:R-:W-:Y:S01]  /*181e0*/  IMAD.WIDE R28, R31.reuse, 0x4, R72 ;  /* 0x000000041f1c7825 */ /* 0x040fe200078e0248 */
[----:B------:R1:W-:Y:S03]  /*181f0*/  @P5 STG.E [R24.64], R192 ;  /* 0x000000c018005986 */ /* 0x0003e6000c101904 */
[C---:B----4-:R-:W-:Y:S01]  /*18200*/  IMAD.WIDE R4, R31.reuse, 0x4, R52 ;  /* 0x000000041f047825 */ /* 0x050fe200078e0234 */
[----:B---3--:R3:W-:Y:S01]  /*18210*/  @P6 STG.E [R26.64], R8 ;  /* 0x000000081a006986 */ /* 0x0087e2000c101904 */
[----:B------:R-:W-:Y:S02]  /*18220*/  IADD3 R33, R31, c[0x0][0x198], RZ ;  /* 0x000066001f217a10 */ /* 0x000fe40007ffe0ff */
        /* <DEDUP_REMOVED lines=8> */
[C---:B---3--:R-:W-:Y:S01]  /*182b0*/  IMAD.WIDE R26, R33.reuse, 0x4, R52 ;  /* 0x00000004211a7825 */ /* 0x048fe200078e0234 */
[----:B------:R-:W-:Y:S02]  /*182c0*/  IADD3 R33, R33, c[0x0][0x198], RZ ;  /* 0x0000660021217a10 */ /* 0x000fe40007ffe0ff */
[----:B------:R-:W-:Y:S02]  /*182d0*/  ISETP.GE.AND P2, PT, R0, c[0x0][0x17c], PT ;  /* 0x00005f0000007a0c */ /* 0x000fe40003f46270 */
[----:B------:R-:W-:Y:S01]  /*182e0*/  IADD3 R0, R222, 0x67, RZ ;  /* 0x00000067de007810 */ /* 0x000fe20007ffe0ff */
[C---:B----4-:R-:W-:Y:S01]  /*182f0*/  IMAD.WIDE R4, R33.reuse, 0x4, R72 ;  /* 0x0000000421047825 */ /* 0x050fe200078e0248 */
[----:B------:R-:W-:Y:S03]  /*18300*/  @P5 STG.E [R24.64], R200 ;  /* 0x000000c818005986 */ /* 0x000fe6000c101904 */
[C---:B------:R-:W-:Y:S01]  /*18310*/  IMAD.WIDE R8, R33.reuse, 0x4, R52 ;  /* 0x0000000421087825 */ /* 0x040fe200078e0234 */
[----:B------:R-:W-:Y:S01]  /*18320*/  ISETP.GE.AND P3, PT, R0, c[0x0][0x17c], PT ;  /* 0x00005f0000007a0c */ /* 0x000fe20003f66270 */
[----:B------:R-:W-:Y:S01]  /*18330*/  @P6 STG.E [R26.64], R12 ;  /* 0x0000000c1a006986 */ /* 0x000fe2000c101904 */
[----:B------:R-:W-:-:S02]  /*18340*/  IADD3 R35, R33, c[0x0][0x198], RZ ;  /* 0x0000660021237a10 */ /* 0x000fc40007ffe0ff */
[----:B------:R-:W-:Y:S01]  /*18350*/  ISETP.LT.AND P5, PT, R221, c[0x0][0x178], !P2 ;  /* 0x00005e00dd007a0c */ /* 0x000fe200057a1270 */
[----:B------:R1:W-:Y:S01]  /*18360*/  @P1 STG.E [R4.64], R201 ;  /* 0x000000c904001986 */ /* 0x0003e2000c101904 */
[----:B------:R-:W-:-:S03]  /*18370*/  ISETP.LT.AND P2, PT, R220, c[0x0][0x178], !P2 ;  /* 0x00005e00dc007a0c */ /* 0x000fc60005741270 */
[----:B------:R3:W-:Y:S01]  /*18380*/  @P4 STG.E [R8.64], R13 ;  /* 0x0000000d08004986 */ /* 0x0007e2000c101904 */
[----:B------:R-:W-:Y:S01]  /*18390*/  ISETP.LT.AND P4, PT, R221, c[0x0][0x178], !P3 ;  /* 0x00005e00dd007a0c */ /* 0x000fe20005f81270 */
[C---:B------:R-:W-:Y:S01]  /*183a0*/  IMAD.WIDE R28, R35.reuse, 0x4, R72 ;  /* 0x00000004231c7825 */ /* 0x040fe200078e0248 */
[----:B------:R-:W-:Y:S01]  /*183b0*/  ISETP.LT.AND P3, PT, R220, c[0x0][0x178], !P3 ;  /* 0x00005e00dc007a0c */ /* 0x000fe20005f61270 */
[----:B------:R-:W4:Y:S01]  /*183c0*/  LDS.128 R24, [R223+0x800] ;  /* 0x00080000df187984 */ /* 0x000f220000000c00 */
[----:B------:R-:W-:Y:S01]  /*183d0*/  IADD3 R0, R222, 0x68, RZ ;  /* 0x00000068de007810 */ /* 0x000fe20007ffe0ff */
[C---:B------:R-:W-:Y:S01]  /*183e0*/  IMAD.WIDE R30, R35.reuse, 0x4, R52 ;  /* 0x00000004231e7825 */ /* 0x040fe200078e0234 */
[----:B------:R-:W-:Y:S02]  /*183f0*/  IADD3 R35, R35, c[0x0][0x198], RZ ;  /* 0x0000660023237a10 */ /* 0x000fe40007ffe0ff */
[----:B------:R-:W-:Y:S02]  /*18400*/  ISETP.GE.AND P0, PT, R0, c[0x0][0x17c], PT ;  /* 0x00005f0000007a0c */ /* 0x000fe40003f06270 */
[----:B------:R-:W-:Y:S01]  /*18410*/  IADD3 R0, R222, 0x69, RZ ;  /* 0x00000069de007810 */ /* 0x000fe20007ffe0ff */
[C---:B-1----:R-:W-:Y:S01]  /*18420*/  IMAD.WIDE R4, R35.reuse, 0x4, R72 ;  /* 0x0000000423047825 */ /* 0x042fe200078e0248 */
[----:B------:R-:W-:Y:S03]  /*18430*/  @P5 STG.E [R28.64], R208 ;  /* 0x000000d01c005986 */ /* 0x000fe6000c101904 */
[C---:B---3--:R-:W-:Y:S01]  /*18440*/  IMAD.WIDE R8, R35.reuse, 0x4, R52 ;  /* 0x0000000423087825 */ /* 0x048fe200078e0234 */
[----:B------:R-:W-:Y:S01]  /*18450*/  ISETP.GE.AND P6, PT, R0, c[0x0][0x17c], PT ;  /* 0x00005f0000007a0c */ /* 0x000fe20003fc6270 */
[----:B-----5:R-:W-:Y:S01]  /*18460*/  @P2 STG.E [R30.64], R16 ;  /* 0x000000101e002986 */ /* 0x020fe2000c101904 */
        /* <DEDUP_REMOVED lines=8> */
[----:B------:R-:W5:Y:S01]  /*184f0*/  LDS.128 R28, [R252+0x800] ;  /* 0x00080000fc1c7984 */ /* 0x000f620000000c00 */
[----:B------:R-:W-:Y:S01]  /*18500*/  IADD3 R0, R222, 0x6a, RZ ;  /* 0x0000006ade007810 */ /* 0x000fe20007ffe0ff */
[C---:B------:R-:W-:Y:S01]  /*18510*/  IMAD.WIDE R32, R37.reuse, 0x4, R52 ;  /* 0x0000000425207825 */ /* 0x040fe200078e0234 */
[----:B------:R-:W-:Y:S02]  /*18520*/  IADD3 R37, R37, c[0x0][0x198], RZ ;  /* 0x0000660025257a10 */ /* 0x000fe40007ffe0ff */
[----:B------:R-:W-:Y:S02]  /*18530*/  ISETP.GE.AND P1, PT, R0, c[0x0][0x17c], PT ;  /* 0x00005f0000007a0c */ /* 0x000fe40003f26270 */
[----:B------:R-:W-:Y:S01]  /*18540*/  IADD3 R0, R222, 0x6b, RZ ;  /* 0x0000006bde007810 */ /* 0x000fe20007ffe0ff */
[C---:B-1----:R-:W-:Y:S01]  /*18550*/  IMAD.WIDE R4, R37.reuse, 0x4, R72 ;  /* 0x0000000425047825 */ /* 0x042fe200078e0248 */
[----:B------:R1:W-:Y:S03]  /*18560*/  @P2 STG.E [R12.64], R188 ;  /* 0x000000bc0c002986 */ /* 0x0003e6000c101904 */
[----:B---3--:R-:W-:Y:S01]  /*18570*/  IMAD.WIDE R8, R37, 0x4, R52 ;  /* 0x0000000425087825 */ /* 0x008fe200078e0234 */
[----:B------:R-:W-:Y:S01]  /*18580*/  ISETP.GE.AND P0, PT, R0, c[0x0][0x17c], PT ;  /* 0x00005f0000007a0c */ /* 0x000fe20003f06270 */
[----:B--2---:R-:W-:Y:S01]  /*18590*/  @P5 STG.E [R32.64], R20 ;  /* 0x0000001420005986 */ /* 0x004fe2000c101904 */
[----:B------:R-:W-:-:S02]  /*185a0*/  ISETP.LT.AND P5, PT, R221, c[0x0][0x178], !P1 ;  /* 0x00005e00dd007a0c */ /* 0x000fc40004fa1270 */
[----:B------:R-:W-:Y:S01]  /*185b0*/  IADD3 R17, R37, c[0x0][0x198], RZ ;  /* 0x0000660025117a10 */ /* 0x000fe20007ffe0ff */
[----:B------:R2:W-:Y:S01]  /*185c0*/  @P3 STG.E [R4.64], R189 ;  /* 0x000000bd04003986 */ /* 0x0005e2000c101904 */
[----:B------:R-:W-:-:S03]  /*185d0*/  ISETP.LT.AND P1, PT, R220, c[0x0][0x178], !P1 ;  /* 0x00005e00dc007a0c */ /* 0x000fc60004f21270 */
[----:B------:R3:W-:Y:S01]  /*185e0*/  @P6 STG.E [R8.64], R21 ;  /* 0x0000001508006986 */ /* 0x0007e2000c101904 */
[----:B------:R-:W-:Y:S02]  /*185f0*/  ISETP.LT.AND P6, PT, R221, c[0x0][0x178], !P0 ;  /* 0x00005e00dd007a0c */ /* 0x000fe400047c1270 */
[----:B------:R-:W-:Y:S01]  /*18600*/  IADD3 R0, R222, 0x6c, RZ ;  /* 0x0000006cde007810 */ /* 0x000fe20007ffe0ff */
[----:B------:R-:W5:Y:S01]  /*18610*/  LDS.128 R32, [R3+0x800] ;  /* 0x0008000003207984 */ /* 0x000f620000000c00 */
[C---:B------:R-:W-:Y:S01]  /*18620*/  IADD3 R39, R17.reuse, c[0x0][0x198], RZ ;  /* 0x0000660011277a10 */ /* 0x040fe20007ffe0ff */
[C---:B-1----:R-:W-:Y:S01]  /*18630*/  IMAD.WIDE R12, R17.reuse, 0x4, R72 ;  /* 0x00000004110c7825 */ /* 0x042fe200078e0248 */
[----:B------:R-:W-:Y:S02]  /*18640*/  ISETP.GE.AND P4, PT, R0, c[0x0][0x17c], PT ;  /* 0x00005f0000007a0c */ /* 0x000fe40003f86270 */
[----:B------:R-:W-:Y:S01]  /*18650*/  IADD3 R0, R222, 0x6d, RZ ;  /* 0x0000006dde007810 */ /* 0x000fe20007ffe0ff */
[----:B------:R-:W-:Y:S01]  /*18660*/  IMAD.WIDE R16, R17, 0x4, R52 ;  /* 0x0000000411107825 */ /* 0x000fe200078e0234 */
[----:B------:R-:W-:-:S03]  /*18670*/  ISETP.LT.AND P0, PT, R220, c[0x0][0x178], !P0 ;  /* 0x00005e00dc007a0c */ /* 0x000fc60004701270 */
[----:B--2---:R-:W-:Y:S01]  /*18680*/  IMAD.WIDE R4, R39, 0x4, R72 ;  /* 0x0000000427047825 */ /* 0x004fe200078e0248 */
[----:B------:R-:W-:Y:S01]  /*18690*/  ISETP.GE.AND P2, PT, R0, c[0x0][0x17c], PT ;  /* 0x00005f0000007a0c */ /* 0x000fe20003f46270 */
[----:B------:R-:W-:Y:S01]  /*186a0*/  @P5 STG.E [R12.64], R196 ;  /* 0x000000c40c005986 */ /* 0x000fe2000c101904 */
[----:B------:R-:W-:Y:S02]  /*186b0*/  ISETP.LT.AND P5, PT, R221, c[0x0][0x178], !P4 ;  /* 0x00005e00dd007a0c */ /* 0x000fe400067a1270 */
[----:B---3--:R-:W-:Y:S01]  /*186c0*/  IADD3 R9, R39, c[0x0][0x198], RZ ;  /* 0x0000660027097a10 */ /* 0x008fe20007ffe0ff */
[----:B----4-:R1:W-:Y:S01]  /*186d0*/  @P1 STG.E [R16.64], R24 ;  /* 0x0000001810001986 */ /* 0x0103e2000c101904 */
[----:B------:R-:W-:-:S03]  /*186e0*/  ISETP.LT.AND P4, PT, R220, c[0x0][0x178], !P4 ;  /* 0x00005e00dc007a0c */ /* 0x000fc60006781270 */
[----:B------:R2:W-:Y:S01]  /*186f0*/  @P6 STG.E [R4.64], R197 ;  /* 0x000000c504006986 */ /* 0x0005e2000c101904 */
[----:B------:R-:W-:Y:S02]  /*18700*/  ISETP.LT.AND P6, PT, R221, c[0x0][0x178], !P2 ;  /* 0x00005e00dd007a0c */ /* 0x000fe400057c1270 */
[----:B------:R-:W-:Y:S02]  /*18710*/  ISETP.LT.AND P2, PT, R220, c[0x0][0x178], !P2 ;  /* 0x00005e00dc007a0c */ /* 0x000fe40005741270 */
[----:B------:R-:W-:Y:S01]  /*18720*/  IADD3 R0, R222, 0x6e, RZ ;  /* 0x0000006ede007810 */ /* 0x000fe20007ffe0ff */
[----:B------:R-:W-:Y:S01]  /*18730*/  IMAD.WIDE R36, R39, 0x4, R52 ;  /* 0x0000000427247825 */ /* 0x000fe200078e0234 */
[C---:B-1----:R-:W-:Y:S02]  /*18740*/  IADD3 R17, R9.reuse, c[0x0][0x198], RZ ;  /* 0x0000660009117a10 */ /* 0x042fe40007ffe0ff */
[----:B------:R-:W-:Y:S01]  /*18750*/  ISETP.GE.AND P3, PT, R0, c[0x0][0x17c], PT ;  /* 0x00005f0000007a0c */ /* 0x000fe20003f66270 */
[----:B------:R-:W-:Y:S01]  /*18760*/  IMAD.WIDE R2, R9, 0x4, R72 ;  /* 0x0000000409027825 */ /* 0x000fe200078e0248 */
[----:B------:R-:W-:-:S03]  /*18770*/  IADD3 R0, R222, 0x6f, RZ ;  /* 0x0000006fde007810 */ /* 0x000fc60007ffe0ff */
[----:B------:R-:W-:Y:S01]  /*18780*/  IMAD.WIDE R8, R9, 0x4, R52 ;  /* 0x0000000409087825 */ /* 0x000fe200078e0234 */
[----:B------:R-:W-:Y:S03]  /*18790*/  @P0 STG.E [R36.64], R25 ;  /* 0x0000001924000986 */ /* 0x000fe6000c101904 */
[C---:B--2---:R-:W-:Y:S01]  /*187a0*/  IMAD.WIDE R4, R17.reuse, 0x4, R72 ;  /* 0x0000000411047825 */ /* 0x044fe200078e0248 */
[----:B------:R-:W-:Y:S01]  /*187b0*/  ISETP.GE.AND P1, PT, R0, c[0x0][0x17c], PT ;  /* 0x00005f0000007a0c */ /* 0x000fe20003f26270 */
[----:B------:R1:W-:Y:S02]  /*187c0*/  @P5 STG.E [R2.64], R204 ;  /* 0x000000cc02005986 */ /* 0x0003e4000c101904 */
[----:B------:R-:W-:Y:S01]  /*187d0*/  IMAD.WIDE R12, R17, 0x4, R52 ;  /* 0x00000004110c7825 */ /* 0x000fe200078e0234 */
[----:B------:R-:W-:Y:S01]  /*187e0*/  ISETP.LT.AND P5, PT, R221, c[0x0][0x178], !P3 ;  /* 0x00005e00dd007a0c */ /* 0x000fe20005fa1270 */
[----:B-----5:R2:W-:Y:S01]  /*187f0*/  @P4 STG.E [R8.64], R28 ;  /* 0x0000001c08004986 */ /* 0x0205e2000c101904 */
[----:B------:R-:W-:-:S02]  /*18800*/  IADD3 R17, R17, c[0x0][0x198], RZ ;  /* 0x0000660011117a10 */ /* 0x000fc40007ffe0ff */
[C---:B------:R-:W-:Y:S01]  /*18810*/  ISETP.LT.AND P3, PT, R220.reuse, c[0x0][0x178], !P3 ;  /* 0x00005e00dc007a0c */ /* 0x040fe20005f61270 */
[----:B------:R3:W-:Y:S01]  /*18820*/  @P6 STG.E [R4.64], R205 ;  /* 0x000000cd04006986 */ /* 0x0007e2000c101904 */
[----:B------:R-:W-:-:S03]  /*18830*/  ISETP.LT.AND P6, PT, R220, c[0x0][0x178], !P1 ;  /* 0x00005e00dc007a0c */ /* 0x000fc60004fc1270 */
[----:B------:R4:W-:Y:S01]  /*18840*/  @P2 STG.E [R12.64], R29 ;  /* 0x0000001d0c002986 */ /* 0x0009e2000c101904 */
[----:B------:R-:W-:Y:S02]  /*18850*/  ISETP.LT.AND P2, PT, R221, c[0x0][0x178], !P1 ;  /* 0x00005e00dd007a0c */ /* 0x000fe40004f41270 */
[----:B------:R-:W-:Y:S02]  /*18860*/  IADD3 R0, R222, 0x70, RZ ;  /* 0x00000070de007810 */ /* 0x000fe40007ffe0ff */
[C---:B------:R-:W-:Y:S01]  /*18870*/  IADD3 R21, R17.reuse, c[0x0][0x198], RZ ;  /* 0x0000660011157a10 */ /* 0x040fe20007ffe0ff */
[C---:B-1----:R-:W-:Y:S01]  /*18880*/  IMAD.WIDE R2, R17.reuse, 0x4, R72 ;  /* 0x0000000411027825 */ /* 0x042fe200078e0248 */
[----:B------:R-:W-:Y:S02]  /*18890*/  ISETP.GE.AND P0, PT, R0, c[0x0][0x17c], PT ;  /* 0x00005f0000007a0c */ /* 0x000fe40003f06270 */
[----:B------:R-:W-:Y:S01]  /*188a0*/  IADD3 R0, R222, 0x71, RZ ;  /* 0x00000071de007810 */ /* 0x000fe20007ffe0ff */
[----:B--2---:R-:W-:Y:S01]  /*188b0*/  IMAD.WIDE R8, R17, 0x4, R52 ;  /* 0x0000000411087825 */ /* 0x004fe200078e0234 */
[----:B------:R1:W-:Y:S03]  /*188c0*/  @P5 STG.E [R2.64], R212 ;  /* 0x000000d402005986 */ /* 0x0003e6000c101904 */
[----:B---3--:R-:W-:Y:S01]  /*188d0*/  IMAD.WIDE R4, R21, 0x4, R72 ;  /* 0x0000000415047825 */ /* 0x008fe200078e0248 */
[----:B------:R-:W-:-:S03]  /*188e0*/  ISETP.GE.AND P4, PT, R0, c[0x0][0x17c], PT ;  /* 0x00005f0000007a0c */ /* 0x000fc60003f86270 */
[----:B----4-:R-:W-:Y:S01]  /*188f0*/  IMAD.WIDE R12, R21, 0x4, R52 ;  /* 0x00000004150c7825 */ /* 0x010fe200078e0234 */
[----:B------:R2:W-:Y:S01]  /*18900*/  @P3 STG.E [R8.64], R32 ;  /* 0x0000002008003986 */ /* 0x0005e2000c101904 */
[----:B------:R-:W-:Y:S02]  /*18910*/  ISETP.LT.AND P5, PT, R221, c[0x0][0x178], !P0 ;  /* 0x00005e00dd007a0c */ /* 0x000fe400047a1270 */
[----:B------:R-:W-:Y:S01]  /*18920*/  IADD3 R21, R21, c[0x0][0x198], RZ ;  /* 0x0000660015157a10 */ /* 0x000fe20007ffe0ff */
[----:B------:R3:W-:Y:S01]  /*18930*/  @P2 STG.E [R4.64], R213 ;  /* 0x000000d504002986 */ /* 0x0007e2000c101904 */
[----:B------:R-:W-:-:S03]  /*18940*/  ISETP.LT.AND P0, PT, R220, c[0x0][0x178], !P0 ;  /* 0x00005e00dc007a0c */ /* 0x000fc60004701270 */
[----:B------:R4:W-:Y:S01]  /*18950*/  @P6 STG.E [R12.64], R33 ;  /* 0x000000210c006986 */ /* 0x0009e2000c101904 */
[----:B------:R-:W-:Y:S02]  /*18960*/  ISETP.LT.AND P6, PT, R221, c[0x0][0x178], !P4 ;  /* 0x00005e00dd007a0c */ /* 0x000fe400067c1270 */
        /* <DEDUP_REMOVED lines=11> */
[----:B------:R-:W-:Y:S01]  /*18a20*/  ISETP.LT.AND P5, PT, R221, c[0x0][0x178], !P1 ;  /* 0x00005e00dd007a0c */ /* 0x000fe20004fa1270 */
[----:B------:R2:W-:Y:S01]  /*18a30*/  @P0 STG.E [R8.64], R6 ;  /* 0x0000000608000986 */ /* 0x0005e2000c101904 */
[----:B------:R-:W-:Y:S02]  /*18a40*/  IADD3 R17, R17, c[0x0][0x198], RZ ;  /* 0x0000660011117a10 */ /* 0x000fe40007ffe0ff */
[----:B------:R-:W-:Y:S01]  /*18a50*/  ISETP.LT.AND P1, PT, R220, c[0x0][0x178], !P1 ;  /* 0x00005e00dc007a0c */ /* 0x000fe20004f21270 */
[----:B------:R3:W-:Y:S01]  /*18a60*/  @P6 STG.E [R4.64], R187 ;  /* 0x000000bb04006986 */ /* 0x0007e2000c101904 */
[----:B------:R-:W-:-:S03]  /*18a70*/  IADD3 R0, R222, 0x74, RZ ;  /* 0x00000074de007810 */ /* 0x000fc60007ffe0ff */
[----:B------:R4:W-:Y:S01]  /*18a80*/  @P4 STG.E [R12.64], R7 ;  /* 0x000000070c004986 */ /* 0x0009e2000c101904 */
[----:B------:R-:W-:Y:S02]  /*18a90*/  ISETP.LT.AND P4, PT, R221, c[0x0][0x178], !P3 ;  /* 0x00005e00dd007a0c */ /* 0x000fe40005f81270 */
[----:B------:R-:W-:Y:S02]  /*18aa0*/  ISETP.LT.AND P6, PT, R220, c[0x0][0x178], !P3 ;  /* 0x00005e00dc007a0c */ /* 0x000fe40005fc1270 */
[C---:B------:R-:W-:Y:S01]  /*18ab0*/  IADD3 R21, R17.reuse, c[0x0][0x198], RZ ;  /* 0x0000660011157a10 */ /* 0x040fe20007ffe0ff */
[C---:B-1----:R-:W-:Y:S01]  /*18ac0*/  IMAD.WIDE R2, R17.reuse, 0x4, R72 ;  /* 0x0000000411027825 */ /* 0x042fe200078e0248 */
[----:B------:R-:W-:Y:S02]  /*18ad0*/  ISETP.GE.AND P2, PT, R0, c[0x0][0x17c], PT ;  /* 0x00005f0000007a0c */ /* 0x000fe40003f46270 */
[----:B------:R-:W-:Y:S01]  /*18ae0*/  IADD3 R0, R222, 0x75, RZ ;  /* 0x00000075de007810 */ /* 0x000fe20007ffe0ff */
[----:B--2---:R-:W-:Y:S01]  /*18af0*/  IMAD.WIDE R8, R17, 0x4, R52 ;  /* 0x0000000411087825 */ /* 0x004fe200078e0234 */
[----:B------:R1:W-:Y:S03]  /*18b00*/  @P5 STG.E [R2.64], R194 ;  /* 0x000000c202005986 */ /* 0x0003e6000c101904 */
[----:B---3--:R-:W-:Y:S01]  /*18b10*/  IMAD.WIDE R4, R21, 0x4, R72 ;  /* 0x0000000415047825 */ /* 0x008fe200078e0248 */
[----:B------:R-:W-:Y:S01]  /*18b20*/  ISETP.GE.AND P0, PT, R0, c[0x0][0x17c], PT ;  /* 0x00005f0000007a0c */ /* 0x000fe20003f06270 */
[----:B------:R2:W-:Y:S01]  /*18b30*/  @P1 STG.E [R8.64], R10 ;  /* 0x0000000a08001986 */ /* 0x0005e2000c101904 */
[----:B------:R-:W-:Y:S01]  /*18b40*/  ISETP.LT.AND P5, PT, R221, c[0x0][0x178], !P2 ;  /* 0x00005e00dd007a0c */ /* 0x000fe200057a1270 */
[C---:B----4-:R-:W-:Y:S01]  /*18b50*/  IMAD.WIDE R6, R21.reuse, 0x4, R52 ;  /* 0x0000000415067825 */ /* 0x050fe200078e0234 */
[----:B------:R-:W-:Y:S01]  /*18b60*/  IADD3 R21, R21, c[0x0][0x198], RZ ;  /* 0x0000660015157a10 */ /* 0x000fe20007ffe0ff */
[----:B------:R3:W-:Y:S01]  /*18b70*/  @P4 STG.E [R4.64], R195 ;  /* 0x000000c304004986 */ /* 0x0007e2000c101904 */
[----:B------:R-:W-:-:S02]  /*18b80*/  ISETP.LT.AND P2, PT, R220, c[0x0][0x178], !P2 ;  /* 0x00005e00dc007a0c */ /* 0x000fc40005741270 */
[----:B------:R-:W-:Y:S01]  /*18b90*/  ISETP.LT.AND P4, PT, R221, c[0x0][0x178], !P0 ;  /* 0x00005e00dd007a0c */ /* 0x000fe20004781270 */
[----:B------:R4:W-:Y:S01]  /*18ba0*/  @P6 STG.E [R6.64], R11 ;  /* 0x0000000b06006986 */ /* 0x0009e2000c101904 */
[----:B------:R-:W-:Y:S02]  /*18bb0*/  IADD3 R0, R222, 0x76, RZ ;  /* 0x00000076de007810 */ /* 0x000fe40007ffe0ff */
        /* <DEDUP_REMOVED lines=30> */
[----:B------:R-:W-:Y:S01]  /*18da0*/  IADD3 R0, R222, 0x7a, RZ ;  /* 0x0000007ade007810 */ /* 0x000fe20007ffe0ff */
[----:B------:R3:W-:Y:S01]  /*18db0*/  @P4 STG.E [R4.64], R211 ;  /* 0x000000d304004986 */ /* 0x0007e2000c101904 */
[----:B------:R-:W-:-:S02]  /*18dc0*/  IADD3 R11, R11, c[0x0][0x198], RZ ;  /* 0x000066000b0b7a10 */ /* 0x000fc40007ffe0ff */
[----:B------:R-:W-:Y:S01]  /*18dd0*/  ISETP.LT.AND P0, PT, R220, c[0x0][0x178], !P0 ;  /* 0x00005e00dc007a0c */ /* 0x000fe20004701270 */
[----:B------:R4:W-:Y:S01]  /*18de0*/  @P6 STG.E [R6.64], R19 ;  /* 0x0000001306006986 */ /* 0x0009e2000c101904 */
[----:B------:R-:W-:Y:S02]  /*18df0*/  ISETP.LT.AND P4, PT, R221, c[0x0][0x178], !P2 ;  /* 0x00005e00dd007a0c */ /* 0x000fe40005781270 */
[----:B------:R-:W-:Y:S02]  /*18e00*/  ISETP.GE.AND P1, PT, R0, c[0x0][0x17c], PT ;  /* 0x00005f0000007a0c */ /* 0x000fe40003f26270 */
[----:B------:R-:W-:Y:S02]  /*18e10*/  ISETP.LT.AND P6, PT, R220, c[0x0][0x178], !P2 ;  /* 0x00005e00dc007a0c */ /* 0x000fe400057c1270 */
[----:B------:R-:W-:Y:S02]  /*18e20*/  IADD3 R0, R222, 0x7b, RZ ;  /* 0x0000007bde007810 */ /* 0x000fe40007ffe0ff */
[C---:B------:R-:W-:Y:S01]  /*18e30*/  IADD3 R13, R11.reuse, c[0x0][0x198], RZ ;  /* 0x000066000b0d7a10 */ /* 0x040fe20007ffe0ff */
[----:B-1----:R-:W-:Y:S01]  /*18e40*/  IMAD.WIDE R2, R11, 0x4, R72 ;  /* 0x000000040b027825 */ /* 0x002fe200078e0248 */
[----:B------:R-:W-:-:S02]  /*18e50*/  ISETP.GE.AND P3, PT, R0, c[0x0][0x17c], PT ;  /* 0x00005f0000007a0c */ /* 0x000fc40003f66270 */
[----:B------:R-:W-:Y:S01]  /*18e60*/  IADD3 R0, R222, 0x7c, RZ ;  /* 0x0000007cde007810 */ /* 0x000fe20007ffe0ff */
[----:B--2---:R-:W-:Y:S01]  /*18e70*/  IMAD.WIDE R8, R11, 0x4, R52 ;  /* 0x000000040b087825 */ /* 0x004fe200078e0234 */
[----:B------:R1:W-:Y:S03]  /*18e80*/  @P5 STG.E [R2.64], R190 ;  /* 0x000000be02005986 */ /* 0x0003e6000c101904 */
[----:B---3--:R-:W-:Y:S01]  /*18e90*/  IMAD.WIDE R4, R13, 0x4, R72 ;  /* 0x000000040d047825 */ /* 0x008fe200078e0248 */
[----:B------:R-:W-:Y:S01]  /*18ea0*/  ISETP.LT.AND P5, PT, R221, c[0x0][0x178], !P1 ;  /* 0x00005e00dd007a0c */ /* 0x000fe20004fa1270 */
[----:B------:R-:W-:Y:S02]  /*18eb0*/  @P0 STG.E [R8.64], R22 ;  /* 0x0000001608000986 */ /* 0x000fe4000c101904 */
[C---:B----4-:R-:W-:Y:S01]  /*18ec0*/  IMAD.WIDE R6, R13.reuse, 0x4, R52 ;  /* 0x000000040d067825 */ /* 0x050fe200078e0234 */
[----:B------:R-:W-:Y:S01]  /*18ed0*/  IADD3 R13, R13, c[0x0][0x198], RZ ;  /* 0x000066000d0d7a10 */ /* 0x000fe20007ffe0ff */
[----:B------:R2:W-:Y:S01]  /*18ee0*/  @P4 STG.E [R4.64], R191 ;  /* 0x000000bf04004986 */ /* 0x0005e2000c101904 */
[----:B------:R-:W-:-:S02]  /*18ef0*/  ISETP.GE.AND P2, PT, R0, c[0x0][0x17c], PT ;  /* 0x00005f0000007a0c */ /* 0x000fc40003f46270 */
[C---:B------:R-:W-:Y:S01]  /*18f00*/  ISETP.LT.AND P1, PT, R220.reuse, c[0x0][0x178], !P1 ;  /* 0x00005e00dc007a0c */ /* 0x040fe20004f21270 */
[----:B------:R3:W-:Y:S01]  /*18f10*/  @P6 STG.E [R6.64], R23 ;  /* 0x0000001706006986 */ /* 0x0007e2000c101904 */
[----:B------:R-:W-:Y:S02]  /*18f20*/  ISETP.LT.AND P4, PT, R221, c[0x0][0x178], !P3 ;  /* 0x00005e00dd007a0c */ /* 0x000fe40005f81270 */
[----:B------:R-:W-:Y:S02]  /*18f30*/  ISETP.LT.AND P3, PT, R220, c[0x0][0x178], !P3 ;  /* 0x00005e00dc007a0c */ /* 0x000fe40005f61270 */
[----:B------:R-:W-:Y:S02]  /*18f40*/  IADD3 R11, R13, c[0x0][0x198], RZ ;  /* 0x000066000d0b7a10 */ /* 0x000fe40007ffe0ff */
[----:B------:R-:W-:Y:S02]  /*18f50*/  IADD3 R0, R222, 0x7d, RZ ;  /* 0x0000007dde007810 */ /* 0x000fe40007ffe0ff */
[----:B------:R-:W-:Y:S01]  /*18f60*/  ISETP.LT.AND P6, PT, R221, c[0x0][0x178], !P2 ;  /* 0x00005e00dd007a0c */ /* 0x000fe200057c1270 */
[----:B-1----:R-:W-:Y:S01]  /*18f70*/  IMAD.WIDE R2, R13, 0x4, R72 ;  /* 0x000000040d027825 */ /* 0x002fe200078e0248 */
[----:B------:R-:W-:-:S02]  /*18f80*/  IADD3 R15, R11, c[0x0][0x198], RZ ;  /* 0x000066000b0f7a10 */ /* 0x000fc40007ffe0ff */
[----:B------:R-:W-:Y:S01]  /*18f90*/  ISETP.GE.AND P0, PT, R0, c[0x0][0x17c], PT ;  /* 0x00005f0000007a0c */ /* 0x000fe20003f06270 */
[----:B--2---:R-:W-:Y:S01]  /*18fa0*/  IMAD.WIDE R4, R13, 0x4, R52 ;  /* 0x000000040d047825 */ /* 0x004fe200078e0234 */
[----:B------:R-:W-:Y:S01]  /*18fb0*/  IADD3 R0, R222, 0x7e, RZ ;  /* 0x0000007ede007810 */ /* 0x000fe20007ffe0ff */
[----:B------:R1:W-:Y:S02]  /*18fc0*/  @P5 STG.E [R2.64], R198 ;  /* 0x000000c602005986 */ /* 0x0003e4000c101904 */
[----:B---3--:R-:W-:Y:S01]  /*18fd0*/  IMAD.WIDE R6, R11, 0x4, R72 ;  /* 0x000000040b067825 */ /* 0x008fe200078e0248 */
[----:B------:R-:W-:-:S03]  /*18fe0*/  ISETP.GE.AND P5, PT, R0, c[0x0][0x17c], PT ;  /* 0x00005f0000007a0c */ /* 0x000fc60003fa6270 */
[----:B------:R-:W-:Y:S01]  /*18ff0*/  IMAD.WIDE R8, R11, 0x4, R52 ;  /* 0x000000040b087825 */ /* 0x000fe200078e0234 */
[----:B------:R-:W-:Y:S01]  /*19000*/  IADD3 R0, R222, 0x7f, RZ ;  /* 0x0000007fde007810 */ /* 0x000fe20007ffe0ff */
[----:B------:R2:W-:Y:S02]  /*19010*/  @P1 STG.E [R4.64], R26 ;  /* 0x0000001a04001986 */ /* 0x0005e4000c101904 */
[C---:B------:R-:W-:Y:S02]  /*19020*/  IMAD.WIDE R10, R15.reuse, 0x4, R72 ;  /* 0x000000040f0a7825 */ /* 0x040fe400078e0248 */
[----:B------:R3:W-:Y:S01]  /*19030*/  @P4 STG.E [R6.64], R199 ;  /* 0x000000c706004986 */ /* 0x0007e2000c101904 */
[----:B------:R-:W-:Y:S02]  /*19040*/  IADD3 R13, R15, c[0x0][0x198], RZ ;  /* 0x000066000f0d7a10 */ /* 0x000fe40007ffe0ff */
[----:B------:R-:W-:Y:S01]  /*19050*/  ISETP.LT.AND P2, PT, R220, c[0x0][0x178], !P2 ;  /* 0x00005e00dc007a0c */ /* 0x000fe20005741270 */
[----:B------:R4:W-:Y:S01]  /*19060*/  @P3 STG.E [R8.64], R27 ;  /* 0x0000001b08003986 */ /* 0x0009e2000c101904 */
[----:B------:R-:W-:-:S03]  /*19070*/  ISETP.GE.AND P1, PT, R0, c[0x0][0x17c], PT ;  /* 0x00005f0000007a0c */ /* 0x000fc60003f26270 */
[----:B------:R5:W-:Y:S01]  /*19080*/  @P6 STG.E [R10.64], R206 ;  /* 0x000000ce0a006986 */ /* 0x000be2000c101904 */
[C---:B------:R-:W-:Y:S02]  /*19090*/  ISETP.LT.AND P6, PT, R221.reuse, c[0x0][0x178], !P0 ;  /* 0x00005e00dd007a0c */ /* 0x040fe400047c1270 */
[C---:B------:R-:W-:Y:S02]  /*190a0*/  ISETP.LT.AND P0, PT, R220.reuse, c[0x0][0x178], !P0 ;  /* 0x00005e00dc007a0c */ /* 0x040fe40004701270 */
[----:B------:R-:W-:Y:S02]  /*190b0*/  ISETP.LT.AND P4, PT, R221, c[0x0][0x178], !P5 ;  /* 0x00005e00dd007a0c */ /* 0x000fe40006f81270 */
[----:B------:R-:W-:Y:S02]  /*190c0*/  IADD3 R17, R13, c[0x0][0x198], RZ ;  /* 0x000066000d117a10 */ /* 0x000fe40007ffe0ff */
[C---:B------:R-:W-:Y:S02]  /*190d0*/  ISETP.LT.AND P5, PT, R220.reuse, c[0x0][0x178], !P5 ;  /* 0x00005e00dc007a0c */ /* 0x040fe40006fa1270 */
[----:B------:R-:W-:Y:S01]  /*190e0*/  ISETP.LT.AND P3, PT, R221, c[0x0][0x178], !P1 ;  /* 0x00005e00dd007a0c */ /* 0x000fe20004f61270 */
[----:B-1----:R-:W-:Y:S01]  /*190f0*/  IMAD.WIDE R2, R15, 0x4, R52 ;  /* 0x000000040f027825 */ /* 0x002fe200078e0234 */
[----:B------:R-:W-:-:S02]  /*19100*/  ISETP.LT.AND P1, PT, R220, c[0x0][0x178], !P1 ;  /* 0x00005e00dc007a0c */ /* 0x000fc40004f21270 */
[----:B------:R-:W-:Y:S01]  /*19110*/  IADD3 R15, R17, c[0x0][0x198], RZ ;  /* 0x00006600110f7a10 */ /* 0x000fe20007ffe0ff */
[C---:B--2---:R-:W-:Y:S01]  /*19120*/  IMAD.WIDE R4, R13.reuse, 0x4, R72 ;  /* 0x000000040d047825 */ /* 0x044fe200078e0248 */
[----:B------:R1:W-:Y:S03]  /*19130*/  @P2 STG.E [R2.64], R30 ;  /* 0x0000001e02002986 */ /* 0x0003e6000c101904 */
[----:B---3--:R-:W-:Y:S01]  /*19140*/  IMAD.WIDE R6, R13, 0x4, R52 ;  /* 0x000000040d067825 */ /* 0x008fe200078e0234 */
[----:B------:R1:W-:Y:S03]  /*19150*/  @P6 STG.E [R4.64], R207 ;  /* 0x000000cf04006986 */ /* 0x0003e6000c101904 */
[C---:B----4-:R-:W-:Y:S01]  /*19160*/  IMAD.WIDE R8, R17.reuse, 0x4, R72 ;  /* 0x0000000411087825 */ /* 0x050fe200078e0248 */
[----:B------:R1:W-:Y:S03]  /*19170*/  @P0 STG.E [R6.64], R31 ;  /* 0x0000001f06000986 */ /* 0x0003e6000c101904 */
[----:B-----5:R-:W-:Y:S01]  /*19180*/  IMAD.WIDE R10, R17, 0x4, R52 ;  /* 0x00000004110a7825 */ /* 0x020fe200078e0234 */
[----:B------:R1:W-:Y:S03]  /*19190*/  @P4 STG.E [R8.64], R214 ;  /* 0x000000d608004986 */ /* 0x0003e6000c101904 */
[C---:B------:R-:W-:Y:S01]  /*191a0*/  IMAD.WIDE R72, R15.reuse, 0x4, R72 ;  /* 0x000000040f487825 */ /* 0x040fe200078e0248 */
[----:B------:R1:W-:Y:S04]  /*191b0*/  @P5 STG.E [R10.64], R34 ;  /* 0x000000220a005986 */ /* 0x0003e8000c101904 */
[----:B------:R1:W-:Y:S01]  /*191c0*/  @P3 STG.E [R72.64], R215 ;  /* 0x000000d748003986 */ /* 0x0003e2000c101904 */
[----:B------:R-:W-:Y:S01]  /*191d0*/  IMAD.WIDE R52, R15, 0x4, R52 ;  /* 0x000000040f347825 */ /* 0x000fe200078e0234 */
[----:B------:R-:W-:Y:S06]  /*191e0*/  @!P1 EXIT ;  /* 0x000000000000994d */ /* 0x000fec0003800000 */
[----:B------:R-:W-:Y:S01]  /*191f0*/  STG.E [R52.64], R35 ;  /* 0x0000002334007986 */ /* 0x000fe2000c101904 */
[----:B------:R-:W-:Y:S05]  /*19200*/  EXIT ;  /* 0x000000000000794d */ /* 0x000fea0003800000 */
.L_x_3:
[----:B------:R-:W-:-:S00]  /*19210*/  BRA `(.L_x_3) ;  /* 0xfffffff000007947 */ /* 0x000fc0000383ffff */
[----:B------:R-:W-:-:S00]  /*19220*/  NOP ;  /* 0x0000000000007918 */ /* 0x000fc00000000000 */
        /* <DEDUP_REMOVED lines=13> */
.L_x_4:


//--------------------- .nv.shared.matmul_kernel  --------------------------
	.section	.nv.shared.matmul_kernel,"aw",@nobits
	.sectionflags	@""
	.align	16
